	.headerflags	@"EF_CUDA_TEXMODE_UNIFIED EF_CUDA_64BIT_ADDRESS EF_CUDA_SM89 EF_CUDA_VIRTUAL_SM(EF_CUDA_SM89)"
	.elftype	@"ET_REL"


//--------------------- .nv.info                  --------------------------
	.section	.nv.info,"",@"SHT_CUDA_INFO"
	.align	4


	//----- nvinfo : EIATTR_REGCOUNT
	.align		4
        /*0000*/ 	.byte	0x04, 0x2f
        /*0002*/ 	.short	(.L_72 - .L_71)
	.align		4
.L_71:
        /*0004*/ 	.word	index@(nvkernel__Z4bltsiiiiiiid_F1L163_2)
        /*0008*/ 	.word	0x00000024


	//----- nvinfo : EIATTR_MAX_STACK_SIZE
	.align		4
.L_72:
        /*000c*/ 	.byte	0x04, 0x23
        /*000e*/ 	.short	(.L_74 - .L_73)
	.align		4
.L_73:
        /*0010*/ 	.word	index@(nvkernel__Z4bltsiiiiiiid_F1L163_2)
        /*0014*/ 	.word	0x00000000


	//----- nvinfo : EIATTR_FRAME_SIZE
	.align		4
.L_74:
        /*0018*/ 	.byte	0x04, 0x11
        /*001a*/ 	.short	(.L_76 - .L_75)
	.align		4
.L_75:
        /*001c*/ 	.word	index@(nvkernel__Z4bltsiiiiiiid_F1L163_2)
        /*0020*/ 	.word	0x00000000


	//----- nvinfo : EIATTR_REGCOUNT
	.align		4
.L_76:
        /*0024*/ 	.byte	0x04, 0x2f
        /*0026*/ 	.short	(.L_78 - .L_77)
	.align		4
.L_77:
        /*0028*/ 	.word	index@(nvkernel__Z4bltsiiiiiiid_F1L179_4)
        /*002c*/ 	.word	0x00000068


	//----- nvinfo : EIATTR_MAX_STACK_SIZE
	.align		4
.L_78:
        /*0030*/ 	.byte	0x04, 0x23
        /*0032*/ 	.short	(.L_80 - .L_79)
	.align		4
.L_79:
        /*0034*/ 	.word	index@(nvkernel__Z4bltsiiiiiiid_F1L179_4)
        /*0038*/ 	.word	0x00000000


	//----- nvinfo : EIATTR_FRAME_SIZE
	.align		4
.L_80:
        /*003c*/ 	.byte	0x04, 0x11
        /*003e*/ 	.short	(.L_82 - .L_81)
	.align		4
.L_81:
        /*0040*/ 	.word	index@(nvkernel__Z4bltsiiiiiiid_F1L179_4)
        /*0044*/ 	.word	0x00000000


	//----- nvinfo : EIATTR_REGCOUNT
	.align		4
.L_82:
        /*0048*/ 	.byte	0x04, 0x2f
        /*004a*/ 	.short	(.L_84 - .L_83)
	.align		4
.L_83:
        /*004c*/ 	.word	index@(nvkernel__Z4butsiiiiiiid_F1L307_6)
        /*0050*/ 	.word	0x00000024


	//----- nvinfo : EIATTR_MAX_STACK_SIZE
	.align		4
.L_84:
        /*0054*/ 	.byte	0x04, 0x23
        /*0056*/ 	.short	(.L_86 - .L_85)
	.align		4
.L_85:
        /*0058*/ 	.word	index@(nvkernel__Z4butsiiiiiiid_F1L307_6)
        /*005c*/ 	.word	0x00000000


	//----- nvinfo : EIATTR_FRAME_SIZE
	.align		4
.L_86:
        /*0060*/ 	.byte	0x04, 0x11
        /*0062*/ 	.short	(.L_88 - .L_87)
	.align		4
.L_87:
        /*0064*/ 	.word	index@(nvkernel__Z4butsiiiiiiid_F1L307_6)
        /*0068*/ 	.word	0x00000000


	//----- nvinfo : EIATTR_REGCOUNT
	.align		4
.L_88:
        /*006c*/ 	.byte	0x04, 0x2f
        /*006e*/ 	.short	(.L_90 - .L_89)
	.align		4
.L_89:
        /*0070*/ 	.word	index@(nvkernel__Z4butsiiiiiiid_F1L323_8)
        /*0074*/ 	.word	0x00000068


	//----- nvinfo : EIATTR_MAX_STACK_SIZE
	.align		4
.L_90:
        /*0078*/ 	.byte	0x04, 0x23
        /*007a*/ 	.short	(.L_92 - .L_91)
	.align		4
.L_91:
        /*007c*/ 	.word	index@(nvkernel__Z4butsiiiiiiid_F1L323_8)
        /*0080*/ 	.word	0x00000000


	//----- nvinfo : EIATTR_FRAME_SIZE
	.align		4
.L_92:
        /*0084*/ 	.byte	0x04, 0x11
        /*0086*/ 	.short	(.L_94 - .L_93)
	.align		4
.L_93:
        /*0088*/ 	.word	index@(nvkernel__Z4butsiiiiiiid_F1L323_8)
        /*008c*/ 	.word	0x00000000


	//----- nvinfo : EIATTR_REGCOUNT
	.align		4
.L_94:
        /*0090*/ 	.byte	0x04, 0x2f
        /*0092*/ 	.short	(.L_96 - .L_95)
	.align		4
.L_95:
        /*0094*/ 	.word	index@(__cuda_sm20_div_rn_f64_full)
        /*0098*/ 	.word	0x00000020


	//----- nvinfo : EIATTR_MAX_STACK_SIZE
	.align		4
.L_96:
        /*009c*/ 	.byte	0x04, 0x23
        /*009e*/ 	.short	(.L_98 - .L_97)
	.align		4
.L_97:
        /*00a0*/ 	.word	index@(__cuda_sm20_div_rn_f64_full)
        /*00a4*/ 	.word	0x00000000


	//----- nvinfo : EIATTR_FRAME_SIZE
	.align		4
.L_98:
        /*00a8*/ 	.byte	0x04, 0x11
        /*00aa*/ 	.short	(.L_100 - .L_99)
	.align		4
.L_99:
        /*00ac*/ 	.word	index@(__cuda_sm20_div_rn_f64_full)
        /*00b0*/ 	.word	0x00000000


	//----- nvinfo : EIATTR_REGCOUNT
	.align		4
.L_100:
        /*00b4*/ 	.byte	0x04, 0x2f
        /*00b6*/ 	.short	(.L_102 - .L_101)
	.align		4
.L_101:
        /*00b8*/ 	.word	index@(nvkernel__Z5jacldi_F1L922_10)
        /*00bc*/ 	.word	0x000000c8


	//----- nvinfo : EIATTR_MAX_STACK_SIZE
	.align		4
.L_102:
        /*00c0*/ 	.byte	0x04, 0x23
        /*00c2*/ 	.short	(.L_104 - .L_103)
	.align		4
.L_103:
        /*00c4*/ 	.word	index@(nvkernel__Z5jacldi_F1L922_10)
        /*00c8*/ 	.word	0x00000000


	//----- nvinfo : EIATTR_FRAME_SIZE
	.align		4
.L_104:
        /*00cc*/ 	.byte	0x04, 0x11
        /*00ce*/ 	.short	(.L_106 - .L_105)
	.align		4
.L_105:
        /*00d0*/ 	.word	index@(nvkernel__Z5jacldi_F1L922_10)
        /*00d4*/ 	.word	0x00000000


	//----- nvinfo : EIATTR_REGCOUNT
	.align		4
.L_106:
        /*00d8*/ 	.byte	0x04, 0x2f
        /*00da*/ 	.short	(.L_108 - .L_107)
	.align		4
.L_107:
        /*00dc*/ 	.word	index@(nvkernel__Z4jacui_F1L1214_12)
        /*00e0*/ 	.word	0x000000d0


	//----- nvinfo : EIATTR_MAX_STACK_SIZE
	.align		4
.L_108:
        /*00e4*/ 	.byte	0x04, 0x23
        /*00e6*/ 	.short	(.L_110 - .L_109)
	.align		4
.L_109:
        /*00e8*/ 	.word	index@(nvkernel__Z4jacui_F1L1214_12)
        /*00ec*/ 	.word	0x00000000


	//----- nvinfo : EIATTR_FRAME_SIZE
	.align		4
.L_110:
        /*00f0*/ 	.byte	0x04, 0x11
        /*00f2*/ 	.short	(.L_112 - .L_111)
	.align		4
.L_111:
        /*00f4*/ 	.word	index@(nvkernel__Z4jacui_F1L1214_12)
        /*00f8*/ 	.word	0x00000000


	//----- nvinfo : EIATTR_REGCOUNT
	.align		4
.L_112:
        /*00fc*/ 	.byte	0x04, 0x2f
        /*00fe*/ 	.short	(.L_114 - .L_113)
	.align		4
.L_113:
        /*0100*/ 	.word	index@(nvkernel__Z6l2normiiiiiiiiii_F1L1529_14)
        /*0104*/ 	.word	0x0000002e


	//----- nvinfo : EIATTR_MAX_STACK_SIZE
	.align		4
.L_114:
        /*0108*/ 	.byte	0x04, 0x23
        /*010a*/ 	.short	(.L_116 - .L_115)
	.align		4
.L_115:
        /*010c*/ 	.word	index@(nvkernel__Z6l2normiiiiiiiiii_F1L1529_14)
        /*0110*/ 	.word	0x00000000


	//----- nvinfo : EIATTR_FRAME_SIZE
	.align		4
.L_116:
        /*0114*/ 	.byte	0x04, 0x11
        /*0116*/ 	.short	(.L_118 - .L_117)
	.align		4
.L_117:
        /*0118*/ 	.word	index@(nvkernel__Z6l2normiiiiiiiiii_F1L1529_14)
        /*011c*/ 	.word	0x00000000


	//----- nvinfo : EIATTR_REGCOUNT
	.align		4
.L_118:
        /*0120*/ 	.byte	0x04, 0x2f
        /*0122*/ 	.short	(.L_120 - .L_119)
	.align		4
.L_119:
        /*0124*/ 	.word	index@(__cuda_sm70_shflsync_down)
        /*0128*/ 	.word	0x00000018


	//----- nvinfo : EIATTR_MAX_STACK_SIZE
	.align		4
.L_120:
        /*012c*/ 	.byte	0x04, 0x23
        /*012e*/ 	.short	(.L_122 - .L_121)
	.align		4
.L_121:
        /*0130*/ 	.word	index@(__cuda_sm70_shflsync_down)
        /*0134*/ 	.word	0x00000000


	//----- nvinfo : EIATTR_FRAME_SIZE
	.align		4
.L_122:
        /*0138*/ 	.byte	0x04, 0x11
        /*013a*/ 	.short	(.L_124 - .L_123)
	.align		4
.L_123:
        /*013c*/ 	.word	index@(__cuda_sm70_shflsync_down)
        /*0140*/ 	.word	0x00000000


	//----- nvinfo : EIATTR_REGCOUNT
	.align		4
.L_124:
        /*0144*/ 	.byte	0x04, 0x2f
        /*0146*/ 	.short	(.L_126 - .L_125)
	.align		4
.L_125:
        /*0148*/ 	.word	index@(nvkernel__Z3rhsv_F1L1574_16)
        /*014c*/ 	.word	0x00000028


	//----- nvinfo : EIATTR_MAX_STACK_SIZE
	.align		4
.L_126:
        /*0150*/ 	.byte	0x04, 0x23
        /*0152*/ 	.short	(.L_128 - .L_127)
	.align		4
.L_127:
        /*0154*/ 	.word	index@(nvkernel__Z3rhsv_F1L1574_16)
        /*0158*/ 	.word	0x00000000


	//----- nvinfo : EIATTR_FRAME_SIZE
	.align		4
.L_128:
        /*015c*/ 	.byte	0x04, 0x11
        /*015e*/ 	.short	(.L_130 - .L_129)
	.align		4
.L_129:
        /*0160*/ 	.word	index@(nvkernel__Z3rhsv_F1L1574_16)
        /*0164*/ 	.word	0x00000000


	//----- nvinfo : EIATTR_REGCOUNT
	.align		4
.L_130:
        /*0168*/ 	.byte	0x04, 0x2f
        /*016a*/ 	.short	(.L_132 - .L_131)
	.align		4
.L_131:
        /*016c*/ 	.word	index@(__cuda_sm20_dblrcp_rn_slowpath_v3)
        /*0170*/ 	.word	0x00000018


	//----- nvinfo : EIATTR_MAX_STACK_SIZE
	.align		4
.L_132:
        /*0174*/ 	.byte	0x04, 0x23
        /*0176*/ 	.short	(.L_134 - .L_133)
	.align		4
.L_133:
        /*0178*/ 	.word	index@(__cuda_sm20_dblrcp_rn_slowpath_v3)
        /*017c*/ 	.word	0x00000000


	//----- nvinfo : EIATTR_FRAME_SIZE
	.align		4
.L_134:
        /*0180*/ 	.byte	0x04, 0x11
        /*0182*/ 	.short	(.L_136 - .L_135)
	.align		4
.L_135:
        /*0184*/ 	.word	index@(__cuda_sm20_dblrcp_rn_slowpath_v3)
        /*0188*/ 	.word	0x00000000


	//----- nvinfo : EIATTR_REGCOUNT
	.align		4
.L_136:
        /*018c*/ 	.byte	0x04, 0x2f
        /*018e*/ 	.short	(.L_138 - .L_137)
	.align		4
.L_137:
        /*0190*/ 	.word	index@(nvkernel__Z3rhsv_F1L1597_18)
        /*0194*/ 	.word	0x00000028


	//----- nvinfo : EIATTR_MAX_STACK_SIZE
	.align		4
.L_138:
        /*0198*/ 	.byte	0x04, 0x23
        /*019a*/ 	.short	(.L_140 - .L_139)
	.align		4
.L_139:
        /*019c*/ 	.word	index@(nvkernel__Z3rhsv_F1L1597_18)
        /*01a0*/ 	.word	0x00000000


	//----- nvinfo : EIATTR_FRAME_SIZE
	.align		4
.L_140:
        /*01a4*/ 	.byte	0x04, 0x11
        /*01a6*/ 	.short	(.L_142 - .L_141)
	.align		4
.L_141:
        /*01a8*/ 	.word	index@(nvkernel__Z3rhsv_F1L1597_18)
        /*01ac*/ 	.word	0x00000000


	//----- nvinfo : EIATTR_REGCOUNT
	.align		4
.L_142:
        /*01b0*/ 	.byte	0x04, 0x2f
        /*01b2*/ 	.short	(.L_144 - .L_143)
	.align		4
.L_143:
        /*01b4*/ 	.word	index@(nvkernel__Z3rhsv_F1L1614_20)
        /*01b8*/ 	.word	0x00000028


	//----- nvinfo : EIATTR_MAX_STACK_SIZE
	.align		4
.L_144:
        /*01bc*/ 	.byte	0x04, 0x23
        /*01be*/ 	.short	(.L_146 - .L_145)
	.align		4
.L_145:
        /*01c0*/ 	.word	index@(nvkernel__Z3rhsv_F1L1614_20)
        /*01c4*/ 	.word	0x00000000


	//----- nvinfo : EIATTR_FRAME_SIZE
	.align		4
.L_146:
        /*01c8*/ 	.byte	0x04, 0x11
        /*01ca*/ 	.short	(.L_148 - .L_147)
	.align		4
.L_147:
        /*01cc*/ 	.word	index@(nvkernel__Z3rhsv_F1L1614_20)
        /*01d0*/ 	.word	0x00000000


	//----- nvinfo : EIATTR_REGCOUNT
	.align		4
.L_148:
        /*01d4*/ 	.byte	0x04, 0x2f
        /*01d6*/ 	.short	(.L_150 - .L_149)
	.align		4
.L_149:
        /*01d8*/ 	.word	index@(nvkernel__Z3rhsv_F1L1626_22)
        /*01dc*/ 	.word	0x00000034


	//----- nvinfo : EIATTR_MAX_STACK_SIZE
	.align		4
.L_150:
        /*01e0*/ 	.byte	0x04, 0x23
        /*01e2*/ 	.short	(.L_152 - .L_151)
	.align		4
.L_151:
        /*01e4*/ 	.word	index@(nvkernel__Z3rhsv_F1L1626_22)
        /*01e8*/ 	.word	0x00000000


	//----- nvinfo : EIATTR_FRAME_SIZE
	.align		4
.L_152:
        /*01ec*/ 	.byte	0x04, 0x11
        /*01ee*/ 	.short	(.L_154 - .L_153)
	.align		4
.L_153:
        /*01f0*/ 	.word	index@(nvkernel__Z3rhsv_F1L1626_22)
        /*01f4*/ 	.word	0x00000000


	//----- nvinfo : EIATTR_REGCOUNT
	.align		4
.L_154:
        /*01f8*/ 	.byte	0x04, 0x2f
        /*01fa*/ 	.short	(.L_156 - .L_155)
	.align		4
.L_155:
        /*01fc*/ 	.word	index@(nvkernel__Z3rhsv_F1L1657_24)
        /*0200*/ 	.word	0x00000038


	//----- nvinfo : EIATTR_MAX_STACK_SIZE
	.align		4
.L_156:
        /*0204*/ 	.byte	0x04, 0x23
        /*0206*/ 	.short	(.L_158 - .L_157)
	.align		4
.L_157:
        /*0208*/ 	.word	index@(nvkernel__Z3rhsv_F1L1657_24)
        /*020c*/ 	.word	0x00000000


	//----- nvinfo : EIATTR_FRAME_SIZE
	.align		4
.L_158:
        /*0210*/ 	.byte	0x04, 0x11
        /*0212*/ 	.short	(.L_160 - .L_159)
	.align		4
.L_159:
        /*0214*/ 	.word	index@(nvkernel__Z3rhsv_F1L1657_24)
        /*0218*/ 	.word	0x00000000


	//----- nvinfo : EIATTR_REGCOUNT
	.align		4
.L_160:
        /*021c*/ 	.byte	0x04, 0x2f
        /*021e*/ 	.short	(.L_162 - .L_161)
	.align		4
.L_161:
        /*0220*/ 	.word	index@(nvkernel__Z3rhsv_F1L1693_26)
        /*0224*/ 	.word	0x00000026


	//----- nvinfo : EIATTR_MAX_STACK_SIZE
	.align		4
.L_162:
        /*0228*/ 	.byte	0x04, 0x23
        /*022a*/ 	.short	(.L_164 - .L_163)
	.align		4
.L_163:
        /*022c*/ 	.word	index@(nvkernel__Z3rhsv_F1L1693_26)
        /*0230*/ 	.word	0x00000000


	//----- nvinfo : EIATTR_FRAME_SIZE
	.align		4
.L_164:
        /*0234*/ 	.byte	0x04, 0x11
        /*0236*/ 	.short	(.L_166 - .L_165)
	.align		4
.L_165:
        /*0238*/ 	.word	index@(nvkernel__Z3rhsv_F1L1693_26)
        /*023c*/ 	.word	0x00000000


	//----- nvinfo : EIATTR_REGCOUNT
	.align		4
.L_166:
        /*0240*/ 	.byte	0x04, 0x2f
        /*0242*/ 	.short	(.L_168 - .L_167)
	.align		4
.L_167:
        /*0244*/ 	.word	index@(nvkernel__Z3rhsv_F1L1710_28)
        /*0248*/ 	.word	0x00000026


	//----- nvinfo : EIATTR_MAX_STACK_SIZE
	.align		4
.L_168:
        /*024c*/ 	.byte	0x04, 0x23
        /*024e*/ 	.short	(.L_170 - .L_169)
	.align		4
.L_169:
        /*0250*/ 	.word	index@(nvkernel__Z3rhsv_F1L1710_28)
        /*0254*/ 	.word	0x00000000


	//----- nvinfo : EIATTR_FRAME_SIZE
	.align		4
.L_170:
        /*0258*/ 	.byte	0x04, 0x11
        /*025a*/ 	.short	(.L_172 - .L_171)
	.align		4
.L_171:
        /*025c*/ 	.word	index@(nvkernel__Z3rhsv_F1L1710_28)
        /*0260*/ 	.word	0x00000000


	//----- nvinfo : EIATTR_REGCOUNT
	.align		4
.L_172:
        /*0264*/ 	.byte	0x04, 0x2f
        /*0266*/ 	.short	(.L_174 - .L_173)
	.align		4
.L_173:
        /*0268*/ 	.word	index@(nvkernel__Z3rhsv_F1L1726_30)
        /*026c*/ 	.word	0x00000026


	//----- nvinfo : EIATTR_MAX_STACK_SIZE
	.align		4
.L_174:
        /*0270*/ 	.byte	0x04, 0x23
        /*0272*/ 	.short	(.L_176 - .L_175)
	.align		4
.L_175:
        /*0274*/ 	.word	index@(nvkernel__Z3rhsv_F1L1726_30)
        /*0278*/ 	.word	0x00000000


	//----- nvinfo : EIATTR_FRAME_SIZE
	.align		4
.L_176:
        /*027c*/ 	.byte	0x04, 0x11
        /*027e*/ 	.short	(.L_178 - .L_177)
	.align		4
.L_177:
        /*0280*/ 	.word	index@(nvkernel__Z3rhsv_F1L1726_30)
        /*0284*/ 	.word	0x00000000


	//----- nvinfo : EIATTR_REGCOUNT
	.align		4
.L_178:
        /*0288*/ 	.byte	0x04, 0x2f
        /*028a*/ 	.short	(.L_180 - .L_179)
	.align		4
.L_179:
        /*028c*/ 	.word	index@(nvkernel__Z3rhsv_F1L1751_32)
        /*0290*/ 	.word	0x00000028


	//----- nvinfo : EIATTR_MAX_STACK_SIZE
	.align		4
.L_180:
        /*0294*/ 	.byte	0x04, 0x23
        /*0296*/ 	.short	(.L_182 - .L_181)
	.align		4
.L_181:
        /*0298*/ 	.word	index@(nvkernel__Z3rhsv_F1L1751_32)
        /*029c*/ 	.word	0x00000000


	//----- nvinfo : EIATTR_FRAME_SIZE
	.align		4
.L_182:
        /*02a0*/ 	.byte	0x04, 0x11
        /*02a2*/ 	.short	(.L_184 - .L_183)
	.align		4
.L_183:
        /*02a4*/ 	.word	index@(nvkernel__Z3rhsv_F1L1751_32)
        /*02a8*/ 	.word	0x00000000


	//----- nvinfo : EIATTR_REGCOUNT
	.align		4
.L_184:
        /*02ac*/ 	.byte	0x04, 0x2f
        /*02ae*/ 	.short	(.L_186 - .L_185)
	.align		4
.L_185:
        /*02b0*/ 	.word	index@(nvkernel__Z3rhsv_F1L1768_34)
        /*02b4*/ 	.word	0x00000028


	//----- nvinfo : EIATTR_MAX_STACK_SIZE
	.align		4
.L_186:
        /*02b8*/ 	.byte	0x04, 0x23
        /*02ba*/ 	.short	(.L_188 - .L_187)
	.align		4
.L_187:
        /*02bc*/ 	.word	index@(nvkernel__Z3rhsv_F1L1768_34)
        /*02c0*/ 	.word	0x00000000


	//----- nvinfo : EIATTR_FRAME_SIZE
	.align		4
.L_188:
        /*02c4*/ 	.byte	0x04, 0x11
        /*02c6*/ 	.short	(.L_190 - .L_189)
	.align		4
.L_189:
        /*02c8*/ 	.word	index@(nvkernel__Z3rhsv_F1L1768_34)
        /*02cc*/ 	.word	0x00000000


	//----- nvinfo : EIATTR_REGCOUNT
	.align		4
.L_190:
        /*02d0*/ 	.byte	0x04, 0x2f
        /*02d2*/ 	.short	(.L_192 - .L_191)
	.align		4
.L_191:
        /*02d4*/ 	.word	index@(nvkernel__Z3rhsv_F1L1780_36)
        /*02d8*/ 	.word	0x00000036


	//----- nvinfo : EIATTR_MAX_STACK_SIZE
	.align		4
.L_192:
        /*02dc*/ 	.byte	0x04, 0x23
        /*02de*/ 	.short	(.L_194 - .L_193)
	.align		4
.L_193:
        /*02e0*/ 	.word	index@(nvkernel__Z3rhsv_F1L1780_36)
        /*02e4*/ 	.word	0x00000000


	//----- nvinfo : EIATTR_FRAME_SIZE
	.align		4
.L_194:
        /*02e8*/ 	.byte	0x04, 0x11
        /*02ea*/ 	.short	(.L_196 - .L_195)
	.align		4
.L_195:
        /*02ec*/ 	.word	index@(nvkernel__Z3rhsv_F1L1780_36)
        /*02f0*/ 	.word	0x00000000


	//----- nvinfo : EIATTR_REGCOUNT
	.align		4
.L_196:
        /*02f4*/ 	.byte	0x04, 0x2f
        /*02f6*/ 	.short	(.L_198 - .L_197)
	.align		4
.L_197:
        /*02f8*/ 	.word	index@(nvkernel__Z3rhsv_F1L1810_38)
        /*02fc*/ 	.word	0x00000038


	//----- nvinfo : EIATTR_MAX_STACK_SIZE
	.align		4
.L_198:
        /*0300*/ 	.byte	0x04, 0x23
        /*0302*/ 	.short	(.L_200 - .L_199)
	.align		4
.L_199:
        /*0304*/ 	.word	index@(nvkernel__Z3rhsv_F1L1810_38)
        /*0308*/ 	.word	0x00000000


	//----- nvinfo : EIATTR_FRAME_SIZE
	.align		4
.L_200:
        /*030c*/ 	.byte	0x04, 0x11
        /*030e*/ 	.short	(.L_202 - .L_201)
	.align		4
.L_201:
        /*0310*/ 	.word	index@(nvkernel__Z3rhsv_F1L1810_38)
        /*0314*/ 	.word	0x00000000


	//----- nvinfo : EIATTR_REGCOUNT
	.align		4
.L_202:
        /*0318*/ 	.byte	0x04, 0x2f
        /*031a*/ 	.short	(.L_204 - .L_203)
	.align		4
.L_203:
        /*031c*/ 	.word	index@(nvkernel__Z3rhsv_F1L1850_40)
        /*0320*/ 	.word	0x00000026


	//----- nvinfo : EIATTR_MAX_STACK_SIZE
	.align		4
.L_204:
        /*0324*/ 	.byte	0x04, 0x23
        /*0326*/ 	.short	(.L_206 - .L_205)
	.align		4
.L_205:
        /*0328*/ 	.word	index@(nvkernel__Z3rhsv_F1L1850_40)
        /*032c*/ 	.word	0x00000000


	//----- nvinfo : EIATTR_FRAME_SIZE
	.align		4
.L_206:
        /*0330*/ 	.byte	0x04, 0x11
        /*0332*/ 	.short	(.L_208 - .L_207)
	.align		4
.L_207:
        /*0334*/ 	.word	index@(nvkernel__Z3rhsv_F1L1850_40)
        /*0338*/ 	.word	0x00000000


	//----- nvinfo : EIATTR_REGCOUNT
	.align		4
.L_208:
        /*033c*/ 	.byte	0x04, 0x2f
        /*033e*/ 	.short	(.L_210 - .L_209)
	.align		4
.L_209:
        /*0340*/ 	.word	index@(nvkernel__Z3rhsv_F1L1873_42)
        /*0344*/ 	.word	0x00000026


	//----- nvinfo : EIATTR_MAX_STACK_SIZE
	.align		4
.L_210:
        /*0348*/ 	.byte	0x04, 0x23
        /*034a*/ 	.short	(.L_212 - .L_211)
	.align		4
.L_211:
        /*034c*/ 	.word	index@(nvkernel__Z3rhsv_F1L1873_42)
        /*0350*/ 	.word	0x00000000


	//----- nvinfo : EIATTR_FRAME_SIZE
	.align		4
.L_212:
        /*0354*/ 	.byte	0x04, 0x11
        /*0356*/ 	.short	(.L_214 - .L_213)
	.align		4
.L_213:
        /*0358*/ 	.word	index@(nvkernel__Z3rhsv_F1L1873_42)
        /*035c*/ 	.word	0x00000000


	//----- nvinfo : EIATTR_REGCOUNT
	.align		4
.L_214:
        /*0360*/ 	.byte	0x04, 0x2f
        /*0362*/ 	.short	(.L_216 - .L_215)
	.align		4
.L_215:
        /*0364*/ 	.word	index@(nvkernel__Z3rhsv_F1L1889_44)
        /*0368*/ 	.word	0x00000026


	//----- nvinfo : EIATTR_MAX_STACK_SIZE
	.align		4
.L_216:
        /*036c*/ 	.byte	0x04, 0x23
        /*036e*/ 	.short	(.L_218 - .L_217)
	.align		4
.L_217:
        /*0370*/ 	.word	index@(nvkernel__Z3rhsv_F1L1889_44)
        /*0374*/ 	.word	0x00000000


	//----- nvinfo : EIATTR_FRAME_SIZE
	.align		4
.L_218:
        /*0378*/ 	.byte	0x04, 0x11
        /*037a*/ 	.short	(.L_220 - .L_219)
	.align		4
.L_219:
        /*037c*/ 	.word	index@(nvkernel__Z3rhsv_F1L1889_44)
        /*0380*/ 	.word	0x00000000


	//----- nvinfo : EIATTR_REGCOUNT
	.align		4
.L_220:
        /*0384*/ 	.byte	0x04, 0x2f
        /*0386*/ 	.short	(.L_222 - .L_221)
	.align		4
.L_221:
        /*0388*/ 	.word	index@(nvkernel__Z3rhsv_F1L1910_46)
        /*038c*/ 	.word	0x0000002a


	//----- nvinfo : EIATTR_MAX_STACK_SIZE
	.align		4
.L_222:
        /*0390*/ 	.byte	0x04, 0x23
        /*0392*/ 	.short	(.L_224 - .L_223)
	.align		4
.L_223:
        /*0394*/ 	.word	index@(nvkernel__Z3rhsv_F1L1910_46)
        /*0398*/ 	.word	0x00000000


	//----- nvinfo : EIATTR_FRAME_SIZE
	.align		4
.L_224:
        /*039c*/ 	.byte	0x04, 0x11
        /*039e*/ 	.short	(.L_226 - .L_225)
	.align		4
.L_225:
        /*03a0*/ 	.word	index@(nvkernel__Z3rhsv_F1L1910_46)
        /*03a4*/ 	.word	0x00000000


	//----- nvinfo : EIATTR_REGCOUNT
	.align		4
.L_226:
        /*03a8*/ 	.byte	0x04, 0x2f
        /*03aa*/ 	.short	(.L_228 - .L_227)
	.align		4
.L_227:
        /*03ac*/ 	.word	index@(nvkernel__Z3rhsv_F1L1923_48)
        /*03b0*/ 	.word	0x00000028


	//----- nvinfo : EIATTR_MAX_STACK_SIZE
	.align		4
.L_228:
        /*03b4*/ 	.byte	0x04, 0x23
        /*03b6*/ 	.short	(.L_230 - .L_229)
	.align		4
.L_229:
        /*03b8*/ 	.word	index@(nvkernel__Z3rhsv_F1L1923_48)
        /*03bc*/ 	.word	0x00000000


	//----- nvinfo : EIATTR_FRAME_SIZE
	.align		4
.L_230:
        /*03c0*/ 	.byte	0x04, 0x11
        /*03c2*/ 	.short	(.L_232 - .L_231)
	.align		4
.L_231:
        /*03c4*/ 	.word	index@(nvkernel__Z3rhsv_F1L1923_48)
        /*03c8*/ 	.word	0x00000000


	//----- nvinfo : EIATTR_REGCOUNT
	.align		4
.L_232:
        /*03cc*/ 	.byte	0x04, 0x2f
        /*03ce*/ 	.short	(.L_234 - .L_233)
	.align		4
.L_233:
        /*03d0*/ 	.word	index@(nvkernel__Z3rhsv_F1L1940_50)
        /*03d4*/ 	.word	0x00000028


	//----- nvinfo : EIATTR_MAX_STACK_SIZE
	.align		4
.L_234:
        /*03d8*/ 	.byte	0x04, 0x23
        /*03da*/ 	.short	(.L_236 - .L_235)
	.align		4
.L_235:
        /*03dc*/ 	.word	index@(nvkernel__Z3rhsv_F1L1940_50)
        /*03e0*/ 	.word	0x00000000


	//----- nvinfo : EIATTR_FRAME_SIZE
	.align		4
.L_236:
        /*03e4*/ 	.byte	0x04, 0x11
        /*03e6*/ 	.short	(.L_238 - .L_237)
	.align		4
.L_237:
        /*03e8*/ 	.word	index@(nvkernel__Z3rhsv_F1L1940_50)
        /*03ec*/ 	.word	0x00000000


	//----- nvinfo : EIATTR_REGCOUNT
	.align		4
.L_238:
        /*03f0*/ 	.byte	0x04, 0x2f
        /*03f2*/ 	.short	(.L_240 - .L_239)
	.align		4
.L_239:
        /*03f4*/ 	.word	index@(nvkernel__Z3rhsv_F1L1952_52)
        /*03f8*/ 	.word	0x00000032


	//----- nvinfo : EIATTR_MAX_STACK_SIZE
	.align		4
.L_240:
        /*03fc*/ 	.byte	0x04, 0x23
        /*03fe*/ 	.short	(.L_242 - .L_241)
	.align		4
.L_241:
        /*0400*/ 	.word	index@(nvkernel__Z3rhsv_F1L1952_52)
        /*0404*/ 	.word	0x00000000


	//----- nvinfo : EIATTR_FRAME_SIZE
	.align		4
.L_242:
        /*0408*/ 	.byte	0x04, 0x11
        /*040a*/ 	.short	(.L_244 - .L_243)
	.align		4
.L_243:
        /*040c*/ 	.word	index@(nvkernel__Z3rhsv_F1L1952_52)
        /*0410*/ 	.word	0x00000000


	//----- nvinfo : EIATTR_REGCOUNT
	.align		4
.L_244:
        /*0414*/ 	.byte	0x04, 0x2f
        /*0416*/ 	.short	(.L_246 - .L_245)
	.align		4
.L_245:
        /*0418*/ 	.word	index@(nvkernel__Z3rhsv_F1L1983_54)
        /*041c*/ 	.word	0x00000038


	//----- nvinfo : EIATTR_MAX_STACK_SIZE
	.align		4
.L_246:
        /*0420*/ 	.byte	0x04, 0x23
        /*0422*/ 	.short	(.L_248 - .L_247)
	.align		4
.L_247:
        /*0424*/ 	.word	index@(nvkernel__Z3rhsv_F1L1983_54)
        /*0428*/ 	.word	0x00000000


	//----- nvinfo : EIATTR_FRAME_SIZE
	.align		4
.L_248:
        /*042c*/ 	.byte	0x04, 0x11
        /*042e*/ 	.short	(.L_250 - .L_249)
	.align		4
.L_249:
        /*0430*/ 	.word	index@(nvkernel__Z3rhsv_F1L1983_54)
        /*0434*/ 	.word	0x00000000


	//----- nvinfo : EIATTR_REGCOUNT
	.align		4
.L_250:
        /*0438*/ 	.byte	0x04, 0x2f
        /*043a*/ 	.short	(.L_252 - .L_251)
	.align		4
.L_251:
        /*043c*/ 	.word	index@(nvkernel__Z3rhsv_F1L2015_56)
        /*0440*/ 	.word	0x00000027


	//----- nvinfo : EIATTR_MAX_STACK_SIZE
	.align		4
.L_252:
        /*0444*/ 	.byte	0x04, 0x23
        /*0446*/ 	.short	(.L_254 - .L_253)
	.align		4
.L_253:
        /*0448*/ 	.word	index@(nvkernel__Z3rhsv_F1L2015_56)
        /*044c*/ 	.word	0x00000000


	//----- nvinfo : EIATTR_FRAME_SIZE
	.align		4
.L_254:
        /*0450*/ 	.byte	0x04, 0x11
        /*0452*/ 	.short	(.L_256 - .L_255)
	.align		4
.L_255:
        /*0454*/ 	.word	index@(nvkernel__Z3rhsv_F1L2015_56)
        /*0458*/ 	.word	0x00000000


	//----- nvinfo : EIATTR_REGCOUNT
	.align		4
.L_256:
        /*045c*/ 	.byte	0x04, 0x2f
        /*045e*/ 	.short	(.L_258 - .L_257)
	.align		4
.L_257:
        /*0460*/ 	.word	index@(nvkernel__Z3rhsv_F1L2032_58)
        /*0464*/ 	.word	0x00000028


	//----- nvinfo : EIATTR_MAX_STACK_SIZE
	.align		4
.L_258:
        /*0468*/ 	.byte	0x04, 0x23
        /*046a*/ 	.short	(.L_260 - .L_259)
	.align		4
.L_259:
        /*046c*/ 	.word	index@(nvkernel__Z3rhsv_F1L2032_58)
        /*0470*/ 	.word	0x00000000


	//----- nvinfo : EIATTR_FRAME_SIZE
	.align		4
.L_260:
        /*0474*/ 	.byte	0x04, 0x11
        /*0476*/ 	.short	(.L_262 - .L_261)
	.align		4
.L_261:
        /*0478*/ 	.word	index@(nvkernel__Z3rhsv_F1L2032_58)
        /*047c*/ 	.word	0x00000000


	//----- nvinfo : EIATTR_REGCOUNT
	.align		4
.L_262:
        /*0480*/ 	.byte	0x04, 0x2f
        /*0482*/ 	.short	(.L_264 - .L_263)
	.align		4
.L_263:
        /*0484*/ 	.word	index@(nvkernel__Z3rhsv_F1L2048_60)
        /*0488*/ 	.word	0x0000002b


	//----- nvinfo : EIATTR_MAX_STACK_SIZE
	.align		4
.L_264:
        /*048c*/ 	.byte	0x04, 0x23
        /*048e*/ 	.short	(.L_266 - .L_265)
	.align		4
.L_265:
        /*0490*/ 	.word	index@(nvkernel__Z3rhsv_F1L2048_60)
        /*0494*/ 	.word	0x00000000


	//----- nvinfo : EIATTR_FRAME_SIZE
	.align		4
.L_266:
        /*0498*/ 	.byte	0x04, 0x11
        /*049a*/ 	.short	(.L_268 - .L_267)
	.align		4
.L_267:
        /*049c*/ 	.word	index@(nvkernel__Z3rhsv_F1L2048_60)
        /*04a0*/ 	.word	0x00000000


	//----- nvinfo : EIATTR_REGCOUNT
	.align		4
.L_268:
        /*04a4*/ 	.byte	0x04, 0x2f
        /*04a6*/ 	.short	(.L_270 - .L_269)
	.align		4
.L_269:
        /*04a8*/ 	.word	index@(nvkernel__Z4ssori_F1L2089_62)
        /*04ac*/ 	.word	0x00000018


	//----- nvinfo : EIATTR_MAX_STACK_SIZE
	.align		4
.L_270:
        /*04b0*/ 	.byte	0x04, 0x23
        /*04b2*/ 	.short	(.L_272 - .L_271)
	.align		4
.L_271:
        /*04b4*/ 	.word	index@(nvkernel__Z4ssori_F1L2089_62)
        /*04b8*/ 	.word	0x00000000


	//----- nvinfo : EIATTR_FRAME_SIZE
	.align		4
.L_272:
        /*04bc*/ 	.byte	0x04, 0x11
        /*04be*/ 	.short	(.L_274 - .L_273)
	.align		4
.L_273:
        /*04c0*/ 	.word	index@(nvkernel__Z4ssori_F1L2089_62)
        /*04c4*/ 	.word	0x00000000


	//----- nvinfo : EIATTR_REGCOUNT
	.align		4
.L_274:
        /*04c8*/ 	.byte	0x04, 0x2f
        /*04ca*/ 	.short	(.L_276 - .L_275)
	.align		4
.L_275:
        /*04cc*/ 	.word	index@(nvkernel__Z4ssori_F1L2126_64)
        /*04d0*/ 	.word	0x00000026


	//----- nvinfo : EIATTR_MAX_STACK_SIZE
	.align		4
.L_276:
        /*04d4*/ 	.byte	0x04, 0x23
        /*04d6*/ 	.short	(.L_278 - .L_277)
	.align		4
.L_277:
        /*04d8*/ 	.word	index@(nvkernel__Z4ssori_F1L2126_64)
        /*04dc*/ 	.word	0x00000000


	//----- nvinfo : EIATTR_FRAME_SIZE
	.align		4
.L_278:
        /*04e0*/ 	.byte	0x04, 0x11
        /*04e2*/ 	.short	(.L_280 - .L_279)
	.align		4
.L_279:
        /*04e4*/ 	.word	index@(nvkernel__Z4ssori_F1L2126_64)
        /*04e8*/ 	.word	0x00000000


	//----- nvinfo : EIATTR_REGCOUNT
	.align		4
.L_280:
        /*04ec*/ 	.byte	0x04, 0x2f
        /*04ee*/ 	.short	(.L_282 - .L_281)
	.align		4
.L_281:
        /*04f0*/ 	.word	index@(nvkernel__Z4ssori_F1L2158_66)
        /*04f4*/ 	.word	0x00000028


	//----- nvinfo : EIATTR_MAX_STACK_SIZE
	.align		4
.L_282:
        /*04f8*/ 	.byte	0x04, 0x23
        /*04fa*/ 	.short	(.L_284 - .L_283)
	.align		4
.L_283:
        /*04fc*/ 	.word	index@(nvkernel__Z4ssori_F1L2158_66)
        /*0500*/ 	.word	0x00000000


	//----- nvinfo : EIATTR_FRAME_SIZE
	.align		4
.L_284:
        /*0504*/ 	.byte	0x04, 0x11
        /*0506*/ 	.short	(.L_286 - .L_285)
	.align		4
.L_285:
        /*0508*/ 	.word	index@(nvkernel__Z4ssori_F1L2158_66)
        /*050c*/ 	.word	0x00000000


	//----- nvinfo : EIATTR_REGCOUNT
	.align		4
.L_286:
        /*0510*/ 	.byte	0x04, 0x2f
        /*0512*/ 	.short	(.L_288 - .L_287)
	.align		4
.L_287:
        /*0514*/ 	.word	index@(__cuda_sm20_div_s64)
        /*0518*/ 	.word	0x0000001e


	//----- nvinfo : EIATTR_MAX_STACK_SIZE
	.align		4
.L_288:
        /*051c*/ 	.byte	0x04, 0x23
        /*051e*/ 	.short	(.L_290 - .L_289)
	.align		4
.L_289:
        /*0520*/ 	.word	index@(__cuda_sm20_div_s64)
        /*0524*/ 	.word	0x00000000


	//----- nvinfo : EIATTR_FRAME_SIZE
	.align		4
.L_290:
        /*0528*/ 	.byte	0x04, 0x11
        /*052a*/ 	.short	(.L_292 - .L_291)
	.align		4
.L_291:
        /*052c*/ 	.word	index@(__cuda_sm20_div_s64)
        /*0530*/ 	.word	0x00000000
.L_292:


//--------------------- .nv.info.__cuda_sm20_div_s64 --------------------------
	.section	.nv.info.__cuda_sm20_div_s64,"",@"SHT_CUDA_INFO"
	.sectionflags	@""
	.align	4


	//----- nvinfo : EIATTR_CUDA_API_VERSION
	.align		4
        /*0000*/ 	.byte	0x04, 0x37
        /*0002*/ 	.short	(.L_294 - .L_293)
.L_293:
        /*0004*/ 	.word	0x00000081
.L_294:


//--------------------- .nv.info.nvkernel__Z4ssori_F1L2158_66 --------------------------
	.section	.nv.info.nvkernel__Z4ssori_F1L2158_66,"",@"SHT_CUDA_INFO"
	.sectionflags	@""
	.align	4


	//----- nvinfo : EIATTR_CUDA_API_VERSION
	.align		4
        /*0000*/ 	.byte	0x04, 0x37
        /*0002*/ 	.short	(.L_296 - .L_295)
.L_295:
        /*0004*/ 	.word	0x00000081


	//----- nvinfo : EIATTR_PARAM_CBANK
	.align		4
.L_296:
        /*0008*/ 	.byte	0x04, 0x0a
        /*000a*/ 	.short	(.L_298 - .L_297)
	.align		4
.L_297:
        /*000c*/ 	.word	index@(.nv.constant0.nvkernel__Z4ssori_F1L2158_66)
        /*0010*/ 	.short	0x0160
        /*0012*/ 	.short	0x0030


	//----- nvinfo : EIATTR_CBANK_PARAM_SIZE
	.align		4
.L_298:
        /*0014*/ 	.byte	0x03, 0x19
        /*0016*/ 	.short	0x0030


	//----- nvinfo : EIATTR_KPARAM_INFO
	.align		4
        /*0018*/ 	.byte	0x04, 0x17
        /*001a*/ 	.short	(.L_300 - .L_299)
.L_299:
        /*001c*/ 	.word	0x00000000
        /*0020*/ 	.short	0x0007
        /*0022*/ 	.short	0x0028
        /*0024*/ 	.byte	0x00, 0xf0, 0x21, 0x00


	//----- nvinfo : EIATTR_KPARAM_INFO
	.align		4
.L_300:
        /*0028*/ 	.byte	0x04, 0x17
        /*002a*/ 	.short	(.L_302 - .L_301)
.L_301:
        /*002c*/ 	.word	0x00000000
        /*0030*/ 	.short	0x0006
        /*0032*/ 	.short	0x0020
        /*0034*/ 	.byte	0x00, 0xf0, 0x21, 0x00


	//----- nvinfo : EIATTR_KPARAM_INFO
	.align		4
.L_302:
        /*0038*/ 	.byte	0x04, 0x17
        /*003a*/ 	.short	(.L_304 - .L_303)
.L_303:
        /*003c*/ 	.word	0x00000000
        /*0040*/ 	.short	0x0005
        /*0042*/ 	.short	0x0018
        /*0044*/ 	.byte	0x00, 0xf0, 0x21, 0x00


	//----- nvinfo : EIATTR_KPARAM_INFO
	.align		4
.L_304:
        /*0048*/ 	.byte	0x04, 0x17
        /*004a*/ 	.short	(.L_306 - .L_305)
.L_305:
        /*004c*/ 	.word	0x00000000
        /*0050*/ 	.short	0x0004
        /*0052*/ 	.short	0x0010
        /*0054*/ 	.byte	0x00, 0xf0, 0x11, 0x00


	//----- nvinfo : EIATTR_KPARAM_INFO
	.align		4
.L_306:
        /*0058*/ 	.byte	0x04, 0x17
        /*005a*/ 	.short	(.L_308 - .L_307)
.L_307:
        /*005c*/ 	.word	0x00000000
        /*0060*/ 	.short	0x0003
        /*0062*/ 	.short	0x000c
        /*0064*/ 	.byte	0x00, 0xf0, 0x11, 0x00


	//----- nvinfo : EIATTR_KPARAM_INFO
	.align		4
.L_308:
        /*0068*/ 	.byte	0x04, 0x17
        /*006a*/ 	.short	(.L_310 - .L_309)
.L_309:
        /*006c*/ 	.word	0x00000000
        /*0070*/ 	.short	0x0002
        /*0072*/ 	.short	0x0008
        /*0074*/ 	.byte	0x00, 0xf0, 0x11, 0x00


	//----- nvinfo : EIATTR_KPARAM_INFO
	.align		4
.L_310:
        /*0078*/ 	.byte	0x04, 0x17
        /*007a*/ 	.short	(.L_312 - .L_311)
.L_311:
        /*007c*/ 	.word	0x00000000
        /*0080*/ 	.short	0x0001
        /*0082*/ 	.short	0x0004
        /*0084*/ 	.byte	0x00, 0xf0, 0x11, 0x00


	//----- nvinfo : EIATTR_KPARAM_INFO
	.align		4
.L_312:
        /*0088*/ 	.byte	0x04, 0x17
        /*008a*/ 	.short	(.L_314 - .L_313)
.L_313:
        /*008c*/ 	.word	0x00000000
        /*0090*/ 	.short	0x0000
        /*0092*/ 	.short	0x0000
        /*0094*/ 	.byte	0x00, 0xf0, 0x11, 0x00


	//----- nvinfo : EIATTR_MAXREG_COUNT
	.align		4
.L_314:
        /*0098*/ 	.byte	0x03, 0x1b
        /*009a*/ 	.short	0x00ff


	//----- nvinfo : EIATTR_EXIT_INSTR_OFFSETS
	.align		4
        /*009c*/ 	.byte	0x04, 0x1c
        /*009e*/ 	.short	(.L_316 - .L_315)


	//   ....[0]....
.L_315:
        /*00a0*/ 	.word	0x000000b0


	//   ....[1]....
        /*00a4*/ 	.word	0x00000980


	//----- nvinfo : EIATTR_MAX_THREADS
	.align		4
.L_316:
        /*00a8*/ 	.byte	0x04, 0x05
        /*00aa*/ 	.short	(.L_318 - .L_317)
.L_317:
        /*00ac*/ 	.word	0x00000080
        /*00b0*/ 	.word	0x00000001
        /*00b4*/ 	.word	0x00000001


	//----- nvinfo : EIATTR_CRS_STACK_SIZE
	.align		4
.L_318:
        /*00b8*/ 	.byte	0x04, 0x1e
        /*00ba*/ 	.short	(.L_320 - .L_319)
.L_319:
        /*00bc*/ 	.word	0x00000000
.L_320:


//--------------------- .nv.info.nvkernel__Z4ssori_F1L2126_64 --------------------------
	.section	.nv.info.nvkernel__Z4ssori_F1L2126_64,"",@"SHT_CUDA_INFO"
	.sectionflags	@""
	.align	4


	//----- nvinfo : EIATTR_CUDA_API_VERSION
	.align		4
        /*0000*/ 	.byte	0x04, 0x37
        /*0002*/ 	.short	(.L_322 - .L_321)
.L_321:
        /*0004*/ 	.word	0x00000081


	//----- nvinfo : EIATTR_PARAM_CBANK
	.align		4
.L_322:
        /*0008*/ 	.byte	0x04, 0x0a
        /*000a*/ 	.short	(.L_324 - .L_323)
	.align		4
.L_323:
        /*000c*/ 	.word	index@(.nv.constant0.nvkernel__Z4ssori_F1L2126_64)
        /*0010*/ 	.short	0x0160
        /*0012*/ 	.short	0x0028


	//----- nvinfo : EIATTR_CBANK_PARAM_SIZE
	.align		4
.L_324:
        /*0014*/ 	.byte	0x03, 0x19
        /*0016*/ 	.short	0x0028


	//----- nvinfo : EIATTR_KPARAM_INFO
	.align		4
        /*0018*/ 	.byte	0x04, 0x17
        /*001a*/ 	.short	(.L_326 - .L_325)
.L_325:
        /*001c*/ 	.word	0x00000000
        /*0020*/ 	.short	0x0006
        /*0022*/ 	.short	0x0020
        /*0024*/ 	.byte	0x00, 0xf0, 0x21, 0x00


	//----- nvinfo : EIATTR_KPARAM_INFO
	.align		4
.L_326:
        /*0028*/ 	.byte	0x04, 0x17
        /*002a*/ 	.short	(.L_328 - .L_327)
.L_327:
        /*002c*/ 	.word	0x00000000
        /*0030*/ 	.short	0x0005
        /*0032*/ 	.short	0x0018
        /*0034*/ 	.byte	0x00, 0xf0, 0x21, 0x00


	//----- nvinfo : EIATTR_KPARAM_INFO
	.align		4
.L_328:
        /*0038*/ 	.byte	0x04, 0x17
        /*003a*/ 	.short	(.L_330 - .L_329)
.L_329:
        /*003c*/ 	.word	0x00000000
        /*0040*/ 	.short	0x0004
        /*0042*/ 	.short	0x0010
        /*0044*/ 	.byte	0x00, 0xf0, 0x11, 0x00


	//----- nvinfo : EIATTR_KPARAM_INFO
	.align		4
.L_330:
        /*0048*/ 	.byte	0x04, 0x17
        /*004a*/ 	.short	(.L_332 - .L_331)
.L_331:
        /*004c*/ 	.word	0x00000000
        /*0050*/ 	.short	0x0003
        /*0052*/ 	.short	0x000c
        /*0054*/ 	.byte	0x00, 0xf0, 0x11, 0x00


	//----- nvinfo : EIATTR_KPARAM_INFO
	.align		4
.L_332:
        /*0058*/ 	.byte	0x04, 0x17
        /*005a*/ 	.short	(.L_334 - .L_333)
.L_333:
        /*005c*/ 	.word	0x00000000
        /*0060*/ 	.short	0x0002
        /*0062*/ 	.short	0x0008
        /*0064*/ 	.byte	0x00, 0xf0, 0x11, 0x00


	//----- nvinfo : EIATTR_KPARAM_INFO
	.align		4
.L_334:
        /*0068*/ 	.byte	0x04, 0x17
        /*006a*/ 	.short	(.L_336 - .L_335)
.L_335:
        /*006c*/ 	.word	0x00000000
        /*0070*/ 	.short	0x0001
        /*0072*/ 	.short	0x0004
        /*0074*/ 	.byte	0x00, 0xf0, 0x11, 0x00


	//----- nvinfo : EIATTR_KPARAM_INFO
	.align		4
.L_336:
        /*0078*/ 	.byte	0x04, 0x17
        /*007a*/ 	.short	(.L_338 - .L_337)
.L_337:
        /*007c*/ 	.word	0x00000000
        /*0080*/ 	.short	0x0000
        /*0082*/ 	.short	0x0000
        /*0084*/ 	.byte	0x00, 0xf0, 0x11, 0x00


	//----- nvinfo : EIATTR_MAXREG_COUNT
	.align		4
.L_338:
        /*0088*/ 	.byte	0x03, 0x1b
        /*008a*/ 	.short	0x00ff


	//----- nvinfo : EIATTR_EXIT_INSTR_OFFSETS
	.align		4
        /*008c*/ 	.byte	0x04, 0x1c
        /*008e*/ 	.short	(.L_340 - .L_339)


	//   ....[0]....
.L_339:
        /*0090*/ 	.word	0x000000e0


	//   ....[1]....
        /*0094*/ 	.word	0x00000960


	//----- nvinfo : EIATTR_MAX_THREADS
	.align		4
.L_340:
        /*0098*/ 	.byte	0x04, 0x05
        /*009a*/ 	.short	(.L_342 - .L_341)
.L_341:
        /*009c*/ 	.word	0x00000080
        /*00a0*/ 	.word	0x00000001
        /*00a4*/ 	.word	0x00000001


	//----- nvinfo : EIATTR_CRS_STACK_SIZE
	.align		4
.L_342:
        /*00a8*/ 	.byte	0x04, 0x1e
        /*00aa*/ 	.short	(.L_344 - .L_343)
.L_343:
        /*00ac*/ 	.word	0x00000000
.L_344:


//--------------------- .nv.info.nvkernel__Z4ssori_F1L2089_62 --------------------------
	.section	.nv.info.nvkernel__Z4ssori_F1L2089_62,"",@"SHT_CUDA_INFO"
	.sectionflags	@""
	.align	4


	//----- nvinfo : EIATTR_CUDA_API_VERSION
	.align		4
        /*0000*/ 	.byte	0x04, 0x37
        /*0002*/ 	.short	(.L_346 - .L_345)
.L_345:
        /*0004*/ 	.word	0x00000081


	//----- nvinfo : EIATTR_PARAM_CBANK
	.align		4
.L_346:
        /*0008*/ 	.byte	0x04, 0x0a
        /*000a*/ 	.short	(.L_348 - .L_347)
	.align		4
.L_347:
        /*000c*/ 	.word	index@(.nv.constant0.nvkernel__Z4ssori_F1L2089_62)
        /*0010*/ 	.short	0x0160
        /*0012*/ 	.short	0x0020


	//----- nvinfo : EIATTR_CBANK_PARAM_SIZE
	.align		4
.L_348:
        /*0014*/ 	.byte	0x03, 0x19
        /*0016*/ 	.short	0x0020


	//----- nvinfo : EIATTR_KPARAM_INFO
	.align		4
        /*0018*/ 	.byte	0x04, 0x17
        /*001a*/ 	.short	(.L_350 - .L_349)
.L_349:
        /*001c*/ 	.word	0x00000000
        /*0020*/ 	.short	0x0003
        /*0022*/ 	.short	0x0018
        /*0024*/ 	.byte	0x00, 0xf0, 0x21, 0x00


	//----- nvinfo : EIATTR_KPARAM_INFO
	.align		4
.L_350:
        /*0028*/ 	.byte	0x04, 0x17
        /*002a*/ 	.short	(.L_352 - .L_351)
.L_351:
        /*002c*/ 	.word	0x00000000
        /*0030*/ 	.short	0x0002
        /*0032*/ 	.short	0x0010
        /*0034*/ 	.byte	0x00, 0xf0, 0x21, 0x00


	//----- nvinfo : EIATTR_KPARAM_INFO
	.align		4
.L_352:
        /*0038*/ 	.byte	0x04, 0x17
        /*003a*/ 	.short	(.L_354 - .L_353)
.L_353:
        /*003c*/ 	.word	0x00000000
        /*0040*/ 	.short	0x0001
        /*0042*/ 	.short	0x0008
        /*0044*/ 	.byte	0x00, 0xf0, 0x21, 0x00


	//----- nvinfo : EIATTR_KPARAM_INFO
	.align		4
.L_354:
        /*0048*/ 	.byte	0x04, 0x17
        /*004a*/ 	.short	(.L_356 - .L_355)
.L_355:
        /*004c*/ 	.word	0x00000000
        /*0050*/ 	.short	0x0000
        /*0052*/ 	.short	0x0000
        /*0054*/ 	.byte	0x00, 0xf0, 0x21, 0x00


	//----- nvinfo : EIATTR_MAXREG_COUNT
	.align		4
.L_356:
        /*0058*/ 	.byte	0x03, 0x1b
        /*005a*/ 	.short	0x00ff


	//----- nvinfo : EIATTR_EXIT_INSTR_OFFSETS
	.align		4
        /*005c*/ 	.byte	0x04, 0x1c
        /*005e*/ 	.short	(.L_358 - .L_357)


	//   ....[0]....
.L_357:
        /*0060*/ 	.word	0x00000530


	//----- nvinfo : EIATTR_MAX_THREADS
	.align		4
.L_358:
        /*0064*/ 	.byte	0x04, 0x05
        /*0066*/ 	.short	(.L_360 - .L_359)
.L_359:
        /*0068*/ 	.word	0x00000080
        /*006c*/ 	.word	0x00000001
        /*0070*/ 	.word	0x00000001


	//----- nvinfo : EIATTR_CRS_STACK_SIZE
	.align		4
.L_360:
        /*0074*/ 	.byte	0x04, 0x1e
        /*0076*/ 	.short	(.L_362 - .L_361)
.L_361:
        /*0078*/ 	.word	0x00000000
.L_362:


//--------------------- .nv.info.nvkernel__Z3rhsv_F1L2048_60 --------------------------
	.section	.nv.info.nvkernel__Z3rhsv_F1L2048_60,"",@"SHT_CUDA_INFO"
	.sectionflags	@""
	.align	4


	//----- nvinfo : EIATTR_CUDA_API_VERSION
	.align		4
        /*0000*/ 	.byte	0x04, 0x37
        /*0002*/ 	.short	(.L_364 - .L_363)
.L_363:
        /*0004*/ 	.word	0x00000081


	//----- nvinfo : EIATTR_PARAM_CBANK
	.align		4
.L_364:
        /*0008*/ 	.byte	0x04, 0x0a
        /*000a*/ 	.short	(.L_366 - .L_365)
	.align		4
.L_365:
        /*000c*/ 	.word	index@(.nv.constant0.nvkernel__Z3rhsv_F1L2048_60)
        /*0010*/ 	.short	0x0160
        /*0012*/ 	.short	0x0038


	//----- nvinfo : EIATTR_CBANK_PARAM_SIZE
	.align		4
.L_366:
        /*0014*/ 	.byte	0x03, 0x19
        /*0016*/ 	.short	0x0038


	//----- nvinfo : EIATTR_KPARAM_INFO
	.align		4
        /*0018*/ 	.byte	0x04, 0x17
        /*001a*/ 	.short	(.L_368 - .L_367)
.L_367:
        /*001c*/ 	.word	0x00000000
        /*0020*/ 	.short	0x0008
        /*0022*/ 	.short	0x0030
        /*0024*/ 	.byte	0x00, 0xf0, 0x21, 0x00


	//----- nvinfo : EIATTR_KPARAM_INFO
	.align		4
.L_368:
        /*0028*/ 	.byte	0x04, 0x17
        /*002a*/ 	.short	(.L_370 - .L_369)
.L_369:
        /*002c*/ 	.word	0x00000000
        /*0030*/ 	.short	0x0007
        /*0032*/ 	.short	0x0028
        /*0034*/ 	.byte	0x00, 0xf0, 0x11, 0x00


	//----- nvinfo : EIATTR_KPARAM_INFO
	.align		4
.L_370:
        /*0038*/ 	.byte	0x04, 0x17
        /*003a*/ 	.short	(.L_372 - .L_371)
.L_371:
        /*003c*/ 	.word	0x00000000
        /*0040*/ 	.short	0x0006
        /*0042*/ 	.short	0x0020
        /*0044*/ 	.byte	0x00, 0xf0, 0x21, 0x00


	//----- nvinfo : EIATTR_KPARAM_INFO
	.align		4
.L_372:
        /*0048*/ 	.byte	0x04, 0x17
        /*004a*/ 	.short	(.L_374 - .L_373)
.L_373:
        /*004c*/ 	.word	0x00000000
        /*0050*/ 	.short	0x0005
        /*0052*/ 	.short	0x0018
        /*0054*/ 	.byte	0x00, 0xf0, 0x21, 0x00


	//----- nvinfo : EIATTR_KPARAM_INFO
	.align		4
.L_374:
        /*0058*/ 	.byte	0x04, 0x17
        /*005a*/ 	.short	(.L_376 - .L_375)
.L_375:
        /*005c*/ 	.word	0x00000000
        /*0060*/ 	.short	0x0004
        /*0062*/ 	.short	0x0010
        /*0064*/ 	.byte	0x00, 0xf0, 0x21, 0x00


	//----- nvinfo : EIATTR_KPARAM_INFO
	.align		4
.L_376:
        /*0068*/ 	.byte	0x04, 0x17
        /*006a*/ 	.short	(.L_378 - .L_377)
.L_377:
        /*006c*/ 	.word	0x00000000
        /*0070*/ 	.short	0x0003
        /*0072*/ 	.short	0x000c
        /*0074*/ 	.byte	0x00, 0xf0, 0x11, 0x00


	//----- nvinfo : EIATTR_KPARAM_INFO
	.align		4
.L_378:
        /*0078*/ 	.byte	0x04, 0x17
        /*007a*/ 	.short	(.L_380 - .L_379)
.L_379:
        /*007c*/ 	.word	0x00000000
        /*0080*/ 	.short	0x0002
        /*0082*/ 	.short	0x0008
        /*0084*/ 	.byte	0x00, 0xf0, 0x11, 0x00


	//----- nvinfo : EIATTR_KPARAM_INFO
	.align		4
.L_380:
        /*0088*/ 	.byte	0x04, 0x17
        /*008a*/ 	.short	(.L_382 - .L_381)
.L_381:
        /*008c*/ 	.word	0x00000000
        /*0090*/ 	.short	0x0001
        /*0092*/ 	.short	0x0004
        /*0094*/ 	.byte	0x00, 0xf0, 0x11, 0x00


	//----- nvinfo : EIATTR_KPARAM_INFO
	.align		4
.L_382:
        /*0098*/ 	.byte	0x04, 0x17
        /*009a*/ 	.short	(.L_384 - .L_383)
.L_383:
        /*009c*/ 	.word	0x00000000
        /*00a0*/ 	.short	0x0000
        /*00a2*/ 	.short	0x0000
        /*00a4*/ 	.byte	0x00, 0xf0, 0x11, 0x00


	//----- nvinfo : EIATTR_MAXREG_COUNT
	.align		4
.L_384:
        /*00a8*/ 	.byte	0x03, 0x1b
        /*00aa*/ 	.short	0x00ff


	//----- nvinfo : EIATTR_EXIT_INSTR_OFFSETS
	.align		4
        /*00ac*/ 	.byte	0x04, 0x1c
        /*00ae*/ 	.short	(.L_386 - .L_385)


	//   ....[0]....
.L_385:
        /*00b0*/ 	.word	0x00000080


	//   ....[1]....
        /*00b4*/ 	.word	0x000007d0


	//----- nvinfo : EIATTR_MAX_THREADS
	.align		4
.L_386:
        /*00b8*/ 	.byte	0x04, 0x05
        /*00ba*/ 	.short	(.L_388 - .L_387)
.L_387:
        /*00bc*/ 	.word	0x00000080
        /*00c0*/ 	.word	0x00000001
        /*00c4*/ 	.word	0x00000001


	//----- nvinfo : EIATTR_CRS_STACK_SIZE
	.align		4
.L_388:
        /*00c8*/ 	.byte	0x04, 0x1e
        /*00ca*/ 	.short	(.L_390 - .L_389)
.L_389:
        /*00cc*/ 	.word	0x00000000
.L_390:


//--------------------- .nv.info.nvkernel__Z3rhsv_F1L2032_58 --------------------------
	.section	.nv.info.nvkernel__Z3rhsv_F1L2032_58,"",@"SHT_CUDA_INFO"
	.sectionflags	@""
	.align	4


	//----- nvinfo : EIATTR_CUDA_API_VERSION
	.align		4
        /*0000*/ 	.byte	0x04, 0x37
        /*0002*/ 	.short	(.L_392 - .L_391)
.L_391:
        /*0004*/ 	.word	0x00000081


	//----- nvinfo : EIATTR_PARAM_CBANK
	.align		4
.L_392:
        /*0008*/ 	.byte	0x04, 0x0a
        /*000a*/ 	.short	(.L_394 - .L_393)
	.align		4
.L_393:
        /*000c*/ 	.word	index@(.nv.constant0.nvkernel__Z3rhsv_F1L2032_58)
        /*0010*/ 	.short	0x0160
        /*0012*/ 	.short	0x0038


	//----- nvinfo : EIATTR_CBANK_PARAM_SIZE
	.align		4
.L_394:
        /*0014*/ 	.byte	0x03, 0x19
        /*0016*/ 	.short	0x0038


	//----- nvinfo : EIATTR_KPARAM_INFO
	.align		4
        /*0018*/ 	.byte	0x04, 0x17
        /*001a*/ 	.short	(.L_396 - .L_395)
.L_395:
        /*001c*/ 	.word	0x00000000
        /*0020*/ 	.short	0x0008
        /*0022*/ 	.short	0x0030
        /*0024*/ 	.byte	0x00, 0xf0, 0x21, 0x00


	//----- nvinfo : EIATTR_KPARAM_INFO
	.align		4
.L_396:
        /*0028*/ 	.byte	0x04, 0x17
        /*002a*/ 	.short	(.L_398 - .L_397)
.L_397:
        /*002c*/ 	.word	0x00000000
        /*0030*/ 	.short	0x0007
        /*0032*/ 	.short	0x0028
        /*0034*/ 	.byte	0x00, 0xf0, 0x21, 0x00


	//----- nvinfo : EIATTR_KPARAM_INFO
	.align		4
.L_398:
        /*0038*/ 	.byte	0x04, 0x17
        /*003a*/ 	.short	(.L_400 - .L_399)
.L_399:
        /*003c*/ 	.word	0x00000000
        /*0040*/ 	.short	0x0006
        /*0042*/ 	.short	0x0020
        /*0044*/ 	.byte	0x00, 0xf0, 0x21, 0x00


	//----- nvinfo : EIATTR_KPARAM_INFO
	.align		4
.L_400:
        /*0048*/ 	.byte	0x04, 0x17
        /*004a*/ 	.short	(.L_402 - .L_401)
.L_401:
        /*004c*/ 	.word	0x00000000
        /*0050*/ 	.short	0x0005
        /*0052*/ 	.short	0x0018
        /*0054*/ 	.byte	0x00, 0xf0, 0x21, 0x00


	//----- nvinfo : EIATTR_KPARAM_INFO
	.align		4
.L_402:
        /*0058*/ 	.byte	0x04, 0x17
        /*005a*/ 	.short	(.L_404 - .L_403)
.L_403:
        /*005c*/ 	.word	0x00000000
        /*0060*/ 	.short	0x0004
        /*0062*/ 	.short	0x0010
        /*0064*/ 	.byte	0x00, 0xf0, 0x11, 0x00


	//----- nvinfo : EIATTR_KPARAM_INFO
	.align		4
.L_404:
        /*0068*/ 	.byte	0x04, 0x17
        /*006a*/ 	.short	(.L_406 - .L_405)
.L_405:
        /*006c*/ 	.word	0x00000000
        /*0070*/ 	.short	0x0003
        /*0072*/ 	.short	0x000c
        /*0074*/ 	.byte	0x00, 0xf0, 0x11, 0x00


	//----- nvinfo : EIATTR_KPARAM_INFO
	.align		4
.L_406:
        /*0078*/ 	.byte	0x04, 0x17
        /*007a*/ 	.short	(.L_408 - .L_407)
.L_407:
        /*007c*/ 	.word	0x00000000
        /*0080*/ 	.short	0x0002
        /*0082*/ 	.short	0x0008
        /*0084*/ 	.byte	0x00, 0xf0, 0x11, 0x00


	//----- nvinfo : EIATTR_KPARAM_INFO
	.align		4
.L_408:
        /*0088*/ 	.byte	0x04, 0x17
        /*008a*/ 	.short	(.L_410 - .L_409)
.L_409:
        /*008c*/ 	.word	0x00000000
        /*0090*/ 	.short	0x0001
        /*0092*/ 	.short	0x0004
        /*0094*/ 	.byte	0x00, 0xf0, 0x11, 0x00


	//----- nvinfo : EIATTR_KPARAM_INFO
	.align		4
.L_410:
        /*0098*/ 	.byte	0x04, 0x17
        /*009a*/ 	.short	(.L_412 - .L_411)
.L_411:
        /*009c*/ 	.word	0x00000000
        /*00a0*/ 	.short	0x0000
        /*00a2*/ 	.short	0x0000
        /*00a4*/ 	.byte	0x00, 0xf0, 0x11, 0x00


	//----- nvinfo : EIATTR_MAXREG_COUNT
	.align		4
.L_412:
        /*00a8*/ 	.byte	0x03, 0x1b
        /*00aa*/ 	.short	0x00ff


	//----- nvinfo : EIATTR_EXIT_INSTR_OFFSETS
	.align		4
        /*00ac*/ 	.byte	0x04, 0x1c
        /*00ae*/ 	.short	(.L_414 - .L_413)


	//   ....[0]....
.L_413:
        /*00b0*/ 	.word	0x000000e0


	//   ....[1]....
        /*00b4*/ 	.word	0x00000a90


	//----- nvinfo : EIATTR_MAX_THREADS
	.align		4
.L_414:
        /*00b8*/ 	.byte	0x04, 0x05
        /*00ba*/ 	.short	(.L_416 - .L_415)
.L_415:
        /*00bc*/ 	.word	0x00000080
        /*00c0*/ 	.word	0x00000001
        /*00c4*/ 	.word	0x00000001


	//----- nvinfo : EIATTR_CRS_STACK_SIZE
	.align		4
.L_416:
        /*00c8*/ 	.byte	0x04, 0x1e
        /*00ca*/ 	.short	(.L_418 - .L_417)
.L_417:
        /*00cc*/ 	.word	0x00000000
.L_418:


//--------------------- .nv.info.nvkernel__Z3rhsv_F1L2015_56 --------------------------
	.section	.nv.info.nvkernel__Z3rhsv_F1L2015_56,"",@"SHT_CUDA_INFO"
	.sectionflags	@""
	.align	4


	//----- nvinfo : EIATTR_CUDA_API_VERSION
	.align		4
        /*0000*/ 	.byte	0x04, 0x37
        /*0002*/ 	.short	(.L_420 - .L_419)
.L_419:
        /*0004*/ 	.word	0x00000081


	//----- nvinfo : EIATTR_PARAM_CBANK
	.align		4
.L_420:
        /*0008*/ 	.byte	0x04, 0x0a
        /*000a*/ 	.short	(.L_422 - .L_421)
	.align		4
.L_421:
        /*000c*/ 	.word	index@(.nv.constant0.nvkernel__Z3rhsv_F1L2015_56)
        /*0010*/ 	.short	0x0160
        /*0012*/ 	.short	0x0030


	//----- nvinfo : EIATTR_CBANK_PARAM_SIZE
	.align		4
.L_422:
        /*0014*/ 	.byte	0x03, 0x19
        /*0016*/ 	.short	0x0030


	//----- nvinfo : EIATTR_KPARAM_INFO
	.align		4
        /*0018*/ 	.byte	0x04, 0x17
        /*001a*/ 	.short	(.L_424 - .L_423)
.L_423:
        /*001c*/ 	.word	0x00000000
        /*0020*/ 	.short	0x0007
        /*0022*/ 	.short	0x0028
        /*0024*/ 	.byte	0x00, 0xf0, 0x21, 0x00


	//----- nvinfo : EIATTR_KPARAM_INFO
	.align		4
.L_424:
        /*0028*/ 	.byte	0x04, 0x17
        /*002a*/ 	.short	(.L_426 - .L_425)
.L_425:
        /*002c*/ 	.word	0x00000000
        /*0030*/ 	.short	0x0006
        /*0032*/ 	.short	0x0020
        /*0034*/ 	.byte	0x00, 0xf0, 0x21, 0x00


	//----- nvinfo : EIATTR_KPARAM_INFO
	.align		4
.L_426:
        /*0038*/ 	.byte	0x04, 0x17
        /*003a*/ 	.short	(.L_428 - .L_427)
.L_427:
        /*003c*/ 	.word	0x00000000
        /*0040*/ 	.short	0x0005
        /*0042*/ 	.short	0x0018
        /*0044*/ 	.byte	0x00, 0xf0, 0x21, 0x00


	//----- nvinfo : EIATTR_KPARAM_INFO
	.align		4
.L_428:
        /*0048*/ 	.byte	0x04, 0x17
        /*004a*/ 	.short	(.L_430 - .L_429)
.L_429:
        /*004c*/ 	.word	0x00000000
        /*0050*/ 	.short	0x0004
        /*0052*/ 	.short	0x0010
        /*0054*/ 	.byte	0x00, 0xf0, 0x21, 0x00


	//----- nvinfo : EIATTR_KPARAM_INFO
	.align		4
.L_430:
        /*0058*/ 	.byte	0x04, 0x17
        /*005a*/ 	.short	(.L_432 - .L_431)
.L_431:
        /*005c*/ 	.word	0x00000000
        /*0060*/ 	.short	0x0003
        /*0062*/ 	.short	0x000c
        /*0064*/ 	.byte	0x00, 0xf0, 0x11, 0x00


	//----- nvinfo : EIATTR_KPARAM_INFO
	.align		4
.L_432:
        /*0068*/ 	.byte	0x04, 0x17
        /*006a*/ 	.short	(.L_434 - .L_433)
.L_433:
        /*006c*/ 	.word	0x00000000
        /*0070*/ 	.short	0x0002
        /*0072*/ 	.short	0x0008
        /*0074*/ 	.byte	0x00, 0xf0, 0x11, 0x00


	//----- nvinfo : EIATTR_KPARAM_INFO
	.align		4
.L_434:
        /*0078*/ 	.byte	0x04, 0x17
        /*007a*/ 	.short	(.L_436 - .L_435)
.L_435:
        /*007c*/ 	.word	0x00000000
        /*0080*/ 	.short	0x0001
        /*0082*/ 	.short	0x0004
        /*0084*/ 	.byte	0x00, 0xf0, 0x11, 0x00


	//----- nvinfo : EIATTR_KPARAM_INFO
	.align		4
.L_436:
        /*0088*/ 	.byte	0x04, 0x17
        /*008a*/ 	.short	(.L_438 - .L_437)
.L_437:
        /*008c*/ 	.word	0x00000000
        /*0090*/ 	.short	0x0000
        /*0092*/ 	.short	0x0000
        /*0094*/ 	.byte	0x00, 0xf0, 0x11, 0x00


	//----- nvinfo : EIATTR_MAXREG_COUNT
	.align		4
.L_438:
        /*0098*/ 	.byte	0x03, 0x1b
        /*009a*/ 	.short	0x00ff


	//----- nvinfo : EIATTR_EXIT_INSTR_OFFSETS
	.align		4
        /*009c*/ 	.byte	0x04, 0x1c
        /*009e*/ 	.short	(.L_440 - .L_439)


	//   ....[0]....
.L_439:
        /*00a0*/ 	.word	0x00000080


	//   ....[1]....
        /*00a4*/ 	.word	0x000007b0


	//----- nvinfo : EIATTR_MAX_THREADS
	.align		4
.L_440:
        /*00a8*/ 	.byte	0x04, 0x05
        /*00aa*/ 	.short	(.L_442 - .L_441)
.L_441:
        /*00ac*/ 	.word	0x00000080
        /*00b0*/ 	.word	0x00000001
        /*00b4*/ 	.word	0x00000001


	//----- nvinfo : EIATTR_CRS_STACK_SIZE
	.align		4
.L_442:
        /*00b8*/ 	.byte	0x04, 0x1e
        /*00ba*/ 	.short	(.L_444 - .L_443)
.L_443:
        /*00bc*/ 	.word	0x00000000
.L_444:


//--------------------- .nv.info.nvkernel__Z3rhsv_F1L1983_54 --------------------------
	.section	.nv.info.nvkernel__Z3rhsv_F1L1983_54,"",@"SHT_CUDA_INFO"
	.sectionflags	@""
	.align	4


	//----- nvinfo : EIATTR_CUDA_API_VERSION
	.align		4
        /*0000*/ 	.byte	0x04, 0x37
        /*0002*/ 	.short	(.L_446 - .L_445)
.L_445:
        /*0004*/ 	.word	0x00000081


	//----- nvinfo : EIATTR_PARAM_CBANK
	.align		4
.L_446:
        /*0008*/ 	.byte	0x04, 0x0a
        /*000a*/ 	.short	(.L_448 - .L_447)
	.align		4
.L_447:
        /*000c*/ 	.word	index@(.nv.constant0.nvkernel__Z3rhsv_F1L1983_54)
        /*0010*/ 	.short	0x0160
        /*0012*/ 	.short	0x0068


	//----- nvinfo : EIATTR_CBANK_PARAM_SIZE
	.align		4
.L_448:
        /*0014*/ 	.byte	0x03, 0x19
        /*0016*/ 	.short	0x0068


	//----- nvinfo : EIATTR_KPARAM_INFO
	.align		4
        /*0018*/ 	.byte	0x04, 0x17
        /*001a*/ 	.short	(.L_450 - .L_449)
.L_449:
        /*001c*/ 	.word	0x00000000
        /*0020*/ 	.short	0x000e
        /*0022*/ 	.short	0x0060
        /*0024*/ 	.byte	0x00, 0xf0, 0x21, 0x00


	//----- nvinfo : EIATTR_KPARAM_INFO
	.align		4
.L_450:
        /*0028*/ 	.byte	0x04, 0x17
        /*002a*/ 	.short	(.L_452 - .L_451)
.L_451:
        /*002c*/ 	.word	0x00000000
        /*0030*/ 	.short	0x000d
        /*0032*/ 	.short	0x0058
        /*0034*/ 	.byte	0x00, 0xf0, 0x21, 0x00


	//----- nvinfo : EIATTR_KPARAM_INFO
	.align		4
.L_452:
        /*0038*/ 	.byte	0x04, 0x17
        /*003a*/ 	.short	(.L_454 - .L_453)
.L_453:
        /*003c*/ 	.word	0x00000000
        /*0040*/ 	.short	0x000c
        /*0042*/ 	.short	0x0050
        /*0044*/ 	.byte	0x00, 0xf0, 0x21, 0x00


	//----- nvinfo : EIATTR_KPARAM_INFO
	.align		4
.L_454:
        /*0048*/ 	.byte	0x04, 0x17
        /*004a*/ 	.short	(.L_456 - .L_455)
.L_455:
        /*004c*/ 	.word	0x00000000
        /*0050*/ 	.short	0x000b
        /*0052*/ 	.short	0x0048
        /*0054*/ 	.byte	0x00, 0xf0, 0x21, 0x00


	//----- nvinfo : EIATTR_KPARAM_INFO
	.align		4
.L_456:
        /*0058*/ 	.byte	0x04, 0x17
        /*005a*/ 	.short	(.L_458 - .L_457)
.L_457:
        /*005c*/ 	.word	0x00000000
        /*0060*/ 	.short	0x000a
        /*0062*/ 	.short	0x0040
        /*0064*/ 	.byte	0x00, 0xf0, 0x21, 0x00


	//----- nvinfo : EIATTR_KPARAM_INFO
	.align		4
.L_458:
        /*0068*/ 	.byte	0x04, 0x17
        /*006a*/ 	.short	(.L_460 - .L_459)
.L_459:
        /*006c*/ 	.word	0x00000000
        /*0070*/ 	.short	0x0009
        /*0072*/ 	.short	0x0038
        /*0074*/ 	.byte	0x00, 0xf0, 0x21, 0x00


	//----- nvinfo : EIATTR_KPARAM_INFO
	.align		4
.L_460:
        /*0078*/ 	.byte	0x04, 0x17
        /*007a*/ 	.short	(.L_462 - .L_461)
.L_461:
        /*007c*/ 	.word	0x00000000
        /*0080*/ 	.short	0x0008
        /*0082*/ 	.short	0x0030
        /*0084*/ 	.byte	0x00, 0xf0, 0x21, 0x00


	//----- nvinfo : EIATTR_KPARAM_INFO
	.align		4
.L_462:
        /*0088*/ 	.byte	0x04, 0x17
        /*008a*/ 	.short	(.L_464 - .L_463)
.L_463:
        /*008c*/ 	.word	0x00000000
        /*0090*/ 	.short	0x0007
        /*0092*/ 	.short	0x0028
        /*0094*/ 	.byte	0x00, 0xf0, 0x21, 0x00


	//----- nvinfo : EIATTR_KPARAM_INFO
	.align		4
.L_464:
        /*0098*/ 	.byte	0x04, 0x17
        /*009a*/ 	.short	(.L_466 - .L_465)
.L_465:
        /*009c*/ 	.word	0x00000000
        /*00a0*/ 	.short	0x0006
        /*00a2*/ 	.short	0x0020
        /*00a4*/ 	.byte	0x00, 0xf0, 0x21, 0x00


	//----- nvinfo : EIATTR_KPARAM_INFO
	.align		4
.L_466:
        /*00a8*/ 	.byte	0x04, 0x17
        /*00aa*/ 	.short	(.L_468 - .L_467)
.L_467:
        /*00ac*/ 	.word	0x00000000
        /*00b0*/ 	.short	0x0005
        /*00b2*/ 	.short	0x0018
        /*00b4*/ 	.byte	0x00, 0xf0, 0x21, 0x00


	//----- nvinfo : EIATTR_KPARAM_INFO
	.align		4
.L_468:
        /*00b8*/ 	.byte	0x04, 0x17
        /*00ba*/ 	.short	(.L_470 - .L_469)
.L_469:
        /*00bc*/ 	.word	0x00000000
        /*00c0*/ 	.short	0x0004
        /*00c2*/ 	.short	0x0010
        /*00c4*/ 	.byte	0x00, 0xf0, 0x11, 0x00


	//----- nvinfo : EIATTR_KPARAM_INFO
	.align		4
.L_470:
        /*00c8*/ 	.byte	0x04, 0x17
        /*00ca*/ 	.short	(.L_472 - .L_471)
.L_471:
        /*00cc*/ 	.word	0x00000000
        /*00d0*/ 	.short	0x0003
        /*00d2*/ 	.short	0x000c
        /*00d4*/ 	.byte	0x00, 0xf0, 0x11, 0x00


	//----- nvinfo : EIATTR_KPARAM_INFO
	.align		4
.L_472:
        /*00d8*/ 	.byte	0x04, 0x17
        /*00da*/ 	.short	(.L_474 - .L_473)
.L_473:
        /*00dc*/ 	.word	0x00000000
        /*00e0*/ 	.short	0x0002
        /*00e2*/ 	.short	0x0008
        /*00e4*/ 	.byte	0x00, 0xf0, 0x11, 0x00


	//----- nvinfo : EIATTR_KPARAM_INFO
	.align		4
.L_474:
        /*00e8*/ 	.byte	0x04, 0x17
        /*00ea*/ 	.short	(.L_476 - .L_475)
.L_475:
        /*00ec*/ 	.word	0x00000000
        /*00f0*/ 	.short	0x0001
        /*00f2*/ 	.short	0x0004
        /*00f4*/ 	.byte	0x00, 0xf0, 0x11, 0x00


	//----- nvinfo : EIATTR_KPARAM_INFO
	.align		4
.L_476:
        /*00f8*/ 	.byte	0x04, 0x17
        /*00fa*/ 	.short	(.L_478 - .L_477)
.L_477:
        /*00fc*/ 	.word	0x00000000
        /*0100*/ 	.short	0x0000
        /*0102*/ 	.short	0x0000
        /*0104*/ 	.byte	0x00, 0xf0, 0x11, 0x00


	//----- nvinfo : EIATTR_MAXREG_COUNT
	.align		4
.L_478:
        /*0108*/ 	.byte	0x03, 0x1b
        /*010a*/ 	.short	0x00ff


	//----- nvinfo : EIATTR_EXIT_INSTR_OFFSETS
	.align		4
        /*010c*/ 	.byte	0x04, 0x1c
        /*010e*/ 	.short	(.L_480 - .L_479)


	//   ....[0]....
.L_479:
        /*0110*/ 	.word	0x000000b0


	//   ....[1]....
        /*0114*/ 	.word	0x00000ce0


	//----- nvinfo : EIATTR_MAX_THREADS
	.align		4
.L_480:
        /*0118*/ 	.byte	0x04, 0x05
        /*011a*/ 	.short	(.L_482 - .L_481)
.L_481:
        /*011c*/ 	.word	0x00000080
        /*0120*/ 	.word	0x00000001
        /*0124*/ 	.word	0x00000001


	//----- nvinfo : EIATTR_CRS_STACK_SIZE
	.align		4
.L_482:
        /*0128*/ 	.byte	0x04, 0x1e
        /*012a*/ 	.short	(.L_484 - .L_483)
.L_483:
        /*012c*/ 	.word	0x00000000
.L_484:


//--------------------- .nv.info.nvkernel__Z3rhsv_F1L1952_52 --------------------------
	.section	.nv.info.nvkernel__Z3rhsv_F1L1952_52,"",@"SHT_CUDA_INFO"
	.sectionflags	@""
	.align	4


	//----- nvinfo : EIATTR_CUDA_API_VERSION
	.align		4
        /*0000*/ 	.byte	0x04, 0x37
        /*0002*/ 	.short	(.L_486 - .L_485)
.L_485:
        /*0004*/ 	.word	0x00000081


	//----- nvinfo : EIATTR_PARAM_CBANK
	.align		4
.L_486:
        /*0008*/ 	.byte	0x04, 0x0a
        /*000a*/ 	.short	(.L_488 - .L_487)
	.align		4
.L_487:
        /*000c*/ 	.word	index@(.nv.constant0.nvkernel__Z3rhsv_F1L1952_52)
        /*0010*/ 	.short	0x0160
        /*0012*/ 	.short	0x0030


	//----- nvinfo : EIATTR_CBANK_PARAM_SIZE
	.align		4
.L_488:
        /*0014*/ 	.byte	0x03, 0x19
        /*0016*/ 	.short	0x0030


	//----- nvinfo : EIATTR_KPARAM_INFO
	.align		4
        /*0018*/ 	.byte	0x04, 0x17
        /*001a*/ 	.short	(.L_490 - .L_489)
.L_489:
        /*001c*/ 	.word	0x00000000
        /*0020*/ 	.short	0x0007
        /*0022*/ 	.short	0x0028
        /*0024*/ 	.byte	0x00, 0xf0, 0x21, 0x00


	//----- nvinfo : EIATTR_KPARAM_INFO
	.align		4
.L_490:
        /*0028*/ 	.byte	0x04, 0x17
        /*002a*/ 	.short	(.L_492 - .L_491)
.L_491:
        /*002c*/ 	.word	0x00000000
        /*0030*/ 	.short	0x0006
        /*0032*/ 	.short	0x0020
        /*0034*/ 	.byte	0x00, 0xf0, 0x21, 0x00


	//----- nvinfo : EIATTR_KPARAM_INFO
	.align		4
.L_492:
        /*0038*/ 	.byte	0x04, 0x17
        /*003a*/ 	.short	(.L_494 - .L_493)
.L_493:
        /*003c*/ 	.word	0x00000000
        /*0040*/ 	.short	0x0005
        /*0042*/ 	.short	0x0018
        /*0044*/ 	.byte	0x00, 0xf0, 0x21, 0x00


	//----- nvinfo : EIATTR_KPARAM_INFO
	.align		4
.L_494:
        /*0048*/ 	.byte	0x04, 0x17
        /*004a*/ 	.short	(.L_496 - .L_495)
.L_495:
        /*004c*/ 	.word	0x00000000
        /*0050*/ 	.short	0x0004
        /*0052*/ 	.short	0x0010
        /*0054*/ 	.byte	0x00, 0xf0, 0x11, 0x00


	//----- nvinfo : EIATTR_KPARAM_INFO
	.align		4
.L_496:
        /*0058*/ 	.byte	0x04, 0x17
        /*005a*/ 	.short	(.L_498 - .L_497)
.L_497:
        /*005c*/ 	.word	0x00000000
        /*0060*/ 	.short	0x0003
        /*0062*/ 	.short	0x000c
        /*0064*/ 	.byte	0x00, 0xf0, 0x11, 0x00


	//----- nvinfo : EIATTR_KPARAM_INFO
	.align		4
.L_498:
        /*0068*/ 	.byte	0x04, 0x17
        /*006a*/ 	.short	(.L_500 - .L_499)
.L_499:
        /*006c*/ 	.word	0x00000000
        /*0070*/ 	.short	0x0002
        /*0072*/ 	.short	0x0008
        /*0074*/ 	.byte	0x00, 0xf0, 0x11, 0x00


	//----- nvinfo : EIATTR_KPARAM_INFO
	.align		4
.L_500:
        /*0078*/ 	.byte	0x04, 0x17
        /*007a*/ 	.short	(.L_502 - .L_501)
.L_501:
        /*007c*/ 	.word	0x00000000
        /*0080*/ 	.short	0x0001
        /*0082*/ 	.short	0x0004
        /*0084*/ 	.byte	0x00, 0xf0, 0x11, 0x00


	//----- nvinfo : EIATTR_KPARAM_INFO
	.align		4
.L_502:
        /*0088*/ 	.byte	0x04, 0x17
        /*008a*/ 	.short	(.L_504 - .L_503)
.L_503:
        /*008c*/ 	.word	0x00000000
        /*0090*/ 	.short	0x0000
        /*0092*/ 	.short	0x0000
        /*0094*/ 	.byte	0x00, 0xf0, 0x11, 0x00


	//----- nvinfo : EIATTR_MAXREG_COUNT
	.align		4
.L_504:
        /*0098*/ 	.byte	0x03, 0x1b
        /*009a*/ 	.short	0x00ff


	//----- nvinfo : EIATTR_EXIT_INSTR_OFFSETS
	.align		4
        /*009c*/ 	.byte	0x04, 0x1c
        /*009e*/ 	.short	(.L_506 - .L_505)


	//   ....[0]....
.L_505:
        /*00a0*/ 	.word	0x000000b0


	//   ....[1]....
        /*00a4*/ 	.word	0x00000b60


	//----- nvinfo : EIATTR_MAX_THREADS
	.align		4
.L_506:
        /*00a8*/ 	.byte	0x04, 0x05
        /*00aa*/ 	.short	(.L_508 - .L_507)
.L_507:
        /*00ac*/ 	.word	0x00000080
        /*00b0*/ 	.word	0x00000001
        /*00b4*/ 	.word	0x00000001


	//----- nvinfo : EIATTR_CRS_STACK_SIZE
	.align		4
.L_508:
        /*00b8*/ 	.byte	0x04, 0x1e
        /*00ba*/ 	.short	(.L_510 - .L_509)
.L_509:
        /*00bc*/ 	.word	0x00000000
.L_510:


//--------------------- .nv.info.nvkernel__Z3rhsv_F1L1940_50 --------------------------
	.section	.nv.info.nvkernel__Z3rhsv_F1L1940_50,"",@"SHT_CUDA_INFO"
	.sectionflags	@""
	.align	4


	//----- nvinfo : EIATTR_CUDA_API_VERSION
	.align		4
        /*0000*/ 	.byte	0x04, 0x37
        /*0002*/ 	.short	(.L_512 - .L_511)
.L_511:
        /*0004*/ 	.word	0x00000081


	//----- nvinfo : EIATTR_PARAM_CBANK
	.align		4
.L_512:
        /*0008*/ 	.byte	0x04, 0x0a
        /*000a*/ 	.short	(.L_514 - .L_513)
	.align		4
.L_513:
        /*000c*/ 	.word	index@(.nv.constant0.nvkernel__Z3rhsv_F1L1940_50)
        /*0010*/ 	.short	0x0160
        /*0012*/ 	.short	0x0038


	//----- nvinfo : EIATTR_CBANK_PARAM_SIZE
	.align		4
.L_514:
        /*0014*/ 	.byte	0x03, 0x19
        /*0016*/ 	.short	0x0038


	//----- nvinfo : EIATTR_KPARAM_INFO
	.align		4
        /*0018*/ 	.byte	0x04, 0x17
        /*001a*/ 	.short	(.L_516 - .L_515)
.L_515:
        /*001c*/ 	.word	0x00000000
        /*0020*/ 	.short	0x0008
        /*0022*/ 	.short	0x0030
        /*0024*/ 	.byte	0x00, 0xf0, 0x21, 0x00


	//----- nvinfo : EIATTR_KPARAM_INFO
	.align		4
.L_516:
        /*0028*/ 	.byte	0x04, 0x17
        /*002a*/ 	.short	(.L_518 - .L_517)
.L_517:
        /*002c*/ 	.word	0x00000000
        /*0030*/ 	.short	0x0007
        /*0032*/ 	.short	0x0028
        /*0034*/ 	.byte	0x00, 0xf0, 0x21, 0x00


	//----- nvinfo : EIATTR_KPARAM_INFO
	.align		4
.L_518:
        /*0038*/ 	.byte	0x04, 0x17
        /*003a*/ 	.short	(.L_520 - .L_519)
.L_519:
        /*003c*/ 	.word	0x00000000
        /*0040*/ 	.short	0x0006
        /*0042*/ 	.short	0x0020
        /*0044*/ 	.byte	0x00, 0xf0, 0x21, 0x00


	//----- nvinfo : EIATTR_KPARAM_INFO
	.align		4
.L_520:
        /*0048*/ 	.byte	0x04, 0x17
        /*004a*/ 	.short	(.L_522 - .L_521)
.L_521:
        /*004c*/ 	.word	0x00000000
        /*0050*/ 	.short	0x0005
        /*0052*/ 	.short	0x0018
        /*0054*/ 	.byte	0x00, 0xf0, 0x21, 0x00


	//----- nvinfo : EIATTR_KPARAM_INFO
	.align		4
.L_522:
        /*0058*/ 	.byte	0x04, 0x17
        /*005a*/ 	.short	(.L_524 - .L_523)
.L_523:
        /*005c*/ 	.word	0x00000000
        /*0060*/ 	.short	0x0004
        /*0062*/ 	.short	0x0010
        /*0064*/ 	.byte	0x00, 0xf0, 0x11, 0x00


	//----- nvinfo : EIATTR_KPARAM_INFO
	.align		4
.L_524:
        /*0068*/ 	.byte	0x04, 0x17
        /*006a*/ 	.short	(.L_526 - .L_525)
.L_525:
        /*006c*/ 	.word	0x00000000
        /*0070*/ 	.short	0x0003
        /*0072*/ 	.short	0x000c
        /*0074*/ 	.byte	0x00, 0xf0, 0x11, 0x00


	//----- nvinfo : EIATTR_KPARAM_INFO
	.align		4
.L_526:
        /*0078*/ 	.byte	0x04, 0x17
        /*007a*/ 	.short	(.L_528 - .L_527)
.L_527:
        /*007c*/ 	.word	0x00000000
        /*0080*/ 	.short	0x0002
        /*0082*/ 	.short	0x0008
        /*0084*/ 	.byte	0x00, 0xf0, 0x11, 0x00


	//----- nvinfo : EIATTR_KPARAM_INFO
	.align		4
.L_528:
        /*0088*/ 	.byte	0x04, 0x17
        /*008a*/ 	.short	(.L_530 - .L_529)
.L_529:
        /*008c*/ 	.word	0x00000000
        /*0090*/ 	.short	0x0001
        /*0092*/ 	.short	0x0004
        /*0094*/ 	.byte	0x00, 0xf0, 0x11, 0x00


	//----- nvinfo : EIATTR_KPARAM_INFO
	.align		4
.L_530:
        /*0098*/ 	.byte	0x04, 0x17
        /*009a*/ 	.short	(.L_532 - .L_531)
.L_531:
        /*009c*/ 	.word	0x00000000
        /*00a0*/ 	.short	0x0000
        /*00a2*/ 	.short	0x0000
        /*00a4*/ 	.byte	0x00, 0xf0, 0x11, 0x00


	//----- nvinfo : EIATTR_MAXREG_COUNT
	.align		4
.L_532:
        /*00a8*/ 	.byte	0x03, 0x1b
        /*00aa*/ 	.short	0x00ff


	//----- nvinfo : EIATTR_EXIT_INSTR_OFFSETS
	.align		4
        /*00ac*/ 	.byte	0x04, 0x1c
        /*00ae*/ 	.short	(.L_534 - .L_533)


	//   ....[0]....
.L_533:
        /*00b0*/ 	.word	0x000000b0


	//   ....[1]....
        /*00b4*/ 	.word	0x00000ac0


	//----- nvinfo : EIATTR_MAX_THREADS
	.align		4
.L_534:
        /*00b8*/ 	.byte	0x04, 0x05
        /*00ba*/ 	.short	(.L_536 - .L_535)
.L_535:
        /*00bc*/ 	.word	0x00000080
        /*00c0*/ 	.word	0x00000001
        /*00c4*/ 	.word	0x00000001


	//----- nvinfo : EIATTR_CRS_STACK_SIZE
	.align		4
.L_536:
        /*00c8*/ 	.byte	0x04, 0x1e
        /*00ca*/ 	.short	(.L_538 - .L_537)
.L_537:
        /*00cc*/ 	.word	0x00000000
.L_538:


//--------------------- .nv.info.nvkernel__Z3rhsv_F1L1923_48 --------------------------
	.section	.nv.info.nvkernel__Z3rhsv_F1L1923_48,"",@"SHT_CUDA_INFO"
	.sectionflags	@""
	.align	4


	//----- nvinfo : EIATTR_CUDA_API_VERSION
	.align		4
        /*0000*/ 	.byte	0x04, 0x37
        /*0002*/ 	.short	(.L_540 - .L_539)
.L_539:
        /*0004*/ 	.word	0x00000081


	//----- nvinfo : EIATTR_PARAM_CBANK
	.align		4
.L_540:
        /*0008*/ 	.byte	0x04, 0x0a
        /*000a*/ 	.short	(.L_542 - .L_541)
	.align		4
.L_541:
        /*000c*/ 	.word	index@(.nv.constant0.nvkernel__Z3rhsv_F1L1923_48)
        /*0010*/ 	.short	0x0160
        /*0012*/ 	.short	0x0030


	//----- nvinfo : EIATTR_CBANK_PARAM_SIZE
	.align		4
.L_542:
        /*0014*/ 	.byte	0x03, 0x19
        /*0016*/ 	.short	0x0030


	//----- nvinfo : EIATTR_KPARAM_INFO
	.align		4
        /*0018*/ 	.byte	0x04, 0x17
        /*001a*/ 	.short	(.L_544 - .L_543)
.L_543:
        /*001c*/ 	.word	0x00000000
        /*0020*/ 	.short	0x0007
        /*0022*/ 	.short	0x0028
        /*0024*/ 	.byte	0x00, 0xf0, 0x21, 0x00


	//----- nvinfo : EIATTR_KPARAM_INFO
	.align		4
.L_544:
        /*0028*/ 	.byte	0x04, 0x17
        /*002a*/ 	.short	(.L_546 - .L_545)
.L_545:
        /*002c*/ 	.word	0x00000000
        /*0030*/ 	.short	0x0006
        /*0032*/ 	.short	0x0020
        /*0034*/ 	.byte	0x00, 0xf0, 0x21, 0x00


	//----- nvinfo : EIATTR_KPARAM_INFO
	.align		4
.L_546:
        /*0038*/ 	.byte	0x04, 0x17
        /*003a*/ 	.short	(.L_548 - .L_547)
.L_547:
        /*003c*/ 	.word	0x00000000
        /*0040*/ 	.short	0x0005
        /*0042*/ 	.short	0x0018
        /*0044*/ 	.byte	0x00, 0xf0, 0x21, 0x00


	//----- nvinfo : EIATTR_KPARAM_INFO
	.align		4
.L_548:
        /*0048*/ 	.byte	0x04, 0x17
        /*004a*/ 	.short	(.L_550 - .L_549)
.L_549:
        /*004c*/ 	.word	0x00000000
        /*0050*/ 	.short	0x0004
        /*0052*/ 	.short	0x0010
        /*0054*/ 	.byte	0x00, 0xf0, 0x11, 0x00


	//----- nvinfo : EIATTR_KPARAM_INFO
	.align		4
.L_550:
        /*0058*/ 	.byte	0x04, 0x17
        /*005a*/ 	.short	(.L_552 - .L_551)
.L_551:
        /*005c*/ 	.word	0x00000000
        /*0060*/ 	.short	0x0003
        /*0062*/ 	.short	0x000c
        /*0064*/ 	.byte	0x00, 0xf0, 0x11, 0x00


	//----- nvinfo : EIATTR_KPARAM_INFO
	.align		4
.L_552:
        /*0068*/ 	.byte	0x04, 0x17
        /*006a*/ 	.short	(.L_554 - .L_553)
.L_553:
        /*006c*/ 	.word	0x00000000
        /*0070*/ 	.short	0x0002
        /*0072*/ 	.short	0x0008
        /*0074*/ 	.byte	0x00, 0xf0, 0x11, 0x00


	//----- nvinfo : EIATTR_KPARAM_INFO
	.align		4
.L_554:
        /*0078*/ 	.byte	0x04, 0x17
        /*007a*/ 	.short	(.L_556 - .L_555)
.L_555:
        /*007c*/ 	.word	0x00000000
        /*0080*/ 	.short	0x0001
        /*0082*/ 	.short	0x0004
        /*0084*/ 	.byte	0x00, 0xf0, 0x11, 0x00


	//----- nvinfo : EIATTR_KPARAM_INFO
	.align		4
.L_556:
        /*0088*/ 	.byte	0x04, 0x17
        /*008a*/ 	.short	(.L_558 - .L_557)
.L_557:
        /*008c*/ 	.word	0x00000000
        /*0090*/ 	.short	0x0000
        /*0092*/ 	.short	0x0000
        /*0094*/ 	.byte	0x00, 0xf0, 0x11, 0x00


	//----- nvinfo : EIATTR_MAXREG_COUNT
	.align		4
.L_558:
        /*0098*/ 	.byte	0x03, 0x1b
        /*009a*/ 	.short	0x00ff


	//----- nvinfo : EIATTR_EXIT_INSTR_OFFSETS
	.align		4
        /*009c*/ 	.byte	0x04, 0x1c
        /*009e*/ 	.short	(.L_560 - .L_559)


	//   ....[0]....
.L_559:
        /*00a0*/ 	.word	0x000000b0


	//   ....[1]....
        /*00a4*/ 	.word	0x00000a50


	//----- nvinfo : EIATTR_MAX_THREADS
	.align		4
.L_560:
        /*00a8*/ 	.byte	0x04, 0x05
        /*00aa*/ 	.short	(.L_562 - .L_561)
.L_561:
        /*00ac*/ 	.word	0x00000080
        /*00b0*/ 	.word	0x00000001
        /*00b4*/ 	.word	0x00000001


	//----- nvinfo : EIATTR_CRS_STACK_SIZE
	.align		4
.L_562:
        /*00b8*/ 	.byte	0x04, 0x1e
        /*00ba*/ 	.short	(.L_564 - .L_563)
.L_563:
        /*00bc*/ 	.word	0x00000000
.L_564:


//--------------------- .nv.info.nvkernel__Z3rhsv_F1L1910_46 --------------------------
	.section	.nv.info.nvkernel__Z3rhsv_F1L1910_46,"",@"SHT_CUDA_INFO"
	.sectionflags	@""
	.align	4


	//----- nvinfo : EIATTR_CUDA_API_VERSION
	.align		4
        /*0000*/ 	.byte	0x04, 0x37
        /*0002*/ 	.short	(.L_566 - .L_565)
.L_565:
        /*0004*/ 	.word	0x00000081


	//----- nvinfo : EIATTR_PARAM_CBANK
	.align		4
.L_566:
        /*0008*/ 	.byte	0x04, 0x0a
        /*000a*/ 	.short	(.L_568 - .L_567)
	.align		4
.L_567:
        /*000c*/ 	.word	index@(.nv.constant0.nvkernel__Z3rhsv_F1L1910_46)
        /*0010*/ 	.short	0x0160
        /*0012*/ 	.short	0x0030


	//----- nvinfo : EIATTR_CBANK_PARAM_SIZE
	.align		4
.L_568:
        /*0014*/ 	.byte	0x03, 0x19
        /*0016*/ 	.short	0x0030


	//----- nvinfo : EIATTR_KPARAM_INFO
	.align		4
        /*0018*/ 	.byte	0x04, 0x17
        /*001a*/ 	.short	(.L_570 - .L_569)
.L_569:
        /*001c*/ 	.word	0x00000000
        /*0020*/ 	.short	0x0007
        /*0022*/ 	.short	0x0028
        /*0024*/ 	.byte	0x00, 0xf0, 0x21, 0x00


	//----- nvinfo : EIATTR_KPARAM_INFO
	.align		4
.L_570:
        /*0028*/ 	.byte	0x04, 0x17
        /*002a*/ 	.short	(.L_572 - .L_571)
.L_571:
        /*002c*/ 	.word	0x00000000
        /*0030*/ 	.short	0x0006
        /*0032*/ 	.short	0x0020
        /*0034*/ 	.byte	0x00, 0xf0, 0x21, 0x00


	//----- nvinfo : EIATTR_KPARAM_INFO
	.align		4
.L_572:
        /*0038*/ 	.byte	0x04, 0x17
        /*003a*/ 	.short	(.L_574 - .L_573)
.L_573:
        /*003c*/ 	.word	0x00000000
        /*0040*/ 	.short	0x0005
        /*0042*/ 	.short	0x0018
        /*0044*/ 	.byte	0x00, 0xf0, 0x21, 0x00


	//----- nvinfo : EIATTR_KPARAM_INFO
	.align		4
.L_574:
        /*0048*/ 	.byte	0x04, 0x17
        /*004a*/ 	.short	(.L_576 - .L_575)
.L_575:
        /*004c*/ 	.word	0x00000000
        /*0050*/ 	.short	0x0004
        /*0052*/ 	.short	0x0010
        /*0054*/ 	.byte	0x00, 0xf0, 0x11, 0x00


	//----- nvinfo : EIATTR_KPARAM_INFO
	.align		4
.L_576:
        /*0058*/ 	.byte	0x04, 0x17
        /*005a*/ 	.short	(.L_578 - .L_577)
.L_577:
        /*005c*/ 	.word	0x00000000
        /*0060*/ 	.short	0x0003
        /*0062*/ 	.short	0x000c
        /*0064*/ 	.byte	0x00, 0xf0, 0x11, 0x00


	//----- nvinfo : EIATTR_KPARAM_INFO
	.align		4
.L_578:
        /*0068*/ 	.byte	0x04, 0x17
        /*006a*/ 	.short	(.L_580 - .L_579)
.L_579:
        /*006c*/ 	.word	0x00000000
        /*0070*/ 	.short	0x0002
        /*0072*/ 	.short	0x0008
        /*0074*/ 	.byte	0x00, 0xf0, 0x11, 0x00


	//----- nvinfo : EIATTR_KPARAM_INFO
	.align		4
.L_580:
        /*0078*/ 	.byte	0x04, 0x17
        /*007a*/ 	.short	(.L_582 - .L_581)
.L_581:
        /*007c*/ 	.word	0x00000000
        /*0080*/ 	.short	0x0001
        /*0082*/ 	.short	0x0004
        /*0084*/ 	.byte	0x00, 0xf0, 0x11, 0x00


	//----- nvinfo : EIATTR_KPARAM_INFO
	.align		4
.L_582:
        /*0088*/ 	.byte	0x04, 0x17
        /*008a*/ 	.short	(.L_584 - .L_583)
.L_583:
        /*008c*/ 	.word	0x00000000
        /*0090*/ 	.short	0x0000
        /*0092*/ 	.short	0x0000
        /*0094*/ 	.byte	0x00, 0xf0, 0x11, 0x00


	//----- nvinfo : EIATTR_MAXREG_COUNT
	.align		4
.L_584:
        /*0098*/ 	.byte	0x03, 0x1b
        /*009a*/ 	.short	0x00ff


	//----- nvinfo : EIATTR_EXIT_INSTR_OFFSETS
	.align		4
        /*009c*/ 	.byte	0x04, 0x1c
        /*009e*/ 	.short	(.L_586 - .L_585)


	//   ....[0]....
.L_585:
        /*00a0*/ 	.word	0x000000b0


	//   ....[1]....
        /*00a4*/ 	.word	0x000009a0


	//----- nvinfo : EIATTR_MAX_THREADS
	.align		4
.L_586:
        /*00a8*/ 	.byte	0x04, 0x05
        /*00aa*/ 	.short	(.L_588 - .L_587)
.L_587:
        /*00ac*/ 	.word	0x00000080
        /*00b0*/ 	.word	0x00000001
        /*00b4*/ 	.word	0x00000001


	//----- nvinfo : EIATTR_CRS_STACK_SIZE
	.align		4
.L_588:
        /*00b8*/ 	.byte	0x04, 0x1e
        /*00ba*/ 	.short	(.L_590 - .L_589)
.L_589:
        /*00bc*/ 	.word	0x00000000
.L_590:


//--------------------- .nv.info.nvkernel__Z3rhsv_F1L1889_44 --------------------------
	.section	.nv.info.nvkernel__Z3rhsv_F1L1889_44,"",@"SHT_CUDA_INFO"
	.sectionflags	@""
	.align	4


	//----- nvinfo : EIATTR_CUDA_API_VERSION
	.align		4
        /*0000*/ 	.byte	0x04, 0x37
        /*0002*/ 	.short	(.L_592 - .L_591)
.L_591:
        /*0004*/ 	.word	0x00000081


	//----- nvinfo : EIATTR_PARAM_CBANK
	.align		4
.L_592:
        /*0008*/ 	.byte	0x04, 0x0a
        /*000a*/ 	.short	(.L_594 - .L_593)
	.align		4
.L_593:
        /*000c*/ 	.word	index@(.nv.constant0.nvkernel__Z3rhsv_F1L1889_44)
        /*0010*/ 	.short	0x0160
        /*0012*/ 	.short	0x0030


	//----- nvinfo : EIATTR_CBANK_PARAM_SIZE
	.align		4
.L_594:
        /*0014*/ 	.byte	0x03, 0x19
        /*0016*/ 	.short	0x0030


	//----- nvinfo : EIATTR_KPARAM_INFO
	.align		4
        /*0018*/ 	.byte	0x04, 0x17
        /*001a*/ 	.short	(.L_596 - .L_595)
.L_595:
        /*001c*/ 	.word	0x00000000
        /*0020*/ 	.short	0x0006
        /*0022*/ 	.short	0x0028
        /*0024*/ 	.byte	0x00, 0xf0, 0x21, 0x00


	//----- nvinfo : EIATTR_KPARAM_INFO
	.align		4
.L_596:
        /*0028*/ 	.byte	0x04, 0x17
        /*002a*/ 	.short	(.L_598 - .L_597)
.L_597:
        /*002c*/ 	.word	0x00000000
        /*0030*/ 	.short	0x0005
        /*0032*/ 	.short	0x0020
        /*0034*/ 	.byte	0x00, 0xf0, 0x11, 0x00


	//----- nvinfo : EIATTR_KPARAM_INFO
	.align		4
.L_598:
        /*0038*/ 	.byte	0x04, 0x17
        /*003a*/ 	.short	(.L_600 - .L_599)
.L_599:
        /*003c*/ 	.word	0x00000000
        /*0040*/ 	.short	0x0004
        /*0042*/ 	.short	0x0018
        /*0044*/ 	.byte	0x00, 0xf0, 0x21, 0x00


	//----- nvinfo : EIATTR_KPARAM_INFO
	.align		4
.L_600:
        /*0048*/ 	.byte	0x04, 0x17
        /*004a*/ 	.short	(.L_602 - .L_601)
.L_601:
        /*004c*/ 	.word	0x00000000
        /*0050*/ 	.short	0x0003
        /*0052*/ 	.short	0x0010
        /*0054*/ 	.byte	0x00, 0xf0, 0x21, 0x00


	//----- nvinfo : EIATTR_KPARAM_INFO
	.align		4
.L_602:
        /*0058*/ 	.byte	0x04, 0x17
        /*005a*/ 	.short	(.L_604 - .L_603)
.L_603:
        /*005c*/ 	.word	0x00000000
        /*0060*/ 	.short	0x0002
        /*0062*/ 	.short	0x0008
        /*0064*/ 	.byte	0x00, 0xf0, 0x11, 0x00


	//----- nvinfo : EIATTR_KPARAM_INFO
	.align		4
.L_604:
        /*0068*/ 	.byte	0x04, 0x17
        /*006a*/ 	.short	(.L_606 - .L_605)
.L_605:
        /*006c*/ 	.word	0x00000000
        /*0070*/ 	.short	0x0001
        /*0072*/ 	.short	0x0004
        /*0074*/ 	.byte	0x00, 0xf0, 0x11, 0x00


	//----- nvinfo : EIATTR_KPARAM_INFO
	.align		4
.L_606:
        /*0078*/ 	.byte	0x04, 0x17
        /*007a*/ 	.short	(.L_608 - .L_607)
.L_607:
        /*007c*/ 	.word	0x00000000
        /*0080*/ 	.short	0x0000
        /*0082*/ 	.short	0x0000
        /*0084*/ 	.byte	0x00, 0xf0, 0x11, 0x00


	//----- nvinfo : EIATTR_MAXREG_COUNT
	.align		4
.L_608:
        /*0088*/ 	.byte	0x03, 0x1b
        /*008a*/ 	.short	0x00ff


	//----- nvinfo : EIATTR_EXIT_INSTR_OFFSETS
	.align		4
        /*008c*/ 	.byte	0x04, 0x1c
        /*008e*/ 	.short	(.L_610 - .L_609)


	//   ....[0]....
.L_609:
        /*0090*/ 	.word	0x00000080


	//   ....[1]....
        /*0094*/ 	.word	0x00000790


	//----- nvinfo : EIATTR_MAX_THREADS
	.align		4
.L_610:
        /*0098*/ 	.byte	0x04, 0x05
        /*009a*/ 	.short	(.L_612 - .L_611)
.L_611:
        /*009c*/ 	.word	0x00000080
        /*00a0*/ 	.word	0x00000001
        /*00a4*/ 	.word	0x00000001


	//----- nvinfo : EIATTR_CRS_STACK_SIZE
	.align		4
.L_612:
        /*00a8*/ 	.byte	0x04, 0x1e
        /*00aa*/ 	.short	(.L_614 - .L_613)
.L_613:
        /*00ac*/ 	.word	0x00000000
.L_614:


//--------------------- .nv.info.nvkernel__Z3rhsv_F1L1873_42 --------------------------
	.section	.nv.info.nvkernel__Z3rhsv_F1L1873_42,"",@"SHT_CUDA_INFO"
	.sectionflags	@""
	.align	4


	//----- nvinfo : EIATTR_CUDA_API_VERSION
	.align		4
        /*0000*/ 	.byte	0x04, 0x37
        /*0002*/ 	.short	(.L_616 - .L_615)
.L_615:
        /*0004*/ 	.word	0x00000081


	//----- nvinfo : EIATTR_PARAM_CBANK
	.align		4
.L_616:
        /*0008*/ 	.byte	0x04, 0x0a
        /*000a*/ 	.short	(.L_618 - .L_617)
	.align		4
.L_617:
        /*000c*/ 	.word	index@(.nv.constant0.nvkernel__Z3rhsv_F1L1873_42)
        /*0010*/ 	.short	0x0160
        /*0012*/ 	.short	0x0028


	//----- nvinfo : EIATTR_CBANK_PARAM_SIZE
	.align		4
.L_618:
        /*0014*/ 	.byte	0x03, 0x19
        /*0016*/ 	.short	0x0028


	//----- nvinfo : EIATTR_KPARAM_INFO
	.align		4
        /*0018*/ 	.byte	0x04, 0x17
        /*001a*/ 	.short	(.L_620 - .L_619)
.L_619:
        /*001c*/ 	.word	0x00000000
        /*0020*/ 	.short	0x0006
        /*0022*/ 	.short	0x0020
        /*0024*/ 	.byte	0x00, 0xf0, 0x21, 0x00


	//----- nvinfo : EIATTR_KPARAM_INFO
	.align		4
.L_620:
        /*0028*/ 	.byte	0x04, 0x17
        /*002a*/ 	.short	(.L_622 - .L_621)
.L_621:
        /*002c*/ 	.word	0x00000000
        /*0030*/ 	.short	0x0005
        /*0032*/ 	.short	0x0018
        /*0034*/ 	.byte	0x00, 0xf0, 0x21, 0x00


	//----- nvinfo : EIATTR_KPARAM_INFO
	.align		4
.L_622:
        /*0038*/ 	.byte	0x04, 0x17
        /*003a*/ 	.short	(.L_624 - .L_623)
.L_623:
        /*003c*/ 	.word	0x00000000
        /*0040*/ 	.short	0x0004
        /*0042*/ 	.short	0x0010
        /*0044*/ 	.byte	0x00, 0xf0, 0x21, 0x00


	//----- nvinfo : EIATTR_KPARAM_INFO
	.align		4
.L_624:
        /*0048*/ 	.byte	0x04, 0x17
        /*004a*/ 	.short	(.L_626 - .L_625)
.L_625:
        /*004c*/ 	.word	0x00000000
        /*0050*/ 	.short	0x0003
        /*0052*/ 	.short	0x000c
        /*0054*/ 	.byte	0x00, 0xf0, 0x11, 0x00


	//----- nvinfo : EIATTR_KPARAM_INFO
	.align		4
.L_626:
        /*0058*/ 	.byte	0x04, 0x17
        /*005a*/ 	.short	(.L_628 - .L_627)
.L_627:
        /*005c*/ 	.word	0x00000000
        /*0060*/ 	.short	0x0002
        /*0062*/ 	.short	0x0008
        /*0064*/ 	.byte	0x00, 0xf0, 0x11, 0x00


	//----- nvinfo : EIATTR_KPARAM_INFO
	.align		4
.L_628:
        /*0068*/ 	.byte	0x04, 0x17
        /*006a*/ 	.short	(.L_630 - .L_629)
.L_629:
        /*006c*/ 	.word	0x00000000
        /*0070*/ 	.short	0x0001
        /*0072*/ 	.short	0x0004
        /*0074*/ 	.byte	0x00, 0xf0, 0x11, 0x00


	//----- nvinfo : EIATTR_KPARAM_INFO
	.align		4
.L_630:
        /*0078*/ 	.byte	0x04, 0x17
        /*007a*/ 	.short	(.L_632 - .L_631)
.L_631:
        /*007c*/ 	.word	0x00000000
        /*0080*/ 	.short	0x0000
        /*0082*/ 	.short	0x0000
        /*0084*/ 	.byte	0x00, 0xf0, 0x11, 0x00


	//----- nvinfo : EIATTR_MAXREG_COUNT
	.align		4
.L_632:
        /*0088*/ 	.byte	0x03, 0x1b
        /*008a*/ 	.short	0x00ff


	//----- nvinfo : EIATTR_EXIT_INSTR_OFFSETS
	.align		4
        /*008c*/ 	.byte	0x04, 0x1c
        /*008e*/ 	.short	(.L_634 - .L_633)


	//   ....[0]....
.L_633:
        /*0090*/ 	.word	0x000000e0


	//   ....[1]....
        /*0094*/ 	.word	0x00000a10


	//----- nvinfo : EIATTR_MAX_THREADS
	.align		4
.L_634:
        /*0098*/ 	.byte	0x04, 0x05
        /*009a*/ 	.short	(.L_636 - .L_635)
.L_635:
        /*009c*/ 	.word	0x00000080
        /*00a0*/ 	.word	0x00000001
        /*00a4*/ 	.word	0x00000001


	//----- nvinfo : EIATTR_CRS_STACK_SIZE
	.align		4
.L_636:
        /*00a8*/ 	.byte	0x04, 0x1e
        /*00aa*/ 	.short	(.L_638 - .L_637)
.L_637:
        /*00ac*/ 	.word	0x00000000
.L_638:


//--------------------- .nv.info.nvkernel__Z3rhsv_F1L1850_40 --------------------------
	.section	.nv.info.nvkernel__Z3rhsv_F1L1850_40,"",@"SHT_CUDA_INFO"
	.sectionflags	@""
	.align	4


	//----- nvinfo : EIATTR_CUDA_API_VERSION
	.align		4
        /*0000*/ 	.byte	0x04, 0x37
        /*0002*/ 	.short	(.L_640 - .L_639)
.L_639:
        /*0004*/ 	.word	0x00000081


	//----- nvinfo : EIATTR_PARAM_CBANK
	.align		4
.L_640:
        /*0008*/ 	.byte	0x04, 0x0a
        /*000a*/ 	.short	(.L_642 - .L_641)
	.align		4
.L_641:
        /*000c*/ 	.word	index@(.nv.constant0.nvkernel__Z3rhsv_F1L1850_40)
        /*0010*/ 	.short	0x0160
        /*0012*/ 	.short	0x0028


	//----- nvinfo : EIATTR_CBANK_PARAM_SIZE
	.align		4
.L_642:
        /*0014*/ 	.byte	0x03, 0x19
        /*0016*/ 	.short	0x0028


	//----- nvinfo : EIATTR_KPARAM_INFO
	.align		4
        /*0018*/ 	.byte	0x04, 0x17
        /*001a*/ 	.short	(.L_644 - .L_643)
.L_643:
        /*001c*/ 	.word	0x00000000
        /*0020*/ 	.short	0x0005
        /*0022*/ 	.short	0x0020
        /*0024*/ 	.byte	0x00, 0xf0, 0x21, 0x00


	//----- nvinfo : EIATTR_KPARAM_INFO
	.align		4
.L_644:
        /*0028*/ 	.byte	0x04, 0x17
        /*002a*/ 	.short	(.L_646 - .L_645)
.L_645:
        /*002c*/ 	.word	0x00000000
        /*0030*/ 	.short	0x0004
        /*0032*/ 	.short	0x0018
        /*0034*/ 	.byte	0x00, 0xf0, 0x21, 0x00


	//----- nvinfo : EIATTR_KPARAM_INFO
	.align		4
.L_646:
        /*0038*/ 	.byte	0x04, 0x17
        /*003a*/ 	.short	(.L_648 - .L_647)
.L_647:
        /*003c*/ 	.word	0x00000000
        /*0040*/ 	.short	0x0003
        /*0042*/ 	.short	0x0010
        /*0044*/ 	.byte	0x00, 0xf0, 0x21, 0x00


	//----- nvinfo : EIATTR_KPARAM_INFO
	.align		4
.L_648:
        /*0048*/ 	.byte	0x04, 0x17
        /*004a*/ 	.short	(.L_650 - .L_649)
.L_649:
        /*004c*/ 	.word	0x00000000
        /*0050*/ 	.short	0x0002
        /*0052*/ 	.short	0x0008
        /*0054*/ 	.byte	0x00, 0xf0, 0x11, 0x00


	//----- nvinfo : EIATTR_KPARAM_INFO
	.align		4
.L_650:
        /*0058*/ 	.byte	0x04, 0x17
        /*005a*/ 	.short	(.L_652 - .L_651)
.L_651:
        /*005c*/ 	.word	0x00000000
        /*0060*/ 	.short	0x0001
        /*0062*/ 	.short	0x0004
        /*0064*/ 	.byte	0x00, 0xf0, 0x11, 0x00


	//----- nvinfo : EIATTR_KPARAM_INFO
	.align		4
.L_652:
        /*0068*/ 	.byte	0x04, 0x17
        /*006a*/ 	.short	(.L_654 - .L_653)
.L_653:
        /*006c*/ 	.word	0x00000000
        /*0070*/ 	.short	0x0000
        /*0072*/ 	.short	0x0000
        /*0074*/ 	.byte	0x00, 0xf0, 0x11, 0x00


	//----- nvinfo : EIATTR_MAXREG_COUNT
	.align		4
.L_654:
        /*0078*/ 	.byte	0x03, 0x1b
        /*007a*/ 	.short	0x00ff


	//----- nvinfo : EIATTR_EXIT_INSTR_OFFSETS
	.align		4
        /*007c*/ 	.byte	0x04, 0x1c
        /*007e*/ 	.short	(.L_656 - .L_655)


	//   ....[0]....
.L_655:
        /*0080*/ 	.word	0x00000080


	//   ....[1]....
        /*0084*/ 	.word	0x000007a0


	//----- nvinfo : EIATTR_MAX_THREADS
	.align		4
.L_656:
        /*0088*/ 	.byte	0x04, 0x05
        /*008a*/ 	.short	(.L_658 - .L_657)
.L_657:
        /*008c*/ 	.word	0x00000080
        /*0090*/ 	.word	0x00000001
        /*0094*/ 	.word	0x00000001


	//----- nvinfo : EIATTR_CRS_STACK_SIZE
	.align		4
.L_658:
        /*0098*/ 	.byte	0x04, 0x1e
        /*009a*/ 	.short	(.L_660 - .L_659)
.L_659:
        /*009c*/ 	.word	0x00000000
.L_660:


//--------------------- .nv.info.nvkernel__Z3rhsv_F1L1810_38 --------------------------
	.section	.nv.info.nvkernel__Z3rhsv_F1L1810_38,"",@"SHT_CUDA_INFO"
	.sectionflags	@""
	.align	4


	//----- nvinfo : EIATTR_CUDA_API_VERSION
	.align		4
        /*0000*/ 	.byte	0x04, 0x37
        /*0002*/ 	.short	(.L_662 - .L_661)
.L_661:
        /*0004*/ 	.word	0x00000081


	//----- nvinfo : EIATTR_PARAM_CBANK
	.align		4
.L_662:
        /*0008*/ 	.byte	0x04, 0x0a
        /*000a*/ 	.short	(.L_664 - .L_663)
	.align		4
.L_663:
        /*000c*/ 	.word	index@(.nv.constant0.nvkernel__Z3rhsv_F1L1810_38)
        /*0010*/ 	.short	0x0160
        /*0012*/ 	.short	0x0068


	//----- nvinfo : EIATTR_CBANK_PARAM_SIZE
	.align		4
.L_664:
        /*0014*/ 	.byte	0x03, 0x19
        /*0016*/ 	.short	0x0068


	//----- nvinfo : EIATTR_KPARAM_INFO
	.align		4
        /*0018*/ 	.byte	0x04, 0x17
        /*001a*/ 	.short	(.L_666 - .L_665)
.L_665:
        /*001c*/ 	.word	0x00000000
        /*0020*/ 	.short	0x000e
        /*0022*/ 	.short	0x0060
        /*0024*/ 	.byte	0x00, 0xf0, 0x21, 0x00


	//----- nvinfo : EIATTR_KPARAM_INFO
	.align		4
.L_666:
        /*0028*/ 	.byte	0x04, 0x17
        /*002a*/ 	.short	(.L_668 - .L_667)
.L_667:
        /*002c*/ 	.word	0x00000000
        /*0030*/ 	.short	0x000d
        /*0032*/ 	.short	0x0058
        /*0034*/ 	.byte	0x00, 0xf0, 0x21, 0x00


	//----- nvinfo : EIATTR_KPARAM_INFO
	.align		4
.L_668:
        /*0038*/ 	.byte	0x04, 0x17
        /*003a*/ 	.short	(.L_670 - .L_669)
.L_669:
        /*003c*/ 	.word	0x00000000
        /*0040*/ 	.short	0x000c
        /*0042*/ 	.short	0x0050
        /*0044*/ 	.byte	0x00, 0xf0, 0x21, 0x00


	//----- nvinfo : EIATTR_KPARAM_INFO
	.align		4
.L_670:
        /*0048*/ 	.byte	0x04, 0x17
        /*004a*/ 	.short	(.L_672 - .L_671)
.L_671:
        /*004c*/ 	.word	0x00000000
        /*0050*/ 	.short	0x000b
        /*0052*/ 	.short	0x0048
        /*0054*/ 	.byte	0x00, 0xf0, 0x21, 0x00


	//----- nvinfo : EIATTR_KPARAM_INFO
	.align		4
.L_672:
        /*0058*/ 	.byte	0x04, 0x17
        /*005a*/ 	.short	(.L_674 - .L_673)
.L_673:
        /*005c*/ 	.word	0x00000000
        /*0060*/ 	.short	0x000a
        /*0062*/ 	.short	0x0040
        /*0064*/ 	.byte	0x00, 0xf0, 0x21, 0x00


	//----- nvinfo : EIATTR_KPARAM_INFO
	.align		4
.L_674:
        /*0068*/ 	.byte	0x04, 0x17
        /*006a*/ 	.short	(.L_676 - .L_675)
.L_675:
        /*006c*/ 	.word	0x00000000
        /*0070*/ 	.short	0x0009
        /*0072*/ 	.short	0x0038
        /*0074*/ 	.byte	0x00, 0xf0, 0x21, 0x00


	//----- nvinfo : EIATTR_KPARAM_INFO
	.align		4
.L_676:
        /*0078*/ 	.byte	0x04, 0x17
        /*007a*/ 	.short	(.L_678 - .L_677)
.L_677:
        /*007c*/ 	.word	0x00000000
        /*0080*/ 	.short	0x0008
        /*0082*/ 	.short	0x0030
        /*0084*/ 	.byte	0x00, 0xf0, 0x21, 0x00


	//----- nvinfo : EIATTR_KPARAM_INFO
	.align		4
.L_678:
        /*0088*/ 	.byte	0x04, 0x17
        /*008a*/ 	.short	(.L_680 - .L_679)
.L_679:
        /*008c*/ 	.word	0x00000000
        /*0090*/ 	.short	0x0007
        /*0092*/ 	.short	0x0028
        /*0094*/ 	.byte	0x00, 0xf0, 0x21, 0x00


	//----- nvinfo : EIATTR_KPARAM_INFO
	.align		4
.L_680:
        /*0098*/ 	.byte	0x04, 0x17
        /*009a*/ 	.short	(.L_682 - .L_681)
.L_681:
        /*009c*/ 	.word	0x00000000
        /*00a0*/ 	.short	0x0006
        /*00a2*/ 	.short	0x0020
        /*00a4*/ 	.byte	0x00, 0xf0, 0x21, 0x00


	//----- nvinfo : EIATTR_KPARAM_INFO
	.align		4
.L_682:
        /*00a8*/ 	.byte	0x04, 0x17
        /*00aa*/ 	.short	(.L_684 - .L_683)
.L_683:
        /*00ac*/ 	.word	0x00000000
        /*00b0*/ 	.short	0x0005
        /*00b2*/ 	.short	0x0018
        /*00b4*/ 	.byte	0x00, 0xf0, 0x21, 0x00


	//----- nvinfo : EIATTR_KPARAM_INFO
	.align		4
.L_684:
        /*00b8*/ 	.byte	0x04, 0x17
        /*00ba*/ 	.short	(.L_686 - .L_685)
.L_685:
        /*00bc*/ 	.word	0x00000000
        /*00c0*/ 	.short	0x0004
        /*00c2*/ 	.short	0x0010
        /*00c4*/ 	.byte	0x00, 0xf0, 0x11, 0x00


	//----- nvinfo : EIATTR_KPARAM_INFO
	.align		4
.L_686:
        /*00c8*/ 	.byte	0x04, 0x17
        /*00ca*/ 	.short	(.L_688 - .L_687)
.L_687:
        /*00cc*/ 	.word	0x00000000
        /*00d0*/ 	.short	0x0003
        /*00d2*/ 	.short	0x000c
        /*00d4*/ 	.byte	0x00, 0xf0, 0x11, 0x00


	//----- nvinfo : EIATTR_KPARAM_INFO
	.align		4
.L_688:
        /*00d8*/ 	.byte	0x04, 0x17
        /*00da*/ 	.short	(.L_690 - .L_689)
.L_689:
        /*00dc*/ 	.word	0x00000000
        /*00e0*/ 	.short	0x0002
        /*00e2*/ 	.short	0x0008
        /*00e4*/ 	.byte	0x00, 0xf0, 0x11, 0x00


	//----- nvinfo : EIATTR_KPARAM_INFO
	.align		4
.L_690:
        /*00e8*/ 	.byte	0x04, 0x17
        /*00ea*/ 	.short	(.L_692 - .L_691)
.L_691:
        /*00ec*/ 	.word	0x00000000
        /*00f0*/ 	.short	0x0001
        /*00f2*/ 	.short	0x0004
        /*00f4*/ 	.byte	0x00, 0xf0, 0x11, 0x00


	//----- nvinfo : EIATTR_KPARAM_INFO
	.align		4
.L_692:
        /*00f8*/ 	.byte	0x04, 0x17
        /*00fa*/ 	.short	(.L_694 - .L_693)
.L_693:
        /*00fc*/ 	.word	0x00000000
        /*0100*/ 	.short	0x0000
        /*0102*/ 	.short	0x0000
        /*0104*/ 	.byte	0x00, 0xf0, 0x11, 0x00


	//----- nvinfo : EIATTR_MAXREG_COUNT
	.align		4
.L_694:
        /*0108*/ 	.byte	0x03, 0x1b
        /*010a*/ 	.short	0x00ff


	//----- nvinfo : EIATTR_EXIT_INSTR_OFFSETS
	.align		4
        /*010c*/ 	.byte	0x04, 0x1c
        /*010e*/ 	.short	(.L_696 - .L_695)


	//   ....[0]....
.L_695:
        /*0110*/ 	.word	0x000000b0


	//   ....[1]....
        /*0114*/ 	.word	0x00000d40


	//----- nvinfo : EIATTR_MAX_THREADS
	.align		4
.L_696:
        /*0118*/ 	.byte	0x04, 0x05
        /*011a*/ 	.short	(.L_698 - .L_697)
.L_697:
        /*011c*/ 	.word	0x00000080
        /*0120*/ 	.word	0x00000001
        /*0124*/ 	.word	0x00000001


	//----- nvinfo : EIATTR_CRS_STACK_SIZE
	.align		4
.L_698:
        /*0128*/ 	.byte	0x04, 0x1e
        /*012a*/ 	.short	(.L_700 - .L_699)
.L_699:
        /*012c*/ 	.word	0x00000000
.L_700:


//--------------------- .nv.info.nvkernel__Z3rhsv_F1L1780_36 --------------------------
	.section	.nv.info.nvkernel__Z3rhsv_F1L1780_36,"",@"SHT_CUDA_INFO"
	.sectionflags	@""
	.align	4


	//----- nvinfo : EIATTR_CUDA_API_VERSION
	.align		4
        /*0000*/ 	.byte	0x04, 0x37
        /*0002*/ 	.short	(.L_702 - .L_701)
.L_701:
        /*0004*/ 	.word	0x00000081


	//----- nvinfo : EIATTR_PARAM_CBANK
	.align		4
.L_702:
        /*0008*/ 	.byte	0x04, 0x0a
        /*000a*/ 	.short	(.L_704 - .L_703)
	.align		4
.L_703:
        /*000c*/ 	.word	index@(.nv.constant0.nvkernel__Z3rhsv_F1L1780_36)
        /*0010*/ 	.short	0x0160
        /*0012*/ 	.short	0x0038


	//----- nvinfo : EIATTR_CBANK_PARAM_SIZE
	.align		4
.L_704:
        /*0014*/ 	.byte	0x03, 0x19
        /*0016*/ 	.short	0x0038


	//----- nvinfo : EIATTR_KPARAM_INFO
	.align		4
        /*0018*/ 	.byte	0x04, 0x17
        /*001a*/ 	.short	(.L_706 - .L_705)
.L_705:
        /*001c*/ 	.word	0x00000000
        /*0020*/ 	.short	0x0008
        /*0022*/ 	.short	0x0030
        /*0024*/ 	.byte	0x00, 0xf0, 0x21, 0x00


	//----- nvinfo : EIATTR_KPARAM_INFO
	.align		4
.L_706:
        /*0028*/ 	.byte	0x04, 0x17
        /*002a*/ 	.short	(.L_708 - .L_707)
.L_707:
        /*002c*/ 	.word	0x00000000
        /*0030*/ 	.short	0x0007
        /*0032*/ 	.short	0x0028
        /*0034*/ 	.byte	0x00, 0xf0, 0x21, 0x00


	//----- nvinfo : EIATTR_KPARAM_INFO
	.align		4
.L_708:
        /*0038*/ 	.byte	0x04, 0x17
        /*003a*/ 	.short	(.L_710 - .L_709)
.L_709:
        /*003c*/ 	.word	0x00000000
        /*0040*/ 	.short	0x0006
        /*0042*/ 	.short	0x0020
        /*0044*/ 	.byte	0x00, 0xf0, 0x21, 0x00


	//----- nvinfo : EIATTR_KPARAM_INFO
	.align		4
.L_710:
        /*0048*/ 	.byte	0x04, 0x17
        /*004a*/ 	.short	(.L_712 - .L_711)
.L_711:
        /*004c*/ 	.word	0x00000000
        /*0050*/ 	.short	0x0005
        /*0052*/ 	.short	0x0018
        /*0054*/ 	.byte	0x00, 0xf0, 0x21, 0x00


	//----- nvinfo : EIATTR_KPARAM_INFO
	.align		4
.L_712:
        /*0058*/ 	.byte	0x04, 0x17
        /*005a*/ 	.short	(.L_714 - .L_713)
.L_713:
        /*005c*/ 	.word	0x00000000
        /*0060*/ 	.short	0x0004
        /*0062*/ 	.short	0x0010
        /*0064*/ 	.byte	0x00, 0xf0, 0x11, 0x00


	//----- nvinfo : EIATTR_KPARAM_INFO
	.align		4
.L_714:
        /*0068*/ 	.byte	0x04, 0x17
        /*006a*/ 	.short	(.L_716 - .L_715)
.L_715:
        /*006c*/ 	.word	0x00000000
        /*0070*/ 	.short	0x0003
        /*0072*/ 	.short	0x000c
        /*0074*/ 	.byte	0x00, 0xf0, 0x11, 0x00


	//----- nvinfo : EIATTR_KPARAM_INFO
	.align		4
.L_716:
        /*0078*/ 	.byte	0x04, 0x17
        /*007a*/ 	.short	(.L_718 - .L_717)
.L_717:
        /*007c*/ 	.word	0x00000000
        /*0080*/ 	.short	0x0002
        /*0082*/ 	.short	0x0008
        /*0084*/ 	.byte	0x00, 0xf0, 0x11, 0x00


	//----- nvinfo : EIATTR_KPARAM_INFO
	.align		4
.L_718:
        /*0088*/ 	.byte	0x04, 0x17
        /*008a*/ 	.short	(.L_720 - .L_719)
.L_719:
        /*008c*/ 	.word	0x00000000
        /*0090*/ 	.short	0x0001
        /*0092*/ 	.short	0x0004
        /*0094*/ 	.byte	0x00, 0xf0, 0x11, 0x00


	//----- nvinfo : EIATTR_KPARAM_INFO
	.align		4
.L_720:
        /*0098*/ 	.byte	0x04, 0x17
        /*009a*/ 	.short	(.L_722 - .L_721)
.L_721:
        /*009c*/ 	.word	0x00000000
        /*00a0*/ 	.short	0x0000
        /*00a2*/ 	.short	0x0000
        /*00a4*/ 	.byte	0x00, 0xf0, 0x11, 0x00


	//----- nvinfo : EIATTR_MAXREG_COUNT
	.align		4
.L_722:
        /*00a8*/ 	.byte	0x03, 0x1b
        /*00aa*/ 	.short	0x00ff


	//----- nvinfo : EIATTR_EXIT_INSTR_OFFSETS
	.align		4
        /*00ac*/ 	.byte	0x04, 0x1c
        /*00ae*/ 	.short	(.L_724 - .L_723)


	//   ....[0]....
.L_723:
        /*00b0*/ 	.word	0x000000b0


	//   ....[1]....
        /*00b4*/ 	.word	0x00000bc0


	//----- nvinfo : EIATTR_MAX_THREADS
	.align		4
.L_724:
        /*00b8*/ 	.byte	0x04, 0x05
        /*00ba*/ 	.short	(.L_726 - .L_725)
.L_725:
        /*00bc*/ 	.word	0x00000080
        /*00c0*/ 	.word	0x00000001
        /*00c4*/ 	.word	0x00000001


	//----- nvinfo : EIATTR_CRS_STACK_SIZE
	.align		4
.L_726:
        /*00c8*/ 	.byte	0x04, 0x1e
        /*00ca*/ 	.short	(.L_728 - .L_727)
.L_727:
        /*00cc*/ 	.word	0x00000000
.L_728:


//--------------------- .nv.info.nvkernel__Z3rhsv_F1L1768_34 --------------------------
	.section	.nv.info.nvkernel__Z3rhsv_F1L1768_34,"",@"SHT_CUDA_INFO"
	.sectionflags	@""
	.align	4


	//----- nvinfo : EIATTR_CUDA_API_VERSION
	.align		4
        /*0000*/ 	.byte	0x04, 0x37
        /*0002*/ 	.short	(.L_730 - .L_729)
.L_729:
        /*0004*/ 	.word	0x00000081


	//----- nvinfo : EIATTR_PARAM_CBANK
	.align		4
.L_730:
        /*0008*/ 	.byte	0x04, 0x0a
        /*000a*/ 	.short	(.L_732 - .L_731)
	.align		4
.L_731:
        /*000c*/ 	.word	index@(.nv.constant0.nvkernel__Z3rhsv_F1L1768_34)
        /*0010*/ 	.short	0x0160
        /*0012*/ 	.short	0x0030


	//----- nvinfo : EIATTR_CBANK_PARAM_SIZE
	.align		4
.L_732:
        /*0014*/ 	.byte	0x03, 0x19
        /*0016*/ 	.short	0x0030


	//----- nvinfo : EIATTR_KPARAM_INFO
	.align		4
        /*0018*/ 	.byte	0x04, 0x17
        /*001a*/ 	.short	(.L_734 - .L_733)
.L_733:
        /*001c*/ 	.word	0x00000000
        /*0020*/ 	.short	0x0007
        /*0022*/ 	.short	0x0028
        /*0024*/ 	.byte	0x00, 0xf0, 0x21, 0x00


	//----- nvinfo : EIATTR_KPARAM_INFO
	.align		4
.L_734:
        /*0028*/ 	.byte	0x04, 0x17
        /*002a*/ 	.short	(.L_736 - .L_735)
.L_735:
        /*002c*/ 	.word	0x00000000
        /*0030*/ 	.short	0x0006
        /*0032*/ 	.short	0x0020
        /*0034*/ 	.byte	0x00, 0xf0, 0x21, 0x00


	//----- nvinfo : EIATTR_KPARAM_INFO
	.align		4
.L_736:
        /*0038*/ 	.byte	0x04, 0x17
        /*003a*/ 	.short	(.L_738 - .L_737)
.L_737:
        /*003c*/ 	.word	0x00000000
        /*0040*/ 	.short	0x0005
        /*0042*/ 	.short	0x0018
        /*0044*/ 	.byte	0x00, 0xf0, 0x21, 0x00


	//----- nvinfo : EIATTR_KPARAM_INFO
	.align		4
.L_738:
        /*0048*/ 	.byte	0x04, 0x17
        /*004a*/ 	.short	(.L_740 - .L_739)
.L_739:
        /*004c*/ 	.word	0x00000000
        /*0050*/ 	.short	0x0004
        /*0052*/ 	.short	0x0010
        /*0054*/ 	.byte	0x00, 0xf0, 0x11, 0x00


	//----- nvinfo : EIATTR_KPARAM_INFO
	.align		4
.L_740:
        /*0058*/ 	.byte	0x04, 0x17
        /*005a*/ 	.short	(.L_742 - .L_741)
.L_741:
        /*005c*/ 	.word	0x00000000
        /*0060*/ 	.short	0x0003
        /*0062*/ 	.short	0x000c
        /*0064*/ 	.byte	0x00, 0xf0, 0x11, 0x00


	//----- nvinfo : EIATTR_KPARAM_INFO
	.align		4
.L_742:
        /*0068*/ 	.byte	0x04, 0x17
        /*006a*/ 	.short	(.L_744 - .L_743)
.L_743:
        /*006c*/ 	.word	0x00000000
        /*0070*/ 	.short	0x0002
        /*0072*/ 	.short	0x0008
        /*0074*/ 	.byte	0x00, 0xf0, 0x11, 0x00


	//----- nvinfo : EIATTR_KPARAM_INFO
	.align		4
.L_744:
        /*0078*/ 	.byte	0x04, 0x17
        /*007a*/ 	.short	(.L_746 - .L_745)
.L_745:
        /*007c*/ 	.word	0x00000000
        /*0080*/ 	.short	0x0001
        /*0082*/ 	.short	0x0004
        /*0084*/ 	.byte	0x00, 0xf0, 0x11, 0x00


	//----- nvinfo : EIATTR_KPARAM_INFO
	.align		4
.L_746:
        /*0088*/ 	.byte	0x04, 0x17
        /*008a*/ 	.short	(.L_748 - .L_747)
.L_747:
        /*008c*/ 	.word	0x00000000
        /*0090*/ 	.short	0x0000
        /*0092*/ 	.short	0x0000
        /*0094*/ 	.byte	0x00, 0xf0, 0x11, 0x00


	//----- nvinfo : EIATTR_MAXREG_COUNT
	.align		4
.L_748:
        /*0098*/ 	.byte	0x03, 0x1b
        /*009a*/ 	.short	0x00ff


	//----- nvinfo : EIATTR_EXIT_INSTR_OFFSETS
	.align		4
        /*009c*/ 	.byte	0x04, 0x1c
        /*009e*/ 	.short	(.L_750 - .L_749)


	//   ....[0]....
.L_749:
        /*00a0*/ 	.word	0x000000b0


	//   ....[1]....
        /*00a4*/ 	.word	0x00000a70


	//----- nvinfo : EIATTR_MAX_THREADS
	.align		4
.L_750:
        /*00a8*/ 	.byte	0x04, 0x05
        /*00aa*/ 	.short	(.L_752 - .L_751)
.L_751:
        /*00ac*/ 	.word	0x00000080
        /*00b0*/ 	.word	0x00000001
        /*00b4*/ 	.word	0x00000001


	//----- nvinfo : EIATTR_CRS_STACK_SIZE
	.align		4
.L_752:
        /*00b8*/ 	.byte	0x04, 0x1e
        /*00ba*/ 	.short	(.L_754 - .L_753)
.L_753:
        /*00bc*/ 	.word	0x00000000
.L_754:


//--------------------- .nv.info.nvkernel__Z3rhsv_F1L1751_32 --------------------------
	.section	.nv.info.nvkernel__Z3rhsv_F1L1751_32,"",@"SHT_CUDA_INFO"
	.sectionflags	@""
	.align	4


	//----- nvinfo : EIATTR_CUDA_API_VERSION
	.align		4
        /*0000*/ 	.byte	0x04, 0x37
        /*0002*/ 	.short	(.L_756 - .L_755)
.L_755:
        /*0004*/ 	.word	0x00000081


	//----- nvinfo : EIATTR_PARAM_CBANK
	.align		4
.L_756:
        /*0008*/ 	.byte	0x04, 0x0a
        /*000a*/ 	.short	(.L_758 - .L_757)
	.align		4
.L_757:
        /*000c*/ 	.word	index@(.nv.constant0.nvkernel__Z3rhsv_F1L1751_32)
        /*0010*/ 	.short	0x0160
        /*0012*/ 	.short	0x0030


	//----- nvinfo : EIATTR_CBANK_PARAM_SIZE
	.align		4
.L_758:
        /*0014*/ 	.byte	0x03, 0x19
        /*0016*/ 	.short	0x0030


	//----- nvinfo : EIATTR_KPARAM_INFO
	.align		4
        /*0018*/ 	.byte	0x04, 0x17
        /*001a*/ 	.short	(.L_760 - .L_759)
.L_759:
        /*001c*/ 	.word	0x00000000
        /*0020*/ 	.short	0x0007
        /*0022*/ 	.short	0x0028
        /*0024*/ 	.byte	0x00, 0xf0, 0x21, 0x00


	//----- nvinfo : EIATTR_KPARAM_INFO
	.align		4
.L_760:
        /*0028*/ 	.byte	0x04, 0x17
        /*002a*/ 	.short	(.L_762 - .L_761)
.L_761:
        /*002c*/ 	.word	0x00000000
        /*0030*/ 	.short	0x0006
        /*0032*/ 	.short	0x0020
        /*0034*/ 	.byte	0x00, 0xf0, 0x21, 0x00


	//----- nvinfo : EIATTR_KPARAM_INFO
	.align		4
.L_762:
        /*0038*/ 	.byte	0x04, 0x17
        /*003a*/ 	.short	(.L_764 - .L_763)
.L_763:
        /*003c*/ 	.word	0x00000000
        /*0040*/ 	.short	0x0005
        /*0042*/ 	.short	0x0018
        /*0044*/ 	.byte	0x00, 0xf0, 0x21, 0x00


	//----- nvinfo : EIATTR_KPARAM_INFO
	.align		4
.L_764:
        /*0048*/ 	.byte	0x04, 0x17
        /*004a*/ 	.short	(.L_766 - .L_765)
.L_765:
        /*004c*/ 	.word	0x00000000
        /*0050*/ 	.short	0x0004
        /*0052*/ 	.short	0x0010
        /*0054*/ 	.byte	0x00, 0xf0, 0x21, 0x00


	//----- nvinfo : EIATTR_KPARAM_INFO
	.align		4
.L_766:
        /*0058*/ 	.byte	0x04, 0x17
        /*005a*/ 	.short	(.L_768 - .L_767)
.L_767:
        /*005c*/ 	.word	0x00000000
        /*0060*/ 	.short	0x0003
        /*0062*/ 	.short	0x000c
        /*0064*/ 	.byte	0x00, 0xf0, 0x11, 0x00


	//----- nvinfo : EIATTR_KPARAM_INFO
	.align		4
.L_768:
        /*0068*/ 	.byte	0x04, 0x17
        /*006a*/ 	.short	(.L_770 - .L_769)
.L_769:
        /*006c*/ 	.word	0x00000000
        /*0070*/ 	.short	0x0002
        /*0072*/ 	.short	0x0008
        /*0074*/ 	.byte	0x00, 0xf0, 0x11, 0x00


	//----- nvinfo : EIATTR_KPARAM_INFO
	.align		4
.L_770:
        /*0078*/ 	.byte	0x04, 0x17
        /*007a*/ 	.short	(.L_772 - .L_771)
.L_771:
        /*007c*/ 	.word	0x00000000
        /*0080*/ 	.short	0x0001
        /*0082*/ 	.short	0x0004
        /*0084*/ 	.byte	0x00, 0xf0, 0x11, 0x00


	//----- nvinfo : EIATTR_KPARAM_INFO
	.align		4
.L_772:
        /*0088*/ 	.byte	0x04, 0x17
        /*008a*/ 	.short	(.L_774 - .L_773)
.L_773:
        /*008c*/ 	.word	0x00000000
        /*0090*/ 	.short	0x0000
        /*0092*/ 	.short	0x0000
        /*0094*/ 	.byte	0x00, 0xf0, 0x11, 0x00


	//----- nvinfo : EIATTR_MAXREG_COUNT
	.align		4
.L_774:
        /*0098*/ 	.byte	0x03, 0x1b
        /*009a*/ 	.short	0x00ff


	//----- nvinfo : EIATTR_EXIT_INSTR_OFFSETS
	.align		4
        /*009c*/ 	.byte	0x04, 0x1c
        /*009e*/ 	.short	(.L_776 - .L_775)


	//   ....[0]....
.L_775:
        /*00a0*/ 	.word	0x000000b0


	//   ....[1]....
        /*00a4*/ 	.word	0x00000a80


	//----- nvinfo : EIATTR_MAX_THREADS
	.align		4
.L_776:
        /*00a8*/ 	.byte	0x04, 0x05
        /*00aa*/ 	.short	(.L_778 - .L_777)
.L_777:
        /*00ac*/ 	.word	0x00000080
        /*00b0*/ 	.word	0x00000001
        /*00b4*/ 	.word	0x00000001


	//----- nvinfo : EIATTR_CRS_STACK_SIZE
	.align		4
.L_778:
        /*00b8*/ 	.byte	0x04, 0x1e
        /*00ba*/ 	.short	(.L_780 - .L_779)
.L_779:
        /*00bc*/ 	.word	0x00000000
.L_780:


//--------------------- .nv.info.nvkernel__Z3rhsv_F1L1726_30 --------------------------
	.section	.nv.info.nvkernel__Z3rhsv_F1L1726_30,"",@"SHT_CUDA_INFO"
	.sectionflags	@""
	.align	4


	//----- nvinfo : EIATTR_CUDA_API_VERSION
	.align		4
        /*0000*/ 	.byte	0x04, 0x37
        /*0002*/ 	.short	(.L_782 - .L_781)
.L_781:
        /*0004*/ 	.word	0x00000081


	//----- nvinfo : EIATTR_PARAM_CBANK
	.align		4
.L_782:
        /*0008*/ 	.byte	0x04, 0x0a
        /*000a*/ 	.short	(.L_784 - .L_783)
	.align		4
.L_783:
        /*000c*/ 	.word	index@(.nv.constant0.nvkernel__Z3rhsv_F1L1726_30)
        /*0010*/ 	.short	0x0160
        /*0012*/ 	.short	0x0030


	//----- nvinfo : EIATTR_CBANK_PARAM_SIZE
	.align		4
.L_784:
        /*0014*/ 	.byte	0x03, 0x19
        /*0016*/ 	.short	0x0030


	//----- nvinfo : EIATTR_KPARAM_INFO
	.align		4
        /*0018*/ 	.byte	0x04, 0x17
        /*001a*/ 	.short	(.L_786 - .L_785)
.L_785:
        /*001c*/ 	.word	0x00000000
        /*0020*/ 	.short	0x0006
        /*0022*/ 	.short	0x0028
        /*0024*/ 	.byte	0x00, 0xf0, 0x21, 0x00


	//----- nvinfo : EIATTR_KPARAM_INFO
	.align		4
.L_786:
        /*0028*/ 	.byte	0x04, 0x17
        /*002a*/ 	.short	(.L_788 - .L_787)
.L_787:
        /*002c*/ 	.word	0x00000000
        /*0030*/ 	.short	0x0005
        /*0032*/ 	.short	0x0020
        /*0034*/ 	.byte	0x00, 0xf0, 0x11, 0x00


	//----- nvinfo : EIATTR_KPARAM_INFO
	.align		4
.L_788:
        /*0038*/ 	.byte	0x04, 0x17
        /*003a*/ 	.short	(.L_790 - .L_789)
.L_789:
        /*003c*/ 	.word	0x00000000
        /*0040*/ 	.short	0x0004
        /*0042*/ 	.short	0x0018
        /*0044*/ 	.byte	0x00, 0xf0, 0x21, 0x00


	//----- nvinfo : EIATTR_KPARAM_INFO
	.align		4
.L_790:
        /*0048*/ 	.byte	0x04, 0x17
        /*004a*/ 	.short	(.L_792 - .L_791)
.L_791:
        /*004c*/ 	.word	0x00000000
        /*0050*/ 	.short	0x0003
        /*0052*/ 	.short	0x0010
        /*0054*/ 	.byte	0x00, 0xf0, 0x21, 0x00


	//----- nvinfo : EIATTR_KPARAM_INFO
	.align		4
.L_792:
        /*0058*/ 	.byte	0x04, 0x17
        /*005a*/ 	.short	(.L_794 - .L_793)
.L_793:
        /*005c*/ 	.word	0x00000000
        /*0060*/ 	.short	0x0002
        /*0062*/ 	.short	0x0008
        /*0064*/ 	.byte	0x00, 0xf0, 0x11, 0x00


	//----- nvinfo : EIATTR_KPARAM_INFO
	.align		4
.L_794:
        /*0068*/ 	.byte	0x04, 0x17
        /*006a*/ 	.short	(.L_796 - .L_795)
.L_795:
        /*006c*/ 	.word	0x00000000
        /*0070*/ 	.short	0x0001
        /*0072*/ 	.short	0x0004
        /*0074*/ 	.byte	0x00, 0xf0, 0x11, 0x00


	//----- nvinfo : EIATTR_KPARAM_INFO
	.align		4
.L_796:
        /*0078*/ 	.byte	0x04, 0x17
        /*007a*/ 	.short	(.L_798 - .L_797)
.L_797:
        /*007c*/ 	.word	0x00000000
        /*0080*/ 	.short	0x0000
        /*0082*/ 	.short	0x0000
        /*0084*/ 	.byte	0x00, 0xf0, 0x11, 0x00


	//----- nvinfo : EIATTR_MAXREG_COUNT
	.align		4
.L_798:
        /*0088*/ 	.byte	0x03, 0x1b
        /*008a*/ 	.short	0x00ff


	//----- nvinfo : EIATTR_EXIT_INSTR_OFFSETS
	.align		4
        /*008c*/ 	.byte	0x04, 0x1c
        /*008e*/ 	.short	(.L_800 - .L_799)


	//   ....[0]....
.L_799:
        /*0090*/ 	.word	0x00000080


	//   ....[1]....
        /*0094*/ 	.word	0x00000800


	//----- nvinfo : EIATTR_MAX_THREADS
	.align		4
.L_800:
        /*0098*/ 	.byte	0x04, 0x05
        /*009a*/ 	.short	(.L_802 - .L_801)
.L_801:
        /*009c*/ 	.word	0x00000080
        /*00a0*/ 	.word	0x00000001
        /*00a4*/ 	.word	0x00000001


	//----- nvinfo : EIATTR_CRS_STACK_SIZE
	.align		4
.L_802:
        /*00a8*/ 	.byte	0x04, 0x1e
        /*00aa*/ 	.short	(.L_804 - .L_803)
.L_803:
        /*00ac*/ 	.word	0x00000000
.L_804:


//--------------------- .nv.info.nvkernel__Z3rhsv_F1L1710_28 --------------------------
	.section	.nv.info.nvkernel__Z3rhsv_F1L1710_28,"",@"SHT_CUDA_INFO"
	.sectionflags	@""
	.align	4


	//----- nvinfo : EIATTR_CUDA_API_VERSION
	.align		4
        /*0000*/ 	.byte	0x04, 0x37
        /*0002*/ 	.short	(.L_806 - .L_805)
.L_805:
        /*0004*/ 	.word	0x00000081


	//----- nvinfo : EIATTR_PARAM_CBANK
	.align		4
.L_806:
        /*0008*/ 	.byte	0x04, 0x0a
        /*000a*/ 	.short	(.L_808 - .L_807)
	.align		4
.L_807:
        /*000c*/ 	.word	index@(.nv.constant0.nvkernel__Z3rhsv_F1L1710_28)
        /*0010*/ 	.short	0x0160
        /*0012*/ 	.short	0x0028


	//----- nvinfo : EIATTR_CBANK_PARAM_SIZE
	.align		4
.L_808:
        /*0014*/ 	.byte	0x03, 0x19
        /*0016*/ 	.short	0x0028


	//----- nvinfo : EIATTR_KPARAM_INFO
	.align		4
        /*0018*/ 	.byte	0x04, 0x17
        /*001a*/ 	.short	(.L_810 - .L_809)
.L_809:
        /*001c*/ 	.word	0x00000000
        /*0020*/ 	.short	0x0006
        /*0022*/ 	.short	0x0020
        /*0024*/ 	.byte	0x00, 0xf0, 0x21, 0x00


	//----- nvinfo : EIATTR_KPARAM_INFO
	.align		4
.L_810:
        /*0028*/ 	.byte	0x04, 0x17
        /*002a*/ 	.short	(.L_812 - .L_811)
.L_811:
        /*002c*/ 	.word	0x00000000
        /*0030*/ 	.short	0x0005
        /*0032*/ 	.short	0x0018
        /*0034*/ 	.byte	0x00, 0xf0, 0x21, 0x00


	//----- nvinfo : EIATTR_KPARAM_INFO
	.align		4
.L_812:
        /*0038*/ 	.byte	0x04, 0x17
        /*003a*/ 	.short	(.L_814 - .L_813)
.L_813:
        /*003c*/ 	.word	0x00000000
        /*0040*/ 	.short	0x0004
        /*0042*/ 	.short	0x0010
        /*0044*/ 	.byte	0x00, 0xf0, 0x21, 0x00


	//----- nvinfo : EIATTR_KPARAM_INFO
	.align		4
.L_814:
        /*0048*/ 	.byte	0x04, 0x17
        /*004a*/ 	.short	(.L_816 - .L_815)
.L_815:
        /*004c*/ 	.word	0x00000000
        /*0050*/ 	.short	0x0003
        /*0052*/ 	.short	0x000c
        /*0054*/ 	.byte	0x00, 0xf0, 0x11, 0x00


	//----- nvinfo : EIATTR_KPARAM_INFO
	.align		4
.L_816:
        /*0058*/ 	.byte	0x04, 0x17
        /*005a*/ 	.short	(.L_818 - .L_817)
.L_817:
        /*005c*/ 	.word	0x00000000
        /*0060*/ 	.short	0x0002
        /*0062*/ 	.short	0x0008
        /*0064*/ 	.byte	0x00, 0xf0, 0x11, 0x00


	//----- nvinfo : EIATTR_KPARAM_INFO
	.align		4
.L_818:
        /*0068*/ 	.byte	0x04, 0x17
        /*006a*/ 	.short	(.L_820 - .L_819)
.L_819:
        /*006c*/ 	.word	0x00000000
        /*0070*/ 	.short	0x0001
        /*0072*/ 	.short	0x0004
        /*0074*/ 	.byte	0x00, 0xf0, 0x11, 0x00


	//----- nvinfo : EIATTR_KPARAM_INFO
	.align		4
.L_820:
        /*0078*/ 	.byte	0x04, 0x17
        /*007a*/ 	.short	(.L_822 - .L_821)
.L_821:
        /*007c*/ 	.word	0x00000000
        /*0080*/ 	.short	0x0000
        /*0082*/ 	.short	0x0000
        /*0084*/ 	.byte	0x00, 0xf0, 0x11, 0x00


	//----- nvinfo : EIATTR_MAXREG_COUNT
	.align		4
.L_822:
        /*0088*/ 	.byte	0x03, 0x1b
        /*008a*/ 	.short	0x00ff


	//----- nvinfo : EIATTR_EXIT_INSTR_OFFSETS
	.align		4
        /*008c*/ 	.byte	0x04, 0x1c
        /*008e*/ 	.short	(.L_824 - .L_823)


	//   ....[0]....
.L_823:
        /*0090*/ 	.word	0x000000e0


	//   ....[1]....
        /*0094*/ 	.word	0x00000a10


	//----- nvinfo : EIATTR_MAX_THREADS
	.align		4
.L_824:
        /*0098*/ 	.byte	0x04, 0x05
        /*009a*/ 	.short	(.L_826 - .L_825)
.L_825:
        /*009c*/ 	.word	0x00000080
        /*00a0*/ 	.word	0x00000001
        /*00a4*/ 	.word	0x00000001


	//----- nvinfo : EIATTR_CRS_STACK_SIZE
	.align		4
.L_826:
        /*00a8*/ 	.byte	0x04, 0x1e
        /*00aa*/ 	.short	(.L_828 - .L_827)
.L_827:
        /*00ac*/ 	.word	0x00000000
.L_828:


//--------------------- .nv.info.nvkernel__Z3rhsv_F1L1693_26 --------------------------
	.section	.nv.info.nvkernel__Z3rhsv_F1L1693_26,"",@"SHT_CUDA_INFO"
	.sectionflags	@""
	.align	4


	//----- nvinfo : EIATTR_CUDA_API_VERSION
	.align		4
        /*0000*/ 	.byte	0x04, 0x37
        /*0002*/ 	.short	(.L_830 - .L_829)
.L_829:
        /*0004*/ 	.word	0x00000081


	//----- nvinfo : EIATTR_PARAM_CBANK
	.align		4
.L_830:
        /*0008*/ 	.byte	0x04, 0x0a
        /*000a*/ 	.short	(.L_832 - .L_831)
	.align		4
.L_831:
        /*000c*/ 	.word	index@(.nv.constant0.nvkernel__Z3rhsv_F1L1693_26)
        /*0010*/ 	.short	0x0160
        /*0012*/ 	.short	0x0028


	//----- nvinfo : EIATTR_CBANK_PARAM_SIZE
	.align		4
.L_832:
        /*0014*/ 	.byte	0x03, 0x19
        /*0016*/ 	.short	0x0028


	//----- nvinfo : EIATTR_KPARAM_INFO
	.align		4
        /*0018*/ 	.byte	0x04, 0x17
        /*001a*/ 	.short	(.L_834 - .L_833)
.L_833:
        /*001c*/ 	.word	0x00000000
        /*0020*/ 	.short	0x0005
        /*0022*/ 	.short	0x0020
        /*0024*/ 	.byte	0x00, 0xf0, 0x21, 0x00


	//----- nvinfo : EIATTR_KPARAM_INFO
	.align		4
.L_834:
        /*0028*/ 	.byte	0x04, 0x17
        /*002a*/ 	.short	(.L_836 - .L_835)
.L_835:
        /*002c*/ 	.word	0x00000000
        /*0030*/ 	.short	0x0004
        /*0032*/ 	.short	0x0018
        /*0034*/ 	.byte	0x00, 0xf0, 0x21, 0x00


	//----- nvinfo : EIATTR_KPARAM_INFO
	.align		4
.L_836:
        /*0038*/ 	.byte	0x04, 0x17
        /*003a*/ 	.short	(.L_838 - .L_837)
.L_837:
        /*003c*/ 	.word	0x00000000
        /*0040*/ 	.short	0x0003
        /*0042*/ 	.short	0x0010
        /*0044*/ 	.byte	0x00, 0xf0, 0x21, 0x00


	//----- nvinfo : EIATTR_KPARAM_INFO
	.align		4
.L_838:
        /*0048*/ 	.byte	0x04, 0x17
        /*004a*/ 	.short	(.L_840 - .L_839)
.L_839:
        /*004c*/ 	.word	0x00000000
        /*0050*/ 	.short	0x0002
        /*0052*/ 	.short	0x0008
        /*0054*/ 	.byte	0x00, 0xf0, 0x11, 0x00


	//----- nvinfo : EIATTR_KPARAM_INFO
	.align		4
.L_840:
        /*0058*/ 	.byte	0x04, 0x17
        /*005a*/ 	.short	(.L_842 - .L_841)
.L_841:
        /*005c*/ 	.word	0x00000000
        /*0060*/ 	.short	0x0001
        /*0062*/ 	.short	0x0004
        /*0064*/ 	.byte	0x00, 0xf0, 0x11, 0x00


	//----- nvinfo : EIATTR_KPARAM_INFO
	.align		4
.L_842:
        /*0068*/ 	.byte	0x04, 0x17
        /*006a*/ 	.short	(.L_844 - .L_843)
.L_843:
        /*006c*/ 	.word	0x00000000
        /*0070*/ 	.short	0x0000
        /*0072*/ 	.short	0x0000
        /*0074*/ 	.byte	0x00, 0xf0, 0x11, 0x00


	//----- nvinfo : EIATTR_MAXREG_COUNT
	.align		4
.L_844:
        /*0078*/ 	.byte	0x03, 0x1b
        /*007a*/ 	.short	0x00ff


	//----- nvinfo : EIATTR_EXIT_INSTR_OFFSETS
	.align		4
        /*007c*/ 	.byte	0x04, 0x1c
        /*007e*/ 	.short	(.L_846 - .L_845)


	//   ....[0]....
.L_845:
        /*0080*/ 	.word	0x00000080


	//   ....[1]....
        /*0084*/ 	.word	0x000007a0


	//----- nvinfo : EIATTR_MAX_THREADS
	.align		4
.L_846:
        /*0088*/ 	.byte	0x04, 0x05
        /*008a*/ 	.short	(.L_848 - .L_847)
.L_847:
        /*008c*/ 	.word	0x00000080
        /*0090*/ 	.word	0x00000001
        /*0094*/ 	.word	0x00000001


	//----- nvinfo : EIATTR_CRS_STACK_SIZE
	.align		4
.L_848:
        /*0098*/ 	.byte	0x04, 0x1e
        /*009a*/ 	.short	(.L_850 - .L_849)
.L_849:
        /*009c*/ 	.word	0x00000000
.L_850:


//--------------------- .nv.info.nvkernel__Z3rhsv_F1L1657_24 --------------------------
	.section	.nv.info.nvkernel__Z3rhsv_F1L1657_24,"",@"SHT_CUDA_INFO"
	.sectionflags	@""
	.align	4


	//----- nvinfo : EIATTR_CUDA_API_VERSION
	.align		4
        /*0000*/ 	.byte	0x04, 0x37
        /*0002*/ 	.short	(.L_852 - .L_851)
.L_851:
        /*0004*/ 	.word	0x00000081


	//----- nvinfo : EIATTR_PARAM_CBANK
	.align		4
.L_852:
        /*0008*/ 	.byte	0x04, 0x0a
        /*000a*/ 	.short	(.L_854 - .L_853)
	.align		4
.L_853:
        /*000c*/ 	.word	index@(.nv.constant0.nvkernel__Z3rhsv_F1L1657_24)
        /*0010*/ 	.short	0x0160
        /*0012*/ 	.short	0x0068


	//----- nvinfo : EIATTR_CBANK_PARAM_SIZE
	.align		4
.L_854:
        /*0014*/ 	.byte	0x03, 0x19
        /*0016*/ 	.short	0x0068


	//----- nvinfo : EIATTR_KPARAM_INFO
	.align		4
        /*0018*/ 	.byte	0x04, 0x17
        /*001a*/ 	.short	(.L_856 - .L_855)
.L_855:
        /*001c*/ 	.word	0x00000000
        /*0020*/ 	.short	0x000e
        /*0022*/ 	.short	0x0060
        /*0024*/ 	.byte	0x00, 0xf0, 0x21, 0x00


	//----- nvinfo : EIATTR_KPARAM_INFO
	.align		4
.L_856:
        /*0028*/ 	.byte	0x04, 0x17
        /*002a*/ 	.short	(.L_858 - .L_857)
.L_857:
        /*002c*/ 	.word	0x00000000
        /*0030*/ 	.short	0x000d
        /*0032*/ 	.short	0x0058
        /*0034*/ 	.byte	0x00, 0xf0, 0x21, 0x00


	//----- nvinfo : EIATTR_KPARAM_INFO
	.align		4
.L_858:
        /*0038*/ 	.byte	0x04, 0x17
        /*003a*/ 	.short	(.L_860 - .L_859)
.L_859:
        /*003c*/ 	.word	0x00000000
        /*0040*/ 	.short	0x000c
        /*0042*/ 	.short	0x0050
        /*0044*/ 	.byte	0x00, 0xf0, 0x21, 0x00


	//----- nvinfo : EIATTR_KPARAM_INFO
	.align		4
.L_860:
        /*0048*/ 	.byte	0x04, 0x17
        /*004a*/ 	.short	(.L_862 - .L_861)
.L_861:
        /*004c*/ 	.word	0x00000000
        /*0050*/ 	.short	0x000b
        /*0052*/ 	.short	0x0048
        /*0054*/ 	.byte	0x00, 0xf0, 0x21, 0x00


	//----- nvinfo : EIATTR_KPARAM_INFO
	.align		4
.L_862:
        /*0058*/ 	.byte	0x04, 0x17
        /*005a*/ 	.short	(.L_864 - .L_863)
.L_863:
        /*005c*/ 	.word	0x00000000
        /*0060*/ 	.short	0x000a
        /*0062*/ 	.short	0x0040
        /*0064*/ 	.byte	0x00, 0xf0, 0x21, 0x00


	//----- nvinfo : EIATTR_KPARAM_INFO
	.align		4
.L_864:
        /*0068*/ 	.byte	0x04, 0x17
        /*006a*/ 	.short	(.L_866 - .L_865)
.L_865:
        /*006c*/ 	.word	0x00000000
        /*0070*/ 	.short	0x0009
        /*0072*/ 	.short	0x0038
        /*0074*/ 	.byte	0x00, 0xf0, 0x21, 0x00


	//----- nvinfo : EIATTR_KPARAM_INFO
	.align		4
.L_866:
        /*0078*/ 	.byte	0x04, 0x17
        /*007a*/ 	.short	(.L_868 - .L_867)
.L_867:
        /*007c*/ 	.word	0x00000000
        /*0080*/ 	.short	0x0008
        /*0082*/ 	.short	0x0030
        /*0084*/ 	.byte	0x00, 0xf0, 0x21, 0x00


	//----- nvinfo : EIATTR_KPARAM_INFO
	.align		4
.L_868:
        /*0088*/ 	.byte	0x04, 0x17
        /*008a*/ 	.short	(.L_870 - .L_869)
.L_869:
        /*008c*/ 	.word	0x00000000
        /*0090*/ 	.short	0x0007
        /*0092*/ 	.short	0x0028
        /*0094*/ 	.byte	0x00, 0xf0, 0x21, 0x00


	//----- nvinfo : EIATTR_KPARAM_INFO
	.align		4
.L_870:
        /*0098*/ 	.byte	0x04, 0x17
        /*009a*/ 	.short	(.L_872 - .L_871)
.L_871:
        /*009c*/ 	.word	0x00000000
        /*00a0*/ 	.short	0x0006
        /*00a2*/ 	.short	0x0020
        /*00a4*/ 	.byte	0x00, 0xf0, 0x21, 0x00


	//----- nvinfo : EIATTR_KPARAM_INFO
	.align		4
.L_872:
        /*00a8*/ 	.byte	0x04, 0x17
        /*00aa*/ 	.short	(.L_874 - .L_873)
.L_873:
        /*00ac*/ 	.word	0x00000000
        /*00b0*/ 	.short	0x0005
        /*00b2*/ 	.short	0x0018
        /*00b4*/ 	.byte	0x00, 0xf0, 0x21, 0x00


	//----- nvinfo : EIATTR_KPARAM_INFO
	.align		4
.L_874:
        /*00b8*/ 	.byte	0x04, 0x17
        /*00ba*/ 	.short	(.L_876 - .L_875)
.L_875:
        /*00bc*/ 	.word	0x00000000
        /*00c0*/ 	.short	0x0004
        /*00c2*/ 	.short	0x0010
        /*00c4*/ 	.byte	0x00, 0xf0, 0x11, 0x00


	//----- nvinfo : EIATTR_KPARAM_INFO
	.align		4
.L_876:
        /*00c8*/ 	.byte	0x04, 0x17
        /*00ca*/ 	.short	(.L_878 - .L_877)
.L_877:
        /*00cc*/ 	.word	0x00000000
        /*00d0*/ 	.short	0x0003
        /*00d2*/ 	.short	0x000c
        /*00d4*/ 	.byte	0x00, 0xf0, 0x11, 0x00


	//----- nvinfo : EIATTR_KPARAM_INFO
	.align		4
.L_878:
        /*00d8*/ 	.byte	0x04, 0x17
        /*00da*/ 	.short	(.L_880 - .L_879)
.L_879:
        /*00dc*/ 	.word	0x00000000
        /*00e0*/ 	.short	0x0002
        /*00e2*/ 	.short	0x0008
        /*00e4*/ 	.byte	0x00, 0xf0, 0x11, 0x00


	//----- nvinfo : EIATTR_KPARAM_INFO
	.align		4
.L_880:
        /*00e8*/ 	.byte	0x04, 0x17
        /*00ea*/ 	.short	(.L_882 - .L_881)
.L_881:
        /*00ec*/ 	.word	0x00000000
        /*00f0*/ 	.short	0x0001
        /*00f2*/ 	.short	0x0004
        /*00f4*/ 	.byte	0x00, 0xf0, 0x11, 0x00


	//----- nvinfo : EIATTR_KPARAM_INFO
	.align		4
.L_882:
        /*00f8*/ 	.byte	0x04, 0x17
        /*00fa*/ 	.short	(.L_884 - .L_883)
.L_883:
        /*00fc*/ 	.word	0x00000000
        /*0100*/ 	.short	0x0000
        /*0102*/ 	.short	0x0000
        /*0104*/ 	.byte	0x00, 0xf0, 0x11, 0x00


	//----- nvinfo : EIATTR_MAXREG_COUNT
	.align		4
.L_884:
        /*0108*/ 	.byte	0x03, 0x1b
        /*010a*/ 	.short	0x00ff


	//----- nvinfo : EIATTR_EXIT_INSTR_OFFSETS
	.align		4
        /*010c*/ 	.byte	0x04, 0x1c
        /*010e*/ 	.short	(.L_886 - .L_885)


	//   ....[0]....
.L_885:
        /*0110*/ 	.word	0x000000b0


	//   ....[1]....
        /*0114*/ 	.word	0x00000d00


	//----- nvinfo : EIATTR_MAX_THREADS
	.align		4
.L_886:
        /*0118*/ 	.byte	0x04, 0x05
        /*011a*/ 	.short	(.L_888 - .L_887)
.L_887:
        /*011c*/ 	.word	0x00000080
        /*0120*/ 	.word	0x00000001
        /*0124*/ 	.word	0x00000001


	//----- nvinfo : EIATTR_CRS_STACK_SIZE
	.align		4
.L_888:
        /*0128*/ 	.byte	0x04, 0x1e
        /*012a*/ 	.short	(.L_890 - .L_889)
.L_889:
        /*012c*/ 	.word	0x00000000
.L_890:


//--------------------- .nv.info.nvkernel__Z3rhsv_F1L1626_22 --------------------------
	.section	.nv.info.nvkernel__Z3rhsv_F1L1626_22,"",@"SHT_CUDA_INFO"
	.sectionflags	@""
	.align	4


	//----- nvinfo : EIATTR_CUDA_API_VERSION
	.align		4
        /*0000*/ 	.byte	0x04, 0x37
        /*0002*/ 	.short	(.L_892 - .L_891)
.L_891:
        /*0004*/ 	.word	0x00000081


	//----- nvinfo : EIATTR_PARAM_CBANK
	.align		4
.L_892:
        /*0008*/ 	.byte	0x04, 0x0a
        /*000a*/ 	.short	(.L_894 - .L_893)
	.align		4
.L_893:
        /*000c*/ 	.word	index@(.nv.constant0.nvkernel__Z3rhsv_F1L1626_22)
        /*0010*/ 	.short	0x0160
        /*0012*/ 	.short	0x0038


	//----- nvinfo : EIATTR_CBANK_PARAM_SIZE
	.align		4
.L_894:
        /*0014*/ 	.byte	0x03, 0x19
        /*0016*/ 	.short	0x0038


	//----- nvinfo : EIATTR_KPARAM_INFO
	.align		4
        /*0018*/ 	.byte	0x04, 0x17
        /*001a*/ 	.short	(.L_896 - .L_895)
.L_895:
        /*001c*/ 	.word	0x00000000
        /*0020*/ 	.short	0x0008
        /*0022*/ 	.short	0x0030
        /*0024*/ 	.byte	0x00, 0xf0, 0x21, 0x00


	//----- nvinfo : EIATTR_KPARAM_INFO
	.align		4
.L_896:
        /*0028*/ 	.byte	0x04, 0x17
        /*002a*/ 	.short	(.L_898 - .L_897)
.L_897:
        /*002c*/ 	.word	0x00000000
        /*0030*/ 	.short	0x0007
        /*0032*/ 	.short	0x0028
        /*0034*/ 	.byte	0x00, 0xf0, 0x21, 0x00


	//----- nvinfo : EIATTR_KPARAM_INFO
	.align		4
.L_898:
        /*0038*/ 	.byte	0x04, 0x17
        /*003a*/ 	.short	(.L_900 - .L_899)
.L_899:
        /*003c*/ 	.word	0x00000000
        /*0040*/ 	.short	0x0006
        /*0042*/ 	.short	0x0020
        /*0044*/ 	.byte	0x00, 0xf0, 0x21, 0x00


	//----- nvinfo : EIATTR_KPARAM_INFO
	.align		4
.L_900:
        /*0048*/ 	.byte	0x04, 0x17
        /*004a*/ 	.short	(.L_902 - .L_901)
.L_901:
        /*004c*/ 	.word	0x00000000
        /*0050*/ 	.short	0x0005
        /*0052*/ 	.short	0x0018
        /*0054*/ 	.byte	0x00, 0xf0, 0x21, 0x00


	//----- nvinfo : EIATTR_KPARAM_INFO
	.align		4
.L_902:
        /*0058*/ 	.byte	0x04, 0x17
        /*005a*/ 	.short	(.L_904 - .L_903)
.L_903:
        /*005c*/ 	.word	0x00000000
        /*0060*/ 	.short	0x0004
        /*0062*/ 	.short	0x0010
        /*0064*/ 	.byte	0x00, 0xf0, 0x11, 0x00


	//----- nvinfo : EIATTR_KPARAM_INFO
	.align		4
.L_904:
        /*0068*/ 	.byte	0x04, 0x17
        /*006a*/ 	.short	(.L_906 - .L_905)
.L_905:
        /*006c*/ 	.word	0x00000000
        /*0070*/ 	.short	0x0003
        /*0072*/ 	.short	0x000c
        /*0074*/ 	.byte	0x00, 0xf0, 0x11, 0x00


	//----- nvinfo : EIATTR_KPARAM_INFO
	.align		4
.L_906:
        /*0078*/ 	.byte	0x04, 0x17
        /*007a*/ 	.short	(.L_908 - .L_907)
.L_907:
        /*007c*/ 	.word	0x00000000
        /*0080*/ 	.short	0x0002
        /*0082*/ 	.short	0x0008
        /*0084*/ 	.byte	0x00, 0xf0, 0x11, 0x00


	//----- nvinfo : EIATTR_KPARAM_INFO
	.align		4
.L_908:
        /*0088*/ 	.byte	0x04, 0x17
        /*008a*/ 	.short	(.L_910 - .L_909)
.L_909:
        /*008c*/ 	.word	0x00000000
        /*0090*/ 	.short	0x0001
        /*0092*/ 	.short	0x0004
        /*0094*/ 	.byte	0x00, 0xf0, 0x11, 0x00


	//----- nvinfo : EIATTR_KPARAM_INFO
	.align		4
.L_910:
        /*0098*/ 	.byte	0x04, 0x17
        /*009a*/ 	.short	(.L_912 - .L_911)
.L_911:
        /*009c*/ 	.word	0x00000000
        /*00a0*/ 	.short	0x0000
        /*00a2*/ 	.short	0x0000
        /*00a4*/ 	.byte	0x00, 0xf0, 0x11, 0x00


	//----- nvinfo : EIATTR_MAXREG_COUNT
	.align		4
.L_912:
        /*00a8*/ 	.byte	0x03, 0x1b
        /*00aa*/ 	.short	0x00ff


	//----- nvinfo : EIATTR_EXIT_INSTR_OFFSETS
	.align		4
        /*00ac*/ 	.byte	0x04, 0x1c
        /*00ae*/ 	.short	(.L_914 - .L_913)


	//   ....[0]....
.L_913:
        /*00b0*/ 	.word	0x000000b0


	//   ....[1]....
        /*00b4*/ 	.word	0x00000b80


	//----- nvinfo : EIATTR_MAX_THREADS
	.align		4
.L_914:
        /*00b8*/ 	.byte	0x04, 0x05
        /*00ba*/ 	.short	(.L_916 - .L_915)
.L_915:
        /*00bc*/ 	.word	0x00000080
        /*00c0*/ 	.word	0x00000001
        /*00c4*/ 	.word	0x00000001


	//----- nvinfo : EIATTR_CRS_STACK_SIZE
	.align		4
.L_916:
        /*00c8*/ 	.byte	0x04, 0x1e
        /*00ca*/ 	.short	(.L_918 - .L_917)
.L_917:
        /*00cc*/ 	.word	0x00000000
.L_918:


//--------------------- .nv.info.nvkernel__Z3rhsv_F1L1614_20 --------------------------
	.section	.nv.info.nvkernel__Z3rhsv_F1L1614_20,"",@"SHT_CUDA_INFO"
	.sectionflags	@""
	.align	4


	//----- nvinfo : EIATTR_CUDA_API_VERSION
	.align		4
        /*0000*/ 	.byte	0x04, 0x37
        /*0002*/ 	.short	(.L_920 - .L_919)
.L_919:
        /*0004*/ 	.word	0x00000081


	//----- nvinfo : EIATTR_PARAM_CBANK
	.align		4
.L_920:
        /*0008*/ 	.byte	0x04, 0x0a
        /*000a*/ 	.short	(.L_922 - .L_921)
	.align		4
.L_921:
        /*000c*/ 	.word	index@(.nv.constant0.nvkernel__Z3rhsv_F1L1614_20)
        /*0010*/ 	.short	0x0160
        /*0012*/ 	.short	0x0030


	//----- nvinfo : EIATTR_CBANK_PARAM_SIZE
	.align		4
.L_922:
        /*0014*/ 	.byte	0x03, 0x19
        /*0016*/ 	.short	0x0030


	//----- nvinfo : EIATTR_KPARAM_INFO
	.align		4
        /*0018*/ 	.byte	0x04, 0x17
        /*001a*/ 	.short	(.L_924 - .L_923)
.L_923:
        /*001c*/ 	.word	0x00000000
        /*0020*/ 	.short	0x0007
        /*0022*/ 	.short	0x0028
        /*0024*/ 	.byte	0x00, 0xf0, 0x21, 0x00


	//----- nvinfo : EIATTR_KPARAM_INFO
	.align		4
.L_924:
        /*0028*/ 	.byte	0x04, 0x17
        /*002a*/ 	.short	(.L_926 - .L_925)
.L_925:
        /*002c*/ 	.word	0x00000000
        /*0030*/ 	.short	0x0006
        /*0032*/ 	.short	0x0020
        /*0034*/ 	.byte	0x00, 0xf0, 0x21, 0x00


	//----- nvinfo : EIATTR_KPARAM_INFO
	.align		4
.L_926:
        /*0038*/ 	.byte	0x04, 0x17
        /*003a*/ 	.short	(.L_928 - .L_927)
.L_927:
        /*003c*/ 	.word	0x00000000
        /*0040*/ 	.short	0x0005
        /*0042*/ 	.short	0x0018
        /*0044*/ 	.byte	0x00, 0xf0, 0x21, 0x00


	//----- nvinfo : EIATTR_KPARAM_INFO
	.align		4
.L_928:
        /*0048*/ 	.byte	0x04, 0x17
        /*004a*/ 	.short	(.L_930 - .L_929)
.L_929:
        /*004c*/ 	.word	0x00000000
        /*0050*/ 	.short	0x0004
        /*0052*/ 	.short	0x0010
        /*0054*/ 	.byte	0x00, 0xf0, 0x11, 0x00


	//----- nvinfo : EIATTR_KPARAM_INFO
	.align		4
.L_930:
        /*0058*/ 	.byte	0x04, 0x17
        /*005a*/ 	.short	(.L_932 - .L_931)
.L_931:
        /*005c*/ 	.word	0x00000000
        /*0060*/ 	.short	0x0003
        /*0062*/ 	.short	0x000c
        /*0064*/ 	.byte	0x00, 0xf0, 0x11, 0x00


	//----- nvinfo : EIATTR_KPARAM_INFO
	.align		4
.L_932:
        /*0068*/ 	.byte	0x04, 0x17
        /*006a*/ 	.short	(.L_934 - .L_933)
.L_933:
        /*006c*/ 	.word	0x00000000
        /*0070*/ 	.short	0x0002
        /*0072*/ 	.short	0x0008
        /*0074*/ 	.byte	0x00, 0xf0, 0x11, 0x00


	//----- nvinfo : EIATTR_KPARAM_INFO
	.align		4
.L_934:
        /*0078*/ 	.byte	0x04, 0x17
        /*007a*/ 	.short	(.L_936 - .L_935)
.L_935:
        /*007c*/ 	.word	0x00000000
        /*0080*/ 	.short	0x0001
        /*0082*/ 	.short	0x0004
        /*0084*/ 	.byte	0x00, 0xf0, 0x11, 0x00


	//----- nvinfo : EIATTR_KPARAM_INFO
	.align		4
.L_936:
        /*0088*/ 	.byte	0x04, 0x17
        /*008a*/ 	.short	(.L_938 - .L_937)
.L_937:
        /*008c*/ 	.word	0x00000000
        /*0090*/ 	.short	0x0000
        /*0092*/ 	.short	0x0000
        /*0094*/ 	.byte	0x00, 0xf0, 0x11, 0x00


	//----- nvinfo : EIATTR_MAXREG_COUNT
	.align		4
.L_938:
        /*0098*/ 	.byte	0x03, 0x1b
        /*009a*/ 	.short	0x00ff


	//----- nvinfo : EIATTR_EXIT_INSTR_OFFSETS
	.align		4
        /*009c*/ 	.byte	0x04, 0x1c
        /*009e*/ 	.short	(.L_940 - .L_939)


	//   ....[0]....
.L_939:
        /*00a0*/ 	.word	0x000000b0


	//   ....[1]....
        /*00a4*/ 	.word	0x00000a70


	//----- nvinfo : EIATTR_MAX_THREADS
	.align		4
.L_940:
        /*00a8*/ 	.byte	0x04, 0x05
        /*00aa*/ 	.short	(.L_942 - .L_941)
.L_941:
        /*00ac*/ 	.word	0x00000080
        /*00b0*/ 	.word	0x00000001
        /*00b4*/ 	.word	0x00000001


	//----- nvinfo : EIATTR_CRS_STACK_SIZE
	.align		4
.L_942:
        /*00b8*/ 	.byte	0x04, 0x1e
        /*00ba*/ 	.short	(.L_944 - .L_943)
.L_943:
        /*00bc*/ 	.word	0x00000000
.L_944:


//--------------------- .nv.info.nvkernel__Z3rhsv_F1L1597_18 --------------------------
	.section	.nv.info.nvkernel__Z3rhsv_F1L1597_18,"",@"SHT_CUDA_INFO"
	.sectionflags	@""
	.align	4


	//----- nvinfo : EIATTR_CUDA_API_VERSION
	.align		4
        /*0000*/ 	.byte	0x04, 0x37
        /*0002*/ 	.short	(.L_946 - .L_945)
.L_945:
        /*0004*/ 	.word	0x00000081


	//----- nvinfo : EIATTR_PARAM_CBANK
	.align		4
.L_946:
        /*0008*/ 	.byte	0x04, 0x0a
        /*000a*/ 	.short	(.L_948 - .L_947)
	.align		4
.L_947:
        /*000c*/ 	.word	index@(.nv.constant0.nvkernel__Z3rhsv_F1L1597_18)
        /*0010*/ 	.short	0x0160
        /*0012*/ 	.short	0x0030


	//----- nvinfo : EIATTR_CBANK_PARAM_SIZE
	.align		4
.L_948:
        /*0014*/ 	.byte	0x03, 0x19
        /*0016*/ 	.short	0x0030


	//----- nvinfo : EIATTR_KPARAM_INFO
	.align		4
        /*0018*/ 	.byte	0x04, 0x17
        /*001a*/ 	.short	(.L_950 - .L_949)
.L_949:
        /*001c*/ 	.word	0x00000000
        /*0020*/ 	.short	0x0007
        /*0022*/ 	.short	0x0028
        /*0024*/ 	.byte	0x00, 0xf0, 0x21, 0x00


	//----- nvinfo : EIATTR_KPARAM_INFO
	.align		4
.L_950:
        /*0028*/ 	.byte	0x04, 0x17
        /*002a*/ 	.short	(.L_952 - .L_951)
.L_951:
        /*002c*/ 	.word	0x00000000
        /*0030*/ 	.short	0x0006
        /*0032*/ 	.short	0x0020
        /*0034*/ 	.byte	0x00, 0xf0, 0x21, 0x00


	//----- nvinfo : EIATTR_KPARAM_INFO
	.align		4
.L_952:
        /*0038*/ 	.byte	0x04, 0x17
        /*003a*/ 	.short	(.L_954 - .L_953)
.L_953:
        /*003c*/ 	.word	0x00000000
        /*0040*/ 	.short	0x0005
        /*0042*/ 	.short	0x0018
        /*0044*/ 	.byte	0x00, 0xf0, 0x21, 0x00


	//----- nvinfo : EIATTR_KPARAM_INFO
	.align		4
.L_954:
        /*0048*/ 	.byte	0x04, 0x17
        /*004a*/ 	.short	(.L_956 - .L_955)
.L_955:
        /*004c*/ 	.word	0x00000000
        /*0050*/ 	.short	0x0004
        /*0052*/ 	.short	0x0010
        /*0054*/ 	.byte	0x00, 0xf0, 0x21, 0x00


	//----- nvinfo : EIATTR_KPARAM_INFO
	.align		4
.L_956:
        /*0058*/ 	.byte	0x04, 0x17
        /*005a*/ 	.short	(.L_958 - .L_957)
.L_957:
        /*005c*/ 	.word	0x00000000
        /*0060*/ 	.short	0x0003
        /*0062*/ 	.short	0x000c
        /*0064*/ 	.byte	0x00, 0xf0, 0x11, 0x00


	//----- nvinfo : EIATTR_KPARAM_INFO
	.align		4
.L_958:
        /*0068*/ 	.byte	0x04, 0x17
        /*006a*/ 	.short	(.L_960 - .L_959)
.L_959:
        /*006c*/ 	.word	0x00000000
        /*0070*/ 	.short	0x0002
        /*0072*/ 	.short	0x0008
        /*0074*/ 	.byte	0x00, 0xf0, 0x11, 0x00


	//----- nvinfo : EIATTR_KPARAM_INFO
	.align		4
.L_960:
        /*0078*/ 	.byte	0x04, 0x17
        /*007a*/ 	.short	(.L_962 - .L_961)
.L_961:
        /*007c*/ 	.word	0x00000000
        /*0080*/ 	.short	0x0001
        /*0082*/ 	.short	0x0004
        /*0084*/ 	.byte	0x00, 0xf0, 0x11, 0x00


	//----- nvinfo : EIATTR_KPARAM_INFO
	.align		4
.L_962:
        /*0088*/ 	.byte	0x04, 0x17
        /*008a*/ 	.short	(.L_964 - .L_963)
.L_963:
        /*008c*/ 	.word	0x00000000
        /*0090*/ 	.short	0x0000
        /*0092*/ 	.short	0x0000
        /*0094*/ 	.byte	0x00, 0xf0, 0x11, 0x00


	//----- nvinfo : EIATTR_MAXREG_COUNT
	.align		4
.L_964:
        /*0098*/ 	.byte	0x03, 0x1b
        /*009a*/ 	.short	0x00ff


	//----- nvinfo : EIATTR_EXIT_INSTR_OFFSETS
	.align		4
        /*009c*/ 	.byte	0x04, 0x1c
        /*009e*/ 	.short	(.L_966 - .L_965)


	//   ....[0]....
.L_965:
        /*00a0*/ 	.word	0x000000b0


	//   ....[1]....
        /*00a4*/ 	.word	0x00000a20


	//----- nvinfo : EIATTR_MAX_THREADS
	.align		4
.L_966:
        /*00a8*/ 	.byte	0x04, 0x05
        /*00aa*/ 	.short	(.L_968 - .L_967)
.L_967:
        /*00ac*/ 	.word	0x00000080
        /*00b0*/ 	.word	0x00000001
        /*00b4*/ 	.word	0x00000001


	//----- nvinfo : EIATTR_CRS_STACK_SIZE
	.align		4
.L_968:
        /*00b8*/ 	.byte	0x04, 0x1e
        /*00ba*/ 	.short	(.L_970 - .L_969)
.L_969:
        /*00bc*/ 	.word	0x00000000
.L_970:


//--------------------- .nv.info.__cuda_sm20_dblrcp_rn_slowpath_v3 --------------------------
	.section	.nv.info.__cuda_sm20_dblrcp_rn_slowpath_v3,"",@"SHT_CUDA_INFO"
	.sectionflags	@""
	.align	4


	//----- nvinfo : EIATTR_CUDA_API_VERSION
	.align		4
        /*0000*/ 	.byte	0x04, 0x37
        /*0002*/ 	.short	(.L_972 - .L_971)
.L_971:
        /*0004*/ 	.word	0x00000081


	//----- nvinfo : EIATTR_CRS_STACK_SIZE
	.align		4
.L_972:
        /*0008*/ 	.byte	0x04, 0x1e
        /*000a*/ 	.short	(.L_974 - .L_973)
.L_973:
        /*000c*/ 	.word	0x00000000
.L_974:


//--------------------- .nv.info.nvkernel__Z3rhsv_F1L1574_16 --------------------------
	.section	.nv.info.nvkernel__Z3rhsv_F1L1574_16,"",@"SHT_CUDA_INFO"
	.sectionflags	@""
	.align	4


	//----- nvinfo : EIATTR_CUDA_API_VERSION
	.align		4
        /*0000*/ 	.byte	0x04, 0x37
        /*0002*/ 	.short	(.L_976 - .L_975)
.L_975:
        /*0004*/ 	.word	0x00000081


	//----- nvinfo : EIATTR_PARAM_CBANK
	.align		4
.L_976:
        /*0008*/ 	.byte	0x04, 0x0a
        /*000a*/ 	.short	(.L_978 - .L_977)
	.align		4
.L_977:
        /*000c*/ 	.word	index@(.nv.constant0.nvkernel__Z3rhsv_F1L1574_16)
        /*0010*/ 	.short	0x0160
        /*0012*/ 	.short	0x0038


	//----- nvinfo : EIATTR_CBANK_PARAM_SIZE
	.align		4
.L_978:
        /*0014*/ 	.byte	0x03, 0x19
        /*0016*/ 	.short	0x0038


	//----- nvinfo : EIATTR_KPARAM_INFO
	.align		4
        /*0018*/ 	.byte	0x04, 0x17
        /*001a*/ 	.short	(.L_980 - .L_979)
.L_979:
        /*001c*/ 	.word	0x00000000
        /*0020*/ 	.short	0x0007
        /*0022*/ 	.short	0x0030
        /*0024*/ 	.byte	0x00, 0xf0, 0x21, 0x00


	//----- nvinfo : EIATTR_KPARAM_INFO
	.align		4
.L_980:
        /*0028*/ 	.byte	0x04, 0x17
        /*002a*/ 	.short	(.L_982 - .L_981)
.L_981:
        /*002c*/ 	.word	0x00000000
        /*0030*/ 	.short	0x0006
        /*0032*/ 	.short	0x0028
        /*0034*/ 	.byte	0x00, 0xf0, 0x21, 0x00


	//----- nvinfo : EIATTR_KPARAM_INFO
	.align		4
.L_982:
        /*0038*/ 	.byte	0x04, 0x17
        /*003a*/ 	.short	(.L_984 - .L_983)
.L_983:
        /*003c*/ 	.word	0x00000000
        /*0040*/ 	.short	0x0005
        /*0042*/ 	.short	0x0020
        /*0044*/ 	.byte	0x00, 0xf0, 0x21, 0x00


	//----- nvinfo : EIATTR_KPARAM_INFO
	.align		4
.L_984:
        /*0048*/ 	.byte	0x04, 0x17
        /*004a*/ 	.short	(.L_986 - .L_985)
.L_985:
        /*004c*/ 	.word	0x00000000
        /*0050*/ 	.short	0x0004
        /*0052*/ 	.short	0x0018
        /*0054*/ 	.byte	0x00, 0xf0, 0x21, 0x00


	//----- nvinfo : EIATTR_KPARAM_INFO
	.align		4
.L_986:
        /*0058*/ 	.byte	0x04, 0x17
        /*005a*/ 	.short	(.L_988 - .L_987)
.L_987:
        /*005c*/ 	.word	0x00000000
        /*0060*/ 	.short	0x0003
        /*0062*/ 	.short	0x0010
        /*0064*/ 	.byte	0x00, 0xf0, 0x21, 0x00


	//----- nvinfo : EIATTR_KPARAM_INFO
	.align		4
.L_988:
        /*0068*/ 	.byte	0x04, 0x17
        /*006a*/ 	.short	(.L_990 - .L_989)
.L_989:
        /*006c*/ 	.word	0x00000000
        /*0070*/ 	.short	0x0002
        /*0072*/ 	.short	0x0008
        /*0074*/ 	.byte	0x00, 0xf0, 0x11, 0x00


	//----- nvinfo : EIATTR_KPARAM_INFO
	.align		4
.L_990:
        /*0078*/ 	.byte	0x04, 0x17
        /*007a*/ 	.short	(.L_992 - .L_991)
.L_991:
        /*007c*/ 	.word	0x00000000
        /*0080*/ 	.short	0x0001
        /*0082*/ 	.short	0x0004
        /*0084*/ 	.byte	0x00, 0xf0, 0x11, 0x00


	//----- nvinfo : EIATTR_KPARAM_INFO
	.align		4
.L_992:
        /*0088*/ 	.byte	0x04, 0x17
        /*008a*/ 	.short	(.L_994 - .L_993)
.L_993:
        /*008c*/ 	.word	0x00000000
        /*0090*/ 	.short	0x0000
        /*0092*/ 	.short	0x0000
        /*0094*/ 	.byte	0x00, 0xf0, 0x11, 0x00


	//----- nvinfo : EIATTR_MAXREG_COUNT
	.align		4
.L_994:
        /*0098*/ 	.byte	0x03, 0x1b
        /*009a*/ 	.short	0x00ff


	//----- nvinfo : EIATTR_EXIT_INSTR_OFFSETS
	.align		4
        /*009c*/ 	.byte	0x04, 0x1c
        /*009e*/ 	.short	(.L_996 - .L_995)


	//   ....[0]....
.L_995:
        /*00a0*/ 	.word	0x000000b0


	//   ....[1]....
        /*00a4*/ 	.word	0x00000bb0


	//----- nvinfo : EIATTR_MAX_THREADS
	.align		4
.L_996:
        /*00a8*/ 	.byte	0x04, 0x05
        /*00aa*/ 	.short	(.L_998 - .L_997)
.L_997:
        /*00ac*/ 	.word	0x00000080
        /*00b0*/ 	.word	0x00000001
        /*00b4*/ 	.word	0x00000001


	//----- nvinfo : EIATTR_CRS_STACK_SIZE
	.align		4
.L_998:
        /*00b8*/ 	.byte	0x04, 0x1e
        /*00ba*/ 	.short	(.L_1000 - .L_999)
.L_999:
        /*00bc*/ 	.word	0x00000000
.L_1000:


//--------------------- .nv.info.__cuda_sm70_shflsync_down --------------------------
	.section	.nv.info.__cuda_sm70_shflsync_down,"",@"SHT_CUDA_INFO"
	.sectionflags	@""
	.align	4


	//----- nvinfo : EIATTR_CUDA_API_VERSION
	.align		4
        /*0000*/ 	.byte	0x04, 0x37
        /*0002*/ 	.short	(.L_1002 - .L_1001)
.L_1001:
        /*0004*/ 	.word	0x00000081
.L_1002:


//--------------------- .nv.info.nvkernel__Z6l2normiiiiiiiiii_F1L1529_14 --------------------------
	.section	.nv.info.nvkernel__Z6l2normiiiiiiiiii_F1L1529_14,"",@"SHT_CUDA_INFO"
	.sectionflags	@""
	.align	4


	//----- nvinfo : EIATTR_CUDA_API_VERSION
	.align		4
        /*0000*/ 	.byte	0x04, 0x37
        /*0002*/ 	.short	(.L_1004 - .L_1003)
.L_1003:
        /*0004*/ 	.word	0x00000081


	//----- nvinfo : EIATTR_PARAM_CBANK
	.align		4
.L_1004:
        /*0008*/ 	.byte	0x04, 0x0a
        /*000a*/ 	.short	(.L_1006 - .L_1005)
	.align		4
.L_1005:
        /*000c*/ 	.word	index@(.nv.constant0.nvkernel__Z6l2normiiiiiiiiii_F1L1529_14)
        /*0010*/ 	.short	0x0160
        /*0012*/ 	.short	0x0048


	//----- nvinfo : EIATTR_CBANK_PARAM_SIZE
	.align		4
.L_1006:
        /*0014*/ 	.byte	0x03, 0x19
        /*0016*/ 	.short	0x0048


	//----- nvinfo : EIATTR_KPARAM_INFO
	.align		4
        /*0018*/ 	.byte	0x04, 0x17
        /*001a*/ 	.short	(.L_1008 - .L_1007)
.L_1007:
        /*001c*/ 	.word	0x00000000
        /*0020*/ 	.short	0x000b
        /*0022*/ 	.short	0x0040
        /*0024*/ 	.byte	0x00, 0xf0, 0x21, 0x00


	//----- nvinfo : EIATTR_KPARAM_INFO
	.align		4
.L_1008:
        /*0028*/ 	.byte	0x04, 0x17
        /*002a*/ 	.short	(.L_1010 - .L_1009)
.L_1009:
        /*002c*/ 	.word	0x00000000
        /*0030*/ 	.short	0x000a
        /*0032*/ 	.short	0x0038
        /*0034*/ 	.byte	0x00, 0xf0, 0x21, 0x00


	//----- nvinfo : EIATTR_KPARAM_INFO
	.align		4
.L_1010:
        /*0038*/ 	.byte	0x04, 0x17
        /*003a*/ 	.short	(.L_1012 - .L_1011)
.L_1011:
        /*003c*/ 	.word	0x00000000
        /*0040*/ 	.short	0x0009
        /*0042*/ 	.short	0x0030
        /*0044*/ 	.byte	0x00, 0xf0, 0x21, 0x00


	//----- nvinfo : EIATTR_KPARAM_INFO
	.align		4
.L_1012:
        /*0048*/ 	.byte	0x04, 0x17
        /*004a*/ 	.short	(.L_1014 - .L_1013)
.L_1013:
        /*004c*/ 	.word	0x00000000
        /*0050*/ 	.short	0x0008
        /*0052*/ 	.short	0x0028
        /*0054*/ 	.byte	0x00, 0xf0, 0x21, 0x00


	//----- nvinfo : EIATTR_KPARAM_INFO
	.align		4
.L_1014:
        /*0058*/ 	.byte	0x04, 0x17
        /*005a*/ 	.short	(.L_1016 - .L_1015)
.L_1015:
        /*005c*/ 	.word	0x00000000
        /*0060*/ 	.short	0x0007
        /*0062*/ 	.short	0x0020
        /*0064*/ 	.byte	0x00, 0xf0, 0x21, 0x00


	//----- nvinfo : EIATTR_KPARAM_INFO
	.align		4
.L_1016:
        /*0068*/ 	.byte	0x04, 0x17
        /*006a*/ 	.short	(.L_1018 - .L_1017)
.L_1017:
        /*006c*/ 	.word	0x00000000
        /*0070*/ 	.short	0x0006
        /*0072*/ 	.short	0x0018
        /*0074*/ 	.byte	0x00, 0xf0, 0x21, 0x00


	//----- nvinfo : EIATTR_KPARAM_INFO
	.align		4
.L_1018:
        /*0078*/ 	.byte	0x04, 0x17
        /*007a*/ 	.short	(.L_1020 - .L_1019)
.L_1019:
        /*007c*/ 	.word	0x00000000
        /*0080*/ 	.short	0x0005
        /*0082*/ 	.short	0x0014
        /*0084*/ 	.byte	0x00, 0xf0, 0x11, 0x00


	//----- nvinfo : EIATTR_KPARAM_INFO
	.align		4
.L_1020:
        /*0088*/ 	.byte	0x04, 0x17
        /*008a*/ 	.short	(.L_1022 - .L_1021)
.L_1021:
        /*008c*/ 	.word	0x00000000
        /*0090*/ 	.short	0x0004
        /*0092*/ 	.short	0x0010
        /*0094*/ 	.byte	0x00, 0xf0, 0x11, 0x00


	//----- nvinfo : EIATTR_KPARAM_INFO
	.align		4
.L_1022:
        /*0098*/ 	.byte	0x04, 0x17
        /*009a*/ 	.short	(.L_1024 - .L_1023)
.L_1023:
        /*009c*/ 	.word	0x00000000
        /*00a0*/ 	.short	0x0003
        /*00a2*/ 	.short	0x000c
        /*00a4*/ 	.byte	0x00, 0xf0, 0x11, 0x00


	//----- nvinfo : EIATTR_KPARAM_INFO
	.align		4
.L_1024:
        /*00a8*/ 	.byte	0x04, 0x17
        /*00aa*/ 	.short	(.L_1026 - .L_1025)
.L_1025:
        /*00ac*/ 	.word	0x00000000
        /*00b0*/ 	.short	0x0002
        /*00b2*/ 	.short	0x0008
        /*00b4*/ 	.byte	0x00, 0xf0, 0x11, 0x00


	//----- nvinfo : EIATTR_KPARAM_INFO
	.align		4
.L_1026:
        /*00b8*/ 	.byte	0x04, 0x17
        /*00ba*/ 	.short	(.L_1028 - .L_1027)
.L_1027:
        /*00bc*/ 	.word	0x00000000
        /*00c0*/ 	.short	0x0001
        /*00c2*/ 	.short	0x0004
        /*00c4*/ 	.byte	0x00, 0xf0, 0x11, 0x00


	//----- nvinfo : EIATTR_KPARAM_INFO
	.align		4
.L_1028:
        /*00c8*/ 	.byte	0x04, 0x17
        /*00ca*/ 	.short	(.L_1030 - .L_1029)
.L_1029:
        /*00cc*/ 	.word	0x00000000
        /*00d0*/ 	.short	0x0000
        /*00d2*/ 	.short	0x0000
        /*00d4*/ 	.byte	0x00, 0xf0, 0x11, 0x00


	//----- nvinfo : EIATTR_MAXREG_COUNT
	.align		4
.L_1030:
        /*00d8*/ 	.byte	0x03, 0x1b
        /*00da*/ 	.short	0x00ff


	//----- nvinfo : EIATTR_COOP_GROUP_MASK_REGIDS
	.align		4
        /*00dc*/ 	.byte	0x04, 0x29
        /*00de*/ 	.short	(.L_1032 - .L_1031)


	//   ....[0]....
.L_1031:
        /*00e0*/ 	.word	0xffffffff


	//   ....[1]....
        /*00e4*/ 	.word	0xffffffff


	//   ....[2]....
        /*00e8*/ 	.word	0xffffffff


	//   ....[3]....
        /*00ec*/ 	.word	0xffffffff


	//   ....[4]....
        /*00f0*/ 	.word	0xffffffff


	//   ....[5]....
        /*00f4*/ 	.word	0xffffffff


	//   ....[6]....
        /*00f8*/ 	.word	0xffffffff


	//   ....[7]....
        /*00fc*/ 	.word	0xffffffff


	//   ....[8]....
        /*0100*/ 	.word	0xffffffff


	//   ....[9]....
        /*0104*/ 	.word	0xffffffff


	//   ....[10]....
        /*0108*/ 	.word	0xffffffff


	//   ....[11]....
        /*010c*/ 	.word	0xffffffff


	//   ....[12]....
        /*0110*/ 	.word	0xffffffff


	//   ....[13]....
        /*0114*/ 	.word	0xffffffff


	//   ....[14]....
        /*0118*/ 	.word	0xffffffff


	//   ....[15]....
        /*011c*/ 	.word	0xffffffff


	//   ....[16]....
        /*0120*/ 	.word	0xffffffff


	//   ....[17]....
        /*0124*/ 	.word	0xffffffff


	//   ....[18]....
        /*0128*/ 	.word	0xffffffff


	//   ....[19]....
        /*012c*/ 	.word	0xffffffff


	//   ....[20]....
        /*0130*/ 	.word	0xffffffff


	//   ....[21]....
        /*0134*/ 	.word	0xffffffff


	//   ....[22]....
        /*0138*/ 	.word	0xffffffff


	//   ....[23]....
        /*013c*/ 	.word	0xffffffff


	//   ....[24]....
        /*0140*/ 	.word	0xffffffff


	//   ....[25]....
        /*0144*/ 	.word	0xffffffff


	//   ....[26]....
        /*0148*/ 	.word	0xffffffff


	//   ....[27]....
        /*014c*/ 	.word	0xffffffff


	//   ....[28]....
        /*0150*/ 	.word	0xffffffff


	//   ....[29]....
        /*0154*/ 	.word	0xffffffff


	//   ....[30]....
        /*0158*/ 	.word	0xffffffff


	//   ....[31]....
        /*015c*/ 	.word	0xffffffff


	//   ....[32]....
        /*0160*/ 	.word	0xffffffff


	//   ....[33]....
        /*0164*/ 	.word	0xffffffff


	//   ....[34]....
        /*0168*/ 	.word	0xffffffff


	//   ....[35]....
        /*016c*/ 	.word	0xffffffff


	//   ....[36]....
        /*0170*/ 	.word	0xffffffff


	//   ....[37]....
        /*0174*/ 	.word	0xffffffff


	//   ....[38]....
        /*0178*/ 	.word	0xffffffff


	//   ....[39]....
        /*017c*/ 	.word	0xffffffff


	//   ....[40]....
        /*0180*/ 	.word	0xffffffff


	//   ....[41]....
        /*0184*/ 	.word	0xffffffff


	//   ....[42]....
        /*0188*/ 	.word	0xffffffff


	//   ....[43]....
        /*018c*/ 	.word	0xffffffff


	//   ....[44]....
        /*0190*/ 	.word	0xffffffff


	//   ....[45]....
        /*0194*/ 	.word	0xffffffff


	//   ....[46]....
        /*0198*/ 	.word	0xffffffff


	//   ....[47]....
        /*019c*/ 	.word	0xffffffff


	//   ....[48]....
        /*01a0*/ 	.word	0xffffffff


	//   ....[49]....
        /*01a4*/ 	.word	0xffffffff


	//   ....[50]....
        /*01a8*/ 	.word	0xffffffff


	//   ....[51]....
        /*01ac*/ 	.word	0xffffffff


	//   ....[52]....
        /*01b0*/ 	.word	0xffffffff


	//   ....[53]....
        /*01b4*/ 	.word	0xffffffff


	//   ....[54]....
        /*01b8*/ 	.word	0xffffffff


	//   ....[55]....
        /*01bc*/ 	.word	0xffffffff


	//   ....[56]....
        /*01c0*/ 	.word	0xffffffff


	//   ....[57]....
        /*01c4*/ 	.word	0xffffffff


	//   ....[58]....
        /*01c8*/ 	.word	0xffffffff


	//   ....[59]....
        /*01cc*/ 	.word	0xffffffff


	//   ....[60]....
        /*01d0*/ 	.word	0xffffffff


	//   ....[61]....
        /*01d4*/ 	.word	0xffffffff


	//   ....[62]....
        /*01d8*/ 	.word	0xffffffff


	//   ....[63]....
        /*01dc*/ 	.word	0xffffffff


	//   ....[64]....
        /*01e0*/ 	.word	0xffffffff


	//   ....[65]....
        /*01e4*/ 	.word	0xffffffff


	//   ....[66]....
        /*01e8*/ 	.word	0xffffffff


	//   ....[67]....
        /*01ec*/ 	.word	0xffffffff


	//   ....[68]....
        /*01f0*/ 	.word	0xffffffff


	//   ....[69]....
        /*01f4*/ 	.word	0xffffffff


	//   ....[70]....
        /*01f8*/ 	.word	0xffffffff


	//   ....[71]....
        /*01fc*/ 	.word	0xffffffff


	//   ....[72]....
        /*0200*/ 	.word	0xffffffff


	//   ....[73]....
        /*0204*/ 	.word	0xffffffff


	//   ....[74]....
        /*0208*/ 	.word	0xffffffff


	//   ....[75]....
        /*020c*/ 	.word	0xffffffff


	//   ....[76]....
        /*0210*/ 	.word	0xffffffff


	//   ....[77]....
        /*0214*/ 	.word	0xffffffff


	//   ....[78]....
        /*0218*/ 	.word	0xffffffff


	//   ....[79]....
        /*021c*/ 	.word	0xffffffff


	//   ....[80]....
        /*0220*/ 	.word	0xffffffff


	//   ....[81]....
        /*0224*/ 	.word	0xffffffff


	//   ....[82]....
        /*0228*/ 	.word	0xffffffff


	//   ....[83]....
        /*022c*/ 	.word	0xffffffff


	//   ....[84]....
        /*0230*/ 	.word	0xffffffff


	//   ....[85]....
        /*0234*/ 	.word	0xffffffff


	//   ....[86]....
        /*0238*/ 	.word	0xffffffff


	//   ....[87]....
        /*023c*/ 	.word	0xffffffff


	//   ....[88]....
        /*0240*/ 	.word	0xffffffff


	//   ....[89]....
        /*0244*/ 	.word	0xffffffff


	//   ....[90]....
        /*0248*/ 	.word	0xffffffff


	//   ....[91]....
        /*024c*/ 	.word	0xffffffff


	//   ....[92]....
        /*0250*/ 	.word	0xffffffff


	//   ....[93]....
        /*0254*/ 	.word	0xffffffff


	//   ....[94]....
        /*0258*/ 	.word	0xffffffff


	//   ....[95]....
        /*025c*/ 	.word	0xffffffff


	//   ....[96]....
        /*0260*/ 	.word	0xffffffff


	//   ....[97]....
        /*0264*/ 	.word	0xffffffff


	//   ....[98]....
        /*0268*/ 	.word	0xffffffff


	//   ....[99]....
        /*026c*/ 	.word	0xffffffff


	//   ....[100]....
        /*0270*/ 	.word	0xffffffff


	//   ....[101]....
        /*0274*/ 	.word	0xffffffff


	//   ....[102]....
        /*0278*/ 	.word	0xffffffff


	//   ....[103]....
        /*027c*/ 	.word	0xffffffff


	//   ....[104]....
        /*0280*/ 	.word	0xffffffff


	//   ....[105]....
        /*0284*/ 	.word	0xffffffff


	//   ....[106]....
        /*0288*/ 	.word	0xffffffff


	//   ....[107]....
        /*028c*/ 	.word	0xffffffff


	//   ....[108]....
        /*0290*/ 	.word	0xffffffff


	//   ....[109]....
        /*0294*/ 	.word	0xffffffff


	//   ....[110]....
        /*0298*/ 	.word	0xffffffff


	//   ....[111]....
        /*029c*/ 	.word	0xffffffff


	//   ....[112]....
        /*02a0*/ 	.word	0xffffffff


	//   ....[113]....
        /*02a4*/ 	.word	0xffffffff


	//   ....[114]....
        /*02a8*/ 	.word	0xffffffff


	//   ....[115]....
        /*02ac*/ 	.word	0xffffffff


	//   ....[116]....
        /*02b0*/ 	.word	0xffffffff


	//   ....[117]....
        /*02b4*/ 	.word	0xffffffff


	//   ....[118]....
        /*02b8*/ 	.word	0xffffffff


	//   ....[119]....
        /*02bc*/ 	.word	0xffffffff


	//   ....[120]....
        /*02c0*/ 	.word	0xffffffff


	//   ....[121]....
        /*02c4*/ 	.word	0xffffffff


	//   ....[122]....
        /*02c8*/ 	.word	0xffffffff


	//   ....[123]....
        /*02cc*/ 	.word	0xffffffff


	//   ....[124]....
        /*02d0*/ 	.word	0xffffffff


	//   ....[125]....
        /*02d4*/ 	.word	0xffffffff


	//   ....[126]....
        /*02d8*/ 	.word	0xffffffff


	//   ....[127]....
        /*02dc*/ 	.word	0xffffffff


	//   ....[128]....
        /*02e0*/ 	.word	0xffffffff


	//   ....[129]....
        /*02e4*/ 	.word	0xffffffff


	//   ....[130]....
        /*02e8*/ 	.word	0xffffffff


	//   ....[131]....
        /*02ec*/ 	.word	0xffffffff


	//   ....[132]....
        /*02f0*/ 	.word	0xffffffff


	//   ....[133]....
        /*02f4*/ 	.word	0xffffffff


	//   ....[134]....
        /*02f8*/ 	.word	0xffffffff


	//   ....[135]....
        /*02fc*/ 	.word	0xffffffff


	//----- nvinfo : EIATTR_COOP_GROUP_INSTR_OFFSETS
	.align		4
.L_1032:
        /*0300*/ 	.byte	0x04, 0x28
        /*0302*/ 	.short	(.L_1034 - .L_1033)


	//   ....[0]....
.L_1033:
        /*0304*/ 	.word	0x00000980


	//   ....[1]....
        /*0308*/ 	.word	0x000009a0


	//   ....[2]....
        /*030c*/ 	.word	0x000009c0


	//   ....[3]....
        /*0310*/ 	.word	0x000009d0


	//   ....[4]....
        /*0314*/ 	.word	0x000009f0


	//   ....[5]....
        /*0318*/ 	.word	0x00000a00


	//   ....[6]....
        /*031c*/ 	.word	0x00000a20


	//   ....[7]....
        /*0320*/ 	.word	0x00000a30


	//   ....[8]....
        /*0324*/ 	.word	0x00000a50


	//   ....[9]....
        /*0328*/ 	.word	0x00000a60


	//   ....[10]....
        /*032c*/ 	.word	0x00000b70


	//   ....[11]....
        /*0330*/ 	.word	0x00000b90


	//   ....[12]....
        /*0334*/ 	.word	0x00000bb0


	//   ....[13]....
        /*0338*/ 	.word	0x00000bc0


	//   ....[14]....
        /*033c*/ 	.word	0x00000cb0


	//   ....[15]....
        /*0340*/ 	.word	0x00000cd0


	//   ....[16]....
        /*0344*/ 	.word	0x00000cf0


	//   ....[17]....
        /*0348*/ 	.word	0x00000d00


	//   ....[18]....
        /*034c*/ 	.word	0x00000d20


	//   ....[19]....
        /*0350*/ 	.word	0x00000d30


	//   ....[20]....
        /*0354*/ 	.word	0x00000d50


	//   ....[21]....
        /*0358*/ 	.word	0x00000d60


	//   ....[22]....
        /*035c*/ 	.word	0x00000d80


	//   ....[23]....
        /*0360*/ 	.word	0x00000d90


	//   ....[24]....
        /*0364*/ 	.word	0x00000e70


	//   ....[25]....
        /*0368*/ 	.word	0x00000e90


	//   ....[26]....
        /*036c*/ 	.word	0x00000eb0


	//   ....[27]....
        /*0370*/ 	.word	0x00000ec0


	//   ....[28]....
        /*0374*/ 	.word	0x00000fb0


	//   ....[29]....
        /*0378*/ 	.word	0x00000fd0


	//   ....[30]....
        /*037c*/ 	.word	0x00000ff0


	//   ....[31]....
        /*0380*/ 	.word	0x00001000


	//   ....[32]....
        /*0384*/ 	.word	0x00001020


	//   ....[33]....
        /*0388*/ 	.word	0x00001030


	//   ....[34]....
        /*038c*/ 	.word	0x00001050


	//   ....[35]....
        /*0390*/ 	.word	0x00001060


	//   ....[36]....
        /*0394*/ 	.word	0x00001080


	//   ....[37]....
        /*0398*/ 	.word	0x00001090


	//   ....[38]....
        /*039c*/ 	.word	0x00001170


	//   ....[39]....
        /*03a0*/ 	.word	0x00001190


	//   ....[40]....
        /*03a4*/ 	.word	0x000011b0


	//   ....[41]....
        /*03a8*/ 	.word	0x000011c0


	//   ....[42]....
        /*03ac*/ 	.word	0x000012b0


	//   ....[43]....
        /*03b0*/ 	.word	0x000012d0


	//   ....[44]....
        /*03b4*/ 	.word	0x000012f0


	//   ....[45]....
        /*03b8*/ 	.word	0x00001300


	//   ....[46]....
        /*03bc*/ 	.word	0x00001320


	//   ....[47]....
        /*03c0*/ 	.word	0x00001330


	//   ....[48]....
        /*03c4*/ 	.word	0x00001350


	//   ....[49]....
        /*03c8*/ 	.word	0x00001360


	//   ....[50]....
        /*03cc*/ 	.word	0x00001380


	//   ....[51]....
        /*03d0*/ 	.word	0x00001390


	//   ....[52]....
        /*03d4*/ 	.word	0x00001470


	//   ....[53]....
        /*03d8*/ 	.word	0x00001490


	//   ....[54]....
        /*03dc*/ 	.word	0x000014b0


	//   ....[55]....
        /*03e0*/ 	.word	0x000014c0


	//   ....[56]....
        /*03e4*/ 	.word	0x000015b0


	//   ....[57]....
        /*03e8*/ 	.word	0x000015d0


	//   ....[58]....
        /*03ec*/ 	.word	0x000015f0


	//   ....[59]....
        /*03f0*/ 	.word	0x00001600


	//   ....[60]....
        /*03f4*/ 	.word	0x00001620


	//   ....[61]....
        /*03f8*/ 	.word	0x00001630


	//   ....[62]....
        /*03fc*/ 	.word	0x00001650


	//   ....[63]....
        /*0400*/ 	.word	0x00001660


	//   ....[64]....
        /*0404*/ 	.word	0x00001680


	//   ....[65]....
        /*0408*/ 	.word	0x00001690


	//   ....[66]....
        /*040c*/ 	.word	0x000017b0


	//   ....[67]....
        /*0410*/ 	.word	0x000017c0


	//   ....[68]....
        /*0414*/ 	.word	0x000017e0


	//   ....[69]....
        /*0418*/ 	.word	0x000017f0


	//   ....[70]....
        /*041c*/ 	.word	0x000018c0


	//   ....[71]....
        /*0420*/ 	.word	0x00001950


	//   ....[72]....
        /*0424*/ 	.word	0x000019e0


	//   ....[73]....
        /*0428*/ 	.word	0x00001a60


	//   ....[74]....
        /*042c*/ 	.word	0x00001af0


	//   ....[75]....
        /*0430*/ 	.word	0x00001b70


	//   ....[76]....
        /*0434*/ 	.word	0x00001c00


	//   ....[77]....
        /*0438*/ 	.word	0x00001c80


	//   ....[78]....
        /*043c*/ 	.word	0x00001d10


	//   ....[79]....
        /*0440*/ 	.word	0x00001d90


	//   ....[80]....
        /*0444*/ 	.word	0x00001e10


	//   ....[81]....
        /*0448*/ 	.word	0x00001ea0


	//   ....[82]....
        /*044c*/ 	.word	0x00001f30


	//   ....[83]....
        /*0450*/ 	.word	0x00001fb0


	//   ....[84]....
        /*0454*/ 	.word	0x00002030


	//   ....[85]....
        /*0458*/ 	.word	0x000020c0


	//   ....[86]....
        /*045c*/ 	.word	0x00002150


	//   ....[87]....
        /*0460*/ 	.word	0x000021d0


	//   ....[88]....
        /*0464*/ 	.word	0x00002260


	//   ....[89]....
        /*0468*/ 	.word	0x000022e0


	//   ....[90]....
        /*046c*/ 	.word	0x00002370


	//   ....[91]....
        /*0470*/ 	.word	0x000023f0


	//   ....[92]....
        /*0474*/ 	.word	0x00002480


	//   ....[93]....
        /*0478*/ 	.word	0x00002500


	//   ....[94]....
        /*047c*/ 	.word	0x00002580


	//   ....[95]....
        /*0480*/ 	.word	0x00002610


	//   ....[96]....
        /*0484*/ 	.word	0x000026a0


	//   ....[97]....
        /*0488*/ 	.word	0x00002720


	//   ....[98]....
        /*048c*/ 	.word	0x000027a0


	//   ....[99]....
        /*0490*/ 	.word	0x00002830


	//   ....[100]....
        /*0494*/ 	.word	0x000028c0


	//   ....[101]....
        /*0498*/ 	.word	0x00002940


	//   ....[102]....
        /*049c*/ 	.word	0x000029d0


	//   ....[103]....
        /*04a0*/ 	.word	0x00002a50


	//   ....[104]....
        /*04a4*/ 	.word	0x00002ae0


	//   ....[105]....
        /*04a8*/ 	.word	0x00002b60


	//   ....[106]....
        /*04ac*/ 	.word	0x00002bf0


	//   ....[107]....
        /*04b0*/ 	.word	0x00002c70


	//   ....[108]....
        /*04b4*/ 	.word	0x00002cf0


	//   ....[109]....
        /*04b8*/ 	.word	0x00002d80


	//   ....[110]....
        /*04bc*/ 	.word	0x00002e10


	//   ....[111]....
        /*04c0*/ 	.word	0x00002e90


	//   ....[112]....
        /*04c4*/ 	.word	0x00002f10


	//   ....[113]....
        /*04c8*/ 	.word	0x00002fa0


	//   ....[114]....
        /*04cc*/ 	.word	0x00003030


	//   ....[115]....
        /*04d0*/ 	.word	0x000030b0


	//   ....[116]....
        /*04d4*/ 	.word	0x00003140


	//   ....[117]....
        /*04d8*/ 	.word	0x000031c0


	//   ....[118]....
        /*04dc*/ 	.word	0x00003250


	//   ....[119]....
        /*04e0*/ 	.word	0x000032d0


	//   ....[120]....
        /*04e4*/ 	.word	0x00003360


	//   ....[121]....
        /*04e8*/ 	.word	0x000033e0


	//   ....[122]....
        /*04ec*/ 	.word	0x00003460


	//   ....[123]....
        /*04f0*/ 	.word	0x000034f0


	//   ....[124]....
        /*04f4*/ 	.word	0x00003580


	//   ....[125]....
        /*04f8*/ 	.word	0x00003600


	//   ....[126]....
        /*04fc*/ 	.word	0x00003680


	//   ....[127]....
        /*0500*/ 	.word	0x00003710


	//   ....[128]....
        /*0504*/ 	.word	0x000037a0


	//   ....[129]....
        /*0508*/ 	.word	0x00003820


	//   ....[130]....
        /*050c*/ 	.word	0x000038b0


	//   ....[131]....
        /*0510*/ 	.word	0x00003930


	//   ....[132]....
        /*0514*/ 	.word	0x000039c0


	//   ....[133]....
        /*0518*/ 	.word	0x00003a40


	//   ....[134]....
        /*051c*/ 	.word	0x00003ad0


	//   ....[135]....
        /*0520*/ 	.word	0x00003b50


	//----- nvinfo : EIATTR_EXIT_INSTR_OFFSETS
	.align		4
.L_1034:
        /*0524*/ 	.byte	0x04, 0x1c
        /*0526*/ 	.short	(.L_1036 - .L_1035)


	//   ....[0]....
.L_1035:
        /*0528*/ 	.word	0x00001720


	//   ....[1]....
        /*052c*/ 	.word	0x00001810


	//   ....[2]....
        /*0530*/ 	.word	0x00001850


	//----- nvinfo : EIATTR_MAX_THREADS
	.align		4
.L_1036:
        /*0534*/ 	.byte	0x04, 0x05
        /*0536*/ 	.short	(.L_1038 - .L_1037)
.L_1037:
        /*0538*/ 	.word	0x00000080
        /*053c*/ 	.word	0x00000001
        /*0540*/ 	.word	0x00000001


	//----- nvinfo : EIATTR_CRS_STACK_SIZE
	.align		4
.L_1038:
        /*0544*/ 	.byte	0x04, 0x1e
        /*0546*/ 	.short	(.L_1040 - .L_1039)
.L_1039:
        /*0548*/ 	.word	0x00000000
.L_1040:


//--------------------- .nv.info.nvkernel__Z4jacui_F1L1214_12 --------------------------
	.section	.nv.info.nvkernel__Z4jacui_F1L1214_12,"",@"SHT_CUDA_INFO"
	.sectionflags	@""
	.align	4


	//----- nvinfo : EIATTR_CUDA_API_VERSION
	.align		4
        /*0000*/ 	.byte	0x04, 0x37
        /*0002*/ 	.short	(.L_1042 - .L_1041)
.L_1041:
        /*0004*/ 	.word	0x00000081


	//----- nvinfo : EIATTR_PARAM_CBANK
	.align		4
.L_1042:
        /*0008*/ 	.byte	0x04, 0x0a
        /*000a*/ 	.short	(.L_1044 - .L_1043)
	.align		4
.L_1043:
        /*000c*/ 	.word	index@(.nv.constant0.nvkernel__Z4jacui_F1L1214_12)
        /*0010*/ 	.short	0x0160
        /*0012*/ 	.short	0x0120


	//----- nvinfo : EIATTR_CBANK_PARAM_SIZE
	.align		4
.L_1044:
        /*0014*/ 	.byte	0x03, 0x19
        /*0016*/ 	.short	0x0120


	//----- nvinfo : EIATTR_KPARAM_INFO
	.align		4
        /*0018*/ 	.byte	0x04, 0x17
        /*001a*/ 	.short	(.L_1046 - .L_1045)
.L_1045:
        /*001c*/ 	.word	0x00000000
        /*0020*/ 	.short	0x0023
        /*0022*/ 	.short	0x0118
        /*0024*/ 	.byte	0x00, 0xf0, 0x21, 0x00


	//----- nvinfo : EIATTR_KPARAM_INFO
	.align		4
.L_1046:
        /*0028*/ 	.byte	0x04, 0x17
        /*002a*/ 	.short	(.L_1048 - .L_1047)
.L_1047:
        /*002c*/ 	.word	0x00000000
        /*0030*/ 	.short	0x0022
        /*0032*/ 	.short	0x0110
        /*0034*/ 	.byte	0x00, 0xf0, 0x21, 0x00


	//----- nvinfo : EIATTR_KPARAM_INFO
	.align		4
.L_1048:
        /*0038*/ 	.byte	0x04, 0x17
        /*003a*/ 	.short	(.L_1050 - .L_1049)
.L_1049:
        /*003c*/ 	.word	0x00000000
        /*0040*/ 	.short	0x0021
        /*0042*/ 	.short	0x0108
        /*0044*/ 	.byte	0x00, 0xf0, 0x21, 0x00


	//----- nvinfo : EIATTR_KPARAM_INFO
	.align		4
.L_1050:
        /*0048*/ 	.byte	0x04, 0x17
        /*004a*/ 	.short	(.L_1052 - .L_1051)
.L_1051:
        /*004c*/ 	.word	0x00000000
        /*0050*/ 	.short	0x0020
        /*0052*/ 	.short	0x0100
        /*0054*/ 	.byte	0x00, 0xf0, 0x21, 0x00


	//----- nvinfo : EIATTR_KPARAM_INFO
	.align		4
.L_1052:
        /*0058*/ 	.byte	0x04, 0x17
        /*005a*/ 	.short	(.L_1054 - .L_1053)
.L_1053:
        /*005c*/ 	.word	0x00000000
        /*0060*/ 	.short	0x001f
        /*0062*/ 	.short	0x00f8
        /*0064*/ 	.byte	0x00, 0xf0, 0x21, 0x00


	//----- nvinfo : EIATTR_KPARAM_INFO
	.align		4
.L_1054:
        /*0068*/ 	.byte	0x04, 0x17
        /*006a*/ 	.short	(.L_1056 - .L_1055)
.L_1055:
        /*006c*/ 	.word	0x00000000
        /*0070*/ 	.short	0x001e
        /*0072*/ 	.short	0x00f0
        /*0074*/ 	.byte	0x00, 0xf0, 0x21, 0x00


	//----- nvinfo : EIATTR_KPARAM_INFO
	.align		4
.L_1056:
        /*0078*/ 	.byte	0x04, 0x17
        /*007a*/ 	.short	(.L_1058 - .L_1057)
.L_1057:
        /*007c*/ 	.word	0x00000000
        /*0080*/ 	.short	0x001d
        /*0082*/ 	.short	0x00e8
        /*0084*/ 	.byte	0x00, 0xf0, 0x21, 0x00


	//----- nvinfo : EIATTR_KPARAM_INFO
	.align		4
.L_1058:
        /*0088*/ 	.byte	0x04, 0x17
        /*008a*/ 	.short	(.L_1060 - .L_1059)
.L_1059:
        /*008c*/ 	.word	0x00000000
        /*0090*/ 	.short	0x001c
        /*0092*/ 	.short	0x00e0
        /*0094*/ 	.byte	0x00, 0xf0, 0x21, 0x00


	//----- nvinfo : EIATTR_KPARAM_INFO
	.align		4
.L_1060:
        /*0098*/ 	.byte	0x04, 0x17
        /*009a*/ 	.short	(.L_1062 - .L_1061)
.L_1061:
        /*009c*/ 	.word	0x00000000
        /*00a0*/ 	.short	0x001b
        /*00a2*/ 	.short	0x00d8
        /*00a4*/ 	.byte	0x00, 0xf0, 0x21, 0x00


	//----- nvinfo : EIATTR_KPARAM_INFO
	.align		4
.L_1062:
        /*00a8*/ 	.byte	0x04, 0x17
        /*00aa*/ 	.short	(.L_1064 - .L_1063)
.L_1063:
        /*00ac*/ 	.word	0x00000000
        /*00b0*/ 	.short	0x001a
        /*00b2*/ 	.short	0x00d0
        /*00b4*/ 	.byte	0x00, 0xf0, 0x21, 0x00


	//----- nvinfo : EIATTR_KPARAM_INFO
	.align		4
.L_1064:
        /*00b8*/ 	.byte	0x04, 0x17
        /*00ba*/ 	.short	(.L_1066 - .L_1065)
.L_1065:
        /*00bc*/ 	.word	0x00000000
        /*00c0*/ 	.short	0x0019
        /*00c2*/ 	.short	0x00c8
        /*00c4*/ 	.byte	0x00, 0xf0, 0x21, 0x00


	//----- nvinfo : EIATTR_KPARAM_INFO
	.align		4
.L_1066:
        /*00c8*/ 	.byte	0x04, 0x17
        /*00ca*/ 	.short	(.L_1068 - .L_1067)
.L_1067:
        /*00cc*/ 	.word	0x00000000
        /*00d0*/ 	.short	0x0018
        /*00d2*/ 	.short	0x00c0
        /*00d4*/ 	.byte	0x00, 0xf0, 0x21, 0x00


	//----- nvinfo : EIATTR_KPARAM_INFO
	.align		4
.L_1068:
        /*00d8*/ 	.byte	0x04, 0x17
        /*00da*/ 	.short	(.L_1070 - .L_1069)
.L_1069:
        /*00dc*/ 	.word	0x00000000
        /*00e0*/ 	.short	0x0017
        /*00e2*/ 	.short	0x00b8
        /*00e4*/ 	.byte	0x00, 0xf0, 0x21, 0x00


	//----- nvinfo : EIATTR_KPARAM_INFO
	.align		4
.L_1070:
        /*00e8*/ 	.byte	0x04, 0x17
        /*00ea*/ 	.short	(.L_1072 - .L_1071)
.L_1071:
        /*00ec*/ 	.word	0x00000000
        /*00f0*/ 	.short	0x0016
        /*00f2*/ 	.short	0x00b0
        /*00f4*/ 	.byte	0x00, 0xf0, 0x21, 0x00


	//----- nvinfo : EIATTR_KPARAM_INFO
	.align		4
.L_1072:
        /*00f8*/ 	.byte	0x04, 0x17
        /*00fa*/ 	.short	(.L_1074 - .L_1073)
.L_1073:
        /*00fc*/ 	.word	0x00000000
        /*0100*/ 	.short	0x0015
        /*0102*/ 	.short	0x00a8
        /*0104*/ 	.byte	0x00, 0xf0, 0x21, 0x00


	//----- nvinfo : EIATTR_KPARAM_INFO
	.align		4
.L_1074:
        /*0108*/ 	.byte	0x04, 0x17
        /*010a*/ 	.short	(.L_1076 - .L_1075)
.L_1075:
        /*010c*/ 	.word	0x00000000
        /*0110*/ 	.short	0x0014
        /*0112*/ 	.short	0x00a0
        /*0114*/ 	.byte	0x00, 0xf0, 0x21, 0x00


	//----- nvinfo : EIATTR_KPARAM_INFO
	.align		4
.L_1076:
        /*0118*/ 	.byte	0x04, 0x17
        /*011a*/ 	.short	(.L_1078 - .L_1077)
.L_1077:
        /*011c*/ 	.word	0x00000000
        /*0120*/ 	.short	0x0013
        /*0122*/ 	.short	0x0098
        /*0124*/ 	.byte	0x00, 0xf0, 0x21, 0x00


	//----- nvinfo : EIATTR_KPARAM_INFO
	.align		4
.L_1078:
        /*0128*/ 	.byte	0x04, 0x17
        /*012a*/ 	.short	(.L_1080 - .L_1079)
.L_1079:
        /*012c*/ 	.word	0x00000000
        /*0130*/ 	.short	0x0012
        /*0132*/ 	.short	0x0090
        /*0134*/ 	.byte	0x00, 0xf0, 0x21, 0x00


	//----- nvinfo : EIATTR_KPARAM_INFO
	.align		4
.L_1080:
        /*0138*/ 	.byte	0x04, 0x17
        /*013a*/ 	.short	(.L_1082 - .L_1081)
.L_1081:
        /*013c*/ 	.word	0x00000000
        /*0140*/ 	.short	0x0011
        /*0142*/ 	.short	0x0088
        /*0144*/ 	.byte	0x00, 0xf0, 0x21, 0x00


	//----- nvinfo : EIATTR_KPARAM_INFO
	.align		4
.L_1082:
        /*0148*/ 	.byte	0x04, 0x17
        /*014a*/ 	.short	(.L_1084 - .L_1083)
.L_1083:
        /*014c*/ 	.word	0x00000000
        /*0150*/ 	.short	0x0010
        /*0152*/ 	.short	0x0080
        /*0154*/ 	.byte	0x00, 0xf0, 0x21, 0x00


	//----- nvinfo : EIATTR_KPARAM_INFO
	.align		4
.L_1084:
        /*0158*/ 	.byte	0x04, 0x17
        /*015a*/ 	.short	(.L_1086 - .L_1085)
.L_1085:
        /*015c*/ 	.word	0x00000000
        /*0160*/ 	.short	0x000f
        /*0162*/ 	.short	0x0078
        /*0164*/ 	.byte	0x00, 0xf0, 0x21, 0x00


	//----- nvinfo : EIATTR_KPARAM_INFO
	.align		4
.L_1086:
        /*0168*/ 	.byte	0x04, 0x17
        /*016a*/ 	.short	(.L_1088 - .L_1087)
.L_1087:
        /*016c*/ 	.word	0x00000000
        /*0170*/ 	.short	0x000e
        /*0172*/ 	.short	0x0070
        /*0174*/ 	.byte	0x00, 0xf0, 0x21, 0x00


	//----- nvinfo : EIATTR_KPARAM_INFO
	.align		4
.L_1088:
        /*0178*/ 	.byte	0x04, 0x17
        /*017a*/ 	.short	(.L_1090 - .L_1089)
.L_1089:
        /*017c*/ 	.word	0x00000000
        /*0180*/ 	.short	0x000d
        /*0182*/ 	.short	0x0068
        /*0184*/ 	.byte	0x00, 0xf0, 0x21, 0x00


	//----- nvinfo : EIATTR_KPARAM_INFO
	.align		4
.L_1090:
        /*0188*/ 	.byte	0x04, 0x17
        /*018a*/ 	.short	(.L_1092 - .L_1091)
.L_1091:
        /*018c*/ 	.word	0x00000000
        /*0190*/ 	.short	0x000c
        /*0192*/ 	.short	0x0060
        /*0194*/ 	.byte	0x00, 0xf0, 0x21, 0x00


	//----- nvinfo : EIATTR_KPARAM_INFO
	.align		4
.L_1092:
        /*0198*/ 	.byte	0x04, 0x17
        /*019a*/ 	.short	(.L_1094 - .L_1093)
.L_1093:
        /*019c*/ 	.word	0x00000000
        /*01a0*/ 	.short	0x000b
        /*01a2*/ 	.short	0x0058
        /*01a4*/ 	.byte	0x00, 0xf0, 0x21, 0x00


	//----- nvinfo : EIATTR_KPARAM_INFO
	.align		4
.L_1094:
        /*01a8*/ 	.byte	0x04, 0x17
        /*01aa*/ 	.short	(.L_1096 - .L_1095)
.L_1095:
        /*01ac*/ 	.word	0x00000000
        /*01b0*/ 	.short	0x000a
        /*01b2*/ 	.short	0x0050
        /*01b4*/ 	.byte	0x00, 0xf0, 0x11, 0x00


	//----- nvinfo : EIATTR_KPARAM_INFO
	.align		4
.L_1096:
        /*01b8*/ 	.byte	0x04, 0x17
        /*01ba*/ 	.short	(.L_1098 - .L_1097)
.L_1097:
        /*01bc*/ 	.word	0x00000000
        /*01c0*/ 	.short	0x0009
        /*01c2*/ 	.short	0x0048
        /*01c4*/ 	.byte	0x00, 0xf0, 0x21, 0x00


	//----- nvinfo : EIATTR_KPARAM_INFO
	.align		4
.L_1098:
        /*01c8*/ 	.byte	0x04, 0x17
        /*01ca*/ 	.short	(.L_1100 - .L_1099)
.L_1099:
        /*01cc*/ 	.word	0x00000000
        /*01d0*/ 	.short	0x0008
        /*01d2*/ 	.short	0x0040
        /*01d4*/ 	.byte	0x00, 0xf0, 0x21, 0x00


	//----- nvinfo : EIATTR_KPARAM_INFO
	.align		4
.L_1100:
        /*01d8*/ 	.byte	0x04, 0x17
        /*01da*/ 	.short	(.L_1102 - .L_1101)
.L_1101:
        /*01dc*/ 	.word	0x00000000
        /*01e0*/ 	.short	0x0007
        /*01e2*/ 	.short	0x0038
        /*01e4*/ 	.byte	0x00, 0xf0, 0x21, 0x00


	//----- nvinfo : EIATTR_KPARAM_INFO
	.align		4
.L_1102:
        /*01e8*/ 	.byte	0x04, 0x17
        /*01ea*/ 	.short	(.L_1104 - .L_1103)
.L_1103:
        /*01ec*/ 	.word	0x00000000
        /*01f0*/ 	.short	0x0006
        /*01f2*/ 	.short	0x0030
        /*01f4*/ 	.byte	0x00, 0xf0, 0x21, 0x00


	//----- nvinfo : EIATTR_KPARAM_INFO
	.align		4
.L_1104:
        /*01f8*/ 	.byte	0x04, 0x17
        /*01fa*/ 	.short	(.L_1106 - .L_1105)
.L_1105:
        /*01fc*/ 	.word	0x00000000
        /*0200*/ 	.short	0x0005
        /*0202*/ 	.short	0x0028
        /*0204*/ 	.byte	0x00, 0xf0, 0x21, 0x00


	//----- nvinfo : EIATTR_KPARAM_INFO
	.align		4
.L_1106:
        /*0208*/ 	.byte	0x04, 0x17
        /*020a*/ 	.short	(.L_1108 - .L_1107)
.L_1107:
        /*020c*/ 	.word	0x00000000
        /*0210*/ 	.short	0x0004
        /*0212*/ 	.short	0x0020
        /*0214*/ 	.byte	0x00, 0xf0, 0x21, 0x00


	//----- nvinfo : EIATTR_KPARAM_INFO
	.align		4
.L_1108:
        /*0218*/ 	.byte	0x04, 0x17
        /*021a*/ 	.short	(.L_1110 - .L_1109)
.L_1109:
        /*021c*/ 	.word	0x00000000
        /*0220*/ 	.short	0x0003
        /*0222*/ 	.short	0x0018
        /*0224*/ 	.byte	0x00, 0xf0, 0x21, 0x00


	//----- nvinfo : EIATTR_KPARAM_INFO
	.align		4
.L_1110:
        /*0228*/ 	.byte	0x04, 0x17
        /*022a*/ 	.short	(.L_1112 - .L_1111)
.L_1111:
        /*022c*/ 	.word	0x00000000
        /*0230*/ 	.short	0x0002
        /*0232*/ 	.short	0x0010
        /*0234*/ 	.byte	0x00, 0xf0, 0x21, 0x00


	//----- nvinfo : EIATTR_KPARAM_INFO
	.align		4
.L_1112:
        /*0238*/ 	.byte	0x04, 0x17
        /*023a*/ 	.short	(.L_1114 - .L_1113)
.L_1113:
        /*023c*/ 	.word	0x00000000
        /*0240*/ 	.short	0x0001
        /*0242*/ 	.short	0x0008
        /*0244*/ 	.byte	0x00, 0xf0, 0x21, 0x00


	//----- nvinfo : EIATTR_KPARAM_INFO
	.align		4
.L_1114:
        /*0248*/ 	.byte	0x04, 0x17
        /*024a*/ 	.short	(.L_1116 - .L_1115)
.L_1115:
        /*024c*/ 	.word	0x00000000
        /*0250*/ 	.short	0x0000
        /*0252*/ 	.short	0x0000
        /*0254*/ 	.byte	0x00, 0xf0, 0x11, 0x00


	//----- nvinfo : EIATTR_MAXREG_COUNT
	.align		4
.L_1116:
        /*0258*/ 	.byte	0x03, 0x1b
        /*025a*/ 	.short	0x00ff


	//----- nvinfo : EIATTR_EXIT_INSTR_OFFSETS
	.align		4
        /*025c*/ 	.byte	0x04, 0x1c
        /*025e*/ 	.short	(.L_1118 - .L_1117)


	//   ....[0]....
.L_1117:
        /*0260*/ 	.word	0x00003370


	//----- nvinfo : EIATTR_MAX_THREADS
	.align		4
.L_1118:
        /*0264*/ 	.byte	0x04, 0x05
        /*0266*/ 	.short	(.L_1120 - .L_1119)
.L_1119:
        /*0268*/ 	.word	0x00000080
        /*026c*/ 	.word	0x00000001
        /*0270*/ 	.word	0x00000001


	//----- nvinfo : EIATTR_CRS_STACK_SIZE
	.align		4
.L_1120:
        /*0274*/ 	.byte	0x04, 0x1e
        /*0276*/ 	.short	(.L_1122 - .L_1121)
.L_1121:
        /*0278*/ 	.word	0x00000000
.L_1122:


//--------------------- .nv.info.nvkernel__Z5jacldi_F1L922_10 --------------------------
	.section	.nv.info.nvkernel__Z5jacldi_F1L922_10,"",@"SHT_CUDA_INFO"
	.sectionflags	@""
	.align	4


	//----- nvinfo : EIATTR_CUDA_API_VERSION
	.align		4
        /*0000*/ 	.byte	0x04, 0x37
        /*0002*/ 	.short	(.L_1124 - .L_1123)
.L_1123:
        /*0004*/ 	.word	0x00000081


	//----- nvinfo : EIATTR_PARAM_CBANK
	.align		4
.L_1124:
        /*0008*/ 	.byte	0x04, 0x0a
        /*000a*/ 	.short	(.L_1126 - .L_1125)
	.align		4
.L_1125:
        /*000c*/ 	.word	index@(.nv.constant0.nvkernel__Z5jacldi_F1L922_10)
        /*0010*/ 	.short	0x0160
        /*0012*/ 	.short	0x0120


	//----- nvinfo : EIATTR_CBANK_PARAM_SIZE
	.align		4
.L_1126:
        /*0014*/ 	.byte	0x03, 0x19
        /*0016*/ 	.short	0x0120


	//----- nvinfo : EIATTR_KPARAM_INFO
	.align		4
        /*0018*/ 	.byte	0x04, 0x17
        /*001a*/ 	.short	(.L_1128 - .L_1127)
.L_1127:
        /*001c*/ 	.word	0x00000000
        /*0020*/ 	.short	0x0023
        /*0022*/ 	.short	0x0118
        /*0024*/ 	.byte	0x00, 0xf0, 0x21, 0x00


	//----- nvinfo : EIATTR_KPARAM_INFO
	.align		4
.L_1128:
        /*0028*/ 	.byte	0x04, 0x17
        /*002a*/ 	.short	(.L_1130 - .L_1129)
.L_1129:
        /*002c*/ 	.word	0x00000000
        /*0030*/ 	.short	0x0022
        /*0032*/ 	.short	0x0110
        /*0034*/ 	.byte	0x00, 0xf0, 0x21, 0x00


	//----- nvinfo : EIATTR_KPARAM_INFO
	.align		4
.L_1130:
        /*0038*/ 	.byte	0x04, 0x17
        /*003a*/ 	.short	(.L_1132 - .L_1131)
.L_1131:
        /*003c*/ 	.word	0x00000000
        /*0040*/ 	.short	0x0021
        /*0042*/ 	.short	0x0108
        /*0044*/ 	.byte	0x00, 0xf0, 0x21, 0x00


	//----- nvinfo : EIATTR_KPARAM_INFO
	.align		4
.L_1132:
        /*0048*/ 	.byte	0x04, 0x17
        /*004a*/ 	.short	(.L_1134 - .L_1133)
.L_1133:
        /*004c*/ 	.word	0x00000000
        /*0050*/ 	.short	0x0020
        /*0052*/ 	.short	0x0100
        /*0054*/ 	.byte	0x00, 0xf0, 0x21, 0x00


	//----- nvinfo : EIATTR_KPARAM_INFO
	.align		4
.L_1134:
        /*0058*/ 	.byte	0x04, 0x17
        /*005a*/ 	.short	(.L_1136 - .L_1135)
.L_1135:
        /*005c*/ 	.word	0x00000000
        /*0060*/ 	.short	0x001f
        /*0062*/ 	.short	0x00f8
        /*0064*/ 	.byte	0x00, 0xf0, 0x21, 0x00


	//----- nvinfo : EIATTR_KPARAM_INFO
	.align		4
.L_1136:
        /*0068*/ 	.byte	0x04, 0x17
        /*006a*/ 	.short	(.L_1138 - .L_1137)
.L_1137:
        /*006c*/ 	.word	0x00000000
        /*0070*/ 	.short	0x001e
        /*0072*/ 	.short	0x00f0
        /*0074*/ 	.byte	0x00, 0xf0, 0x21, 0x00


	//----- nvinfo : EIATTR_KPARAM_INFO
	.align		4
.L_1138:
        /*0078*/ 	.byte	0x04, 0x17
        /*007a*/ 	.short	(.L_1140 - .L_1139)
.L_1139:
        /*007c*/ 	.word	0x00000000
        /*0080*/ 	.short	0x001d
        /*0082*/ 	.short	0x00e8
        /*0084*/ 	.byte	0x00, 0xf0, 0x21, 0x00


	//----- nvinfo : EIATTR_KPARAM_INFO
	.align		4
.L_1140:
        /*0088*/ 	.byte	0x04, 0x17
        /*008a*/ 	.short	(.L_1142 - .L_1141)
.L_1141:
        /*008c*/ 	.word	0x00000000
        /*0090*/ 	.short	0x001c
        /*0092*/ 	.short	0x00e0
        /*0094*/ 	.byte	0x00, 0xf0, 0x21, 0x00


	//----- nvinfo : EIATTR_KPARAM_INFO
	.align		4
.L_1142:
        /*0098*/ 	.byte	0x04, 0x17
        /*009a*/ 	.short	(.L_1144 - .L_1143)
.L_1143:
        /*009c*/ 	.word	0x00000000
        /*00a0*/ 	.short	0x001b
        /*00a2*/ 	.short	0x00d8
        /*00a4*/ 	.byte	0x00, 0xf0, 0x21, 0x00


	//----- nvinfo : EIATTR_KPARAM_INFO
	.align		4
.L_1144:
        /*00a8*/ 	.byte	0x04, 0x17
        /*00aa*/ 	.short	(.L_1146 - .L_1145)
.L_1145:
        /*00ac*/ 	.word	0x00000000
        /*00b0*/ 	.short	0x001a
        /*00b2*/ 	.short	0x00d0
        /*00b4*/ 	.byte	0x00, 0xf0, 0x21, 0x00


	//----- nvinfo : EIATTR_KPARAM_INFO
	.align		4
.L_1146:
        /*00b8*/ 	.byte	0x04, 0x17
        /*00ba*/ 	.short	(.L_1148 - .L_1147)
.L_1147:
        /*00bc*/ 	.word	0x00000000
        /*00c0*/ 	.short	0x0019
        /*00c2*/ 	.short	0x00c8
        /*00c4*/ 	.byte	0x00, 0xf0, 0x21, 0x00


	//----- nvinfo : EIATTR_KPARAM_INFO
	.align		4
.L_1148:
        /*00c8*/ 	.byte	0x04, 0x17
        /*00ca*/ 	.short	(.L_1150 - .L_1149)
.L_1149:
        /*00cc*/ 	.word	0x00000000
        /*00d0*/ 	.short	0x0018
        /*00d2*/ 	.short	0x00c0
        /*00d4*/ 	.byte	0x00, 0xf0, 0x21, 0x00


	//----- nvinfo : EIATTR_KPARAM_INFO
	.align		4
.L_1150:
        /*00d8*/ 	.byte	0x04, 0x17
        /*00da*/ 	.short	(.L_1152 - .L_1151)
.L_1151:
        /*00dc*/ 	.word	0x00000000
        /*00e0*/ 	.short	0x0017
        /*00e2*/ 	.short	0x00b8
        /*00e4*/ 	.byte	0x00, 0xf0, 0x21, 0x00


	//----- nvinfo : EIATTR_KPARAM_INFO
	.align		4
.L_1152:
        /*00e8*/ 	.byte	0x04, 0x17
        /*00ea*/ 	.short	(.L_1154 - .L_1153)
.L_1153:
        /*00ec*/ 	.word	0x00000000
        /*00f0*/ 	.short	0x0016
        /*00f2*/ 	.short	0x00b0
        /*00f4*/ 	.byte	0x00, 0xf0, 0x21, 0x00


	//----- nvinfo : EIATTR_KPARAM_INFO
	.align		4
.L_1154:
        /*00f8*/ 	.byte	0x04, 0x17
        /*00fa*/ 	.short	(.L_1156 - .L_1155)
.L_1155:
        /*00fc*/ 	.word	0x00000000
        /*0100*/ 	.short	0x0015
        /*0102*/ 	.short	0x00a8
        /*0104*/ 	.byte	0x00, 0xf0, 0x21, 0x00


	//----- nvinfo : EIATTR_KPARAM_INFO
	.align		4
.L_1156:
        /*0108*/ 	.byte	0x04, 0x17
        /*010a*/ 	.short	(.L_1158 - .L_1157)
.L_1157:
        /*010c*/ 	.word	0x00000000
        /*0110*/ 	.short	0x0014
        /*0112*/ 	.short	0x00a0
        /*0114*/ 	.byte	0x00, 0xf0, 0x21, 0x00


	//----- nvinfo : EIATTR_KPARAM_INFO
	.align		4
.L_1158:
        /*0118*/ 	.byte	0x04, 0x17
        /*011a*/ 	.short	(.L_1160 - .L_1159)
.L_1159:
        /*011c*/ 	.word	0x00000000
        /*0120*/ 	.short	0x0013
        /*0122*/ 	.short	0x0098
        /*0124*/ 	.byte	0x00, 0xf0, 0x21, 0x00


	//----- nvinfo : EIATTR_KPARAM_INFO
	.align		4
.L_1160:
        /*0128*/ 	.byte	0x04, 0x17
        /*012a*/ 	.short	(.L_1162 - .L_1161)
.L_1161:
        /*012c*/ 	.word	0x00000000
        /*0130*/ 	.short	0x0012
        /*0132*/ 	.short	0x0090
        /*0134*/ 	.byte	0x00, 0xf0, 0x21, 0x00


	//----- nvinfo : EIATTR_KPARAM_INFO
	.align		4
.L_1162:
        /*0138*/ 	.byte	0x04, 0x17
        /*013a*/ 	.short	(.L_1164 - .L_1163)
.L_1163:
        /*013c*/ 	.word	0x00000000
        /*0140*/ 	.short	0x0011
        /*0142*/ 	.short	0x0088
        /*0144*/ 	.byte	0x00, 0xf0, 0x21, 0x00


	//----- nvinfo : EIATTR_KPARAM_INFO
	.align		4
.L_1164:
        /*0148*/ 	.byte	0x04, 0x17
        /*014a*/ 	.short	(.L_1166 - .L_1165)
.L_1165:
        /*014c*/ 	.word	0x00000000
        /*0150*/ 	.short	0x0010
        /*0152*/ 	.short	0x0080
        /*0154*/ 	.byte	0x00, 0xf0, 0x21, 0x00


	//----- nvinfo : EIATTR_KPARAM_INFO
	.align		4
.L_1166:
        /*0158*/ 	.byte	0x04, 0x17
        /*015a*/ 	.short	(.L_1168 - .L_1167)
.L_1167:
        /*015c*/ 	.word	0x00000000
        /*0160*/ 	.short	0x000f
        /*0162*/ 	.short	0x0078
        /*0164*/ 	.byte	0x00, 0xf0, 0x21, 0x00


	//----- nvinfo : EIATTR_KPARAM_INFO
	.align		4
.L_1168:
        /*0168*/ 	.byte	0x04, 0x17
        /*016a*/ 	.short	(.L_1170 - .L_1169)
.L_1169:
        /*016c*/ 	.word	0x00000000
        /*0170*/ 	.short	0x000e
        /*0172*/ 	.short	0x0070
        /*0174*/ 	.byte	0x00, 0xf0, 0x21, 0x00


	//----- nvinfo : EIATTR_KPARAM_INFO
	.align		4
.L_1170:
        /*0178*/ 	.byte	0x04, 0x17
        /*017a*/ 	.short	(.L_1172 - .L_1171)
.L_1171:
        /*017c*/ 	.word	0x00000000
        /*0180*/ 	.short	0x000d
        /*0182*/ 	.short	0x0068
        /*0184*/ 	.byte	0x00, 0xf0, 0x21, 0x00


	//----- nvinfo : EIATTR_KPARAM_INFO
	.align		4
.L_1172:
        /*0188*/ 	.byte	0x04, 0x17
        /*018a*/ 	.short	(.L_1174 - .L_1173)
.L_1173:
        /*018c*/ 	.word	0x00000000
        /*0190*/ 	.short	0x000c
        /*0192*/ 	.short	0x0060
        /*0194*/ 	.byte	0x00, 0xf0, 0x21, 0x00


	//----- nvinfo : EIATTR_KPARAM_INFO
	.align		4
.L_1174:
        /*0198*/ 	.byte	0x04, 0x17
        /*019a*/ 	.short	(.L_1176 - .L_1175)
.L_1175:
        /*019c*/ 	.word	0x00000000
        /*01a0*/ 	.short	0x000b
        /*01a2*/ 	.short	0x0058
        /*01a4*/ 	.byte	0x00, 0xf0, 0x21, 0x00


	//----- nvinfo : EIATTR_KPARAM_INFO
	.align		4
.L_1176:
        /*01a8*/ 	.byte	0x04, 0x17
        /*01aa*/ 	.short	(.L_1178 - .L_1177)
.L_1177:
        /*01ac*/ 	.word	0x00000000
        /*01b0*/ 	.short	0x000a
        /*01b2*/ 	.short	0x0050
        /*01b4*/ 	.byte	0x00, 0xf0, 0x11, 0x00


	//----- nvinfo : EIATTR_KPARAM_INFO
	.align		4
.L_1178:
        /*01b8*/ 	.byte	0x04, 0x17
        /*01ba*/ 	.short	(.L_1180 - .L_1179)
.L_1179:
        /*01bc*/ 	.word	0x00000000
        /*01c0*/ 	.short	0x0009
        /*01c2*/ 	.short	0x0048
        /*01c4*/ 	.byte	0x00, 0xf0, 0x21, 0x00


	//----- nvinfo : EIATTR_KPARAM_INFO
	.align		4
.L_1180:
        /*01c8*/ 	.byte	0x04, 0x17
        /*01ca*/ 	.short	(.L_1182 - .L_1181)
.L_1181:
        /*01cc*/ 	.word	0x00000000
        /*01d0*/ 	.short	0x0008
        /*01d2*/ 	.short	0x0040
        /*01d4*/ 	.byte	0x00, 0xf0, 0x21, 0x00


	//----- nvinfo : EIATTR_KPARAM_INFO
	.align		4
.L_1182:
        /*01d8*/ 	.byte	0x04, 0x17
        /*01da*/ 	.short	(.L_1184 - .L_1183)
.L_1183:
        /*01dc*/ 	.word	0x00000000
        /*01e0*/ 	.short	0x0007
        /*01e2*/ 	.short	0x0038
        /*01e4*/ 	.byte	0x00, 0xf0, 0x21, 0x00


	//----- nvinfo : EIATTR_KPARAM_INFO
	.align		4
.L_1184:
        /*01e8*/ 	.byte	0x04, 0x17
        /*01ea*/ 	.short	(.L_1186 - .L_1185)
.L_1185:
        /*01ec*/ 	.word	0x00000000
        /*01f0*/ 	.short	0x0006
        /*01f2*/ 	.short	0x0030
        /*01f4*/ 	.byte	0x00, 0xf0, 0x21, 0x00


	//----- nvinfo : EIATTR_KPARAM_INFO
	.align		4
.L_1186:
        /*01f8*/ 	.byte	0x04, 0x17
        /*01fa*/ 	.short	(.L_1188 - .L_1187)
.L_1187:
        /*01fc*/ 	.word	0x00000000
        /*0200*/ 	.short	0x0005
        /*0202*/ 	.short	0x0028
        /*0204*/ 	.byte	0x00, 0xf0, 0x21, 0x00


	//----- nvinfo : EIATTR_KPARAM_INFO
	.align		4
.L_1188:
        /*0208*/ 	.byte	0x04, 0x17
        /*020a*/ 	.short	(.L_1190 - .L_1189)
.L_1189:
        /*020c*/ 	.word	0x00000000
        /*0210*/ 	.short	0x0004
        /*0212*/ 	.short	0x0020
        /*0214*/ 	.byte	0x00, 0xf0, 0x21, 0x00


	//----- nvinfo : EIATTR_KPARAM_INFO
	.align		4
.L_1190:
        /*0218*/ 	.byte	0x04, 0x17
        /*021a*/ 	.short	(.L_1192 - .L_1191)
.L_1191:
        /*021c*/ 	.word	0x00000000
        /*0220*/ 	.short	0x0003
        /*0222*/ 	.short	0x0018
        /*0224*/ 	.byte	0x00, 0xf0, 0x21, 0x00


	//----- nvinfo : EIATTR_KPARAM_INFO
	.align		4
.L_1192:
        /*0228*/ 	.byte	0x04, 0x17
        /*022a*/ 	.short	(.L_1194 - .L_1193)
.L_1193:
        /*022c*/ 	.word	0x00000000
        /*0230*/ 	.short	0x0002
        /*0232*/ 	.short	0x0010
        /*0234*/ 	.byte	0x00, 0xf0, 0x21, 0x00


	//----- nvinfo : EIATTR_KPARAM_INFO
	.align		4
.L_1194:
        /*0238*/ 	.byte	0x04, 0x17
        /*023a*/ 	.short	(.L_1196 - .L_1195)
.L_1195:
        /*023c*/ 	.word	0x00000000
        /*0240*/ 	.short	0x0001
        /*0242*/ 	.short	0x0008
        /*0244*/ 	.byte	0x00, 0xf0, 0x21, 0x00


	//----- nvinfo : EIATTR_KPARAM_INFO
	.align		4
.L_1196:
        /*0248*/ 	.byte	0x04, 0x17
        /*024a*/ 	.short	(.L_1198 - .L_1197)
.L_1197:
        /*024c*/ 	.word	0x00000000
        /*0250*/ 	.short	0x0000
        /*0252*/ 	.short	0x0000
        /*0254*/ 	.byte	0x00, 0xf0, 0x11, 0x00


	//----- nvinfo : EIATTR_MAXREG_COUNT
	.align		4
.L_1198:
        /*0258*/ 	.byte	0x03, 0x1b
        /*025a*/ 	.short	0x00ff


	//----- nvinfo : EIATTR_EXIT_INSTR_OFFSETS
	.align		4
        /*025c*/ 	.byte	0x04, 0x1c
        /*025e*/ 	.short	(.L_1200 - .L_1199)


	//   ....[0]....
.L_1199:
        /*0260*/ 	.word	0x00003390


	//----- nvinfo : EIATTR_MAX_THREADS
	.align		4
.L_1200:
        /*0264*/ 	.byte	0x04, 0x05
        /*0266*/ 	.short	(.L_1202 - .L_1201)
.L_1201:
        /*0268*/ 	.word	0x00000080
        /*026c*/ 	.word	0x00000001
        /*0270*/ 	.word	0x00000001


	//----- nvinfo : EIATTR_CRS_STACK_SIZE
	.align		4
.L_1202:
        /*0274*/ 	.byte	0x04, 0x1e
        /*0276*/ 	.short	(.L_1204 - .L_1203)
.L_1203:
        /*0278*/ 	.word	0x00000000
.L_1204:


//--------------------- .nv.info.__cuda_sm20_div_rn_f64_full --------------------------
	.section	.nv.info.__cuda_sm20_div_rn_f64_full,"",@"SHT_CUDA_INFO"
	.sectionflags	@""
	.align	4


	//----- nvinfo : EIATTR_CUDA_API_VERSION
	.align		4
        /*0000*/ 	.byte	0x04, 0x37
        /*0002*/ 	.short	(.L_1206 - .L_1205)
.L_1205:
        /*0004*/ 	.word	0x00000081


	//----- nvinfo : EIATTR_CRS_STACK_SIZE
	.align		4
.L_1206:
        /*0008*/ 	.byte	0x04, 0x1e
        /*000a*/ 	.short	(.L_1208 - .L_1207)
.L_1207:
        /*000c*/ 	.word	0x00000000
.L_1208:


//--------------------- .nv.info.nvkernel__Z4butsiiiiiiid_F1L323_8 --------------------------
	.section	.nv.info.nvkernel__Z4butsiiiiiiid_F1L323_8,"",@"SHT_CUDA_INFO"
	.sectionflags	@""
	.align	4


	//----- nvinfo : EIATTR_CUDA_API_VERSION
	.align		4
        /*0000*/ 	.byte	0x04, 0x37
        /*0002*/ 	.short	(.L_1210 - .L_1209)
.L_1209:
        /*0004*/ 	.word	0x00000081


	//----- nvinfo : EIATTR_PARAM_CBANK
	.align		4
.L_1210:
        /*0008*/ 	.byte	0x04, 0x0a
        /*000a*/ 	.short	(.L_1212 - .L_1211)
	.align		4
.L_1211:
        /*000c*/ 	.word	index@(.nv.constant0.nvkernel__Z4butsiiiiiiid_F1L323_8)
        /*0010*/ 	.short	0x0160
        /*0012*/ 	.short	0x0058


	//----- nvinfo : EIATTR_CBANK_PARAM_SIZE
	.align		4
.L_1212:
        /*0014*/ 	.byte	0x03, 0x19
        /*0016*/ 	.short	0x0058


	//----- nvinfo : EIATTR_KPARAM_INFO
	.align		4
        /*0018*/ 	.byte	0x04, 0x17
        /*001a*/ 	.short	(.L_1214 - .L_1213)
.L_1213:
        /*001c*/ 	.word	0x00000000
        /*0020*/ 	.short	0x000a
        /*0022*/ 	.short	0x0050
        /*0024*/ 	.byte	0x00, 0xf0, 0x21, 0x00


	//----- nvinfo : EIATTR_KPARAM_INFO
	.align		4
.L_1214:
        /*0028*/ 	.byte	0x04, 0x17
        /*002a*/ 	.short	(.L_1216 - .L_1215)
.L_1215:
        /*002c*/ 	.word	0x00000000
        /*0030*/ 	.short	0x0009
        /*0032*/ 	.short	0x0048
        /*0034*/ 	.byte	0x00, 0xf0, 0x11, 0x00


	//----- nvinfo : EIATTR_KPARAM_INFO
	.align		4
.L_1216:
        /*0038*/ 	.byte	0x04, 0x17
        /*003a*/ 	.short	(.L_1218 - .L_1217)
.L_1217:
        /*003c*/ 	.word	0x00000000
        /*0040*/ 	.short	0x0008
        /*0042*/ 	.short	0x0040
        /*0044*/ 	.byte	0x00, 0xf0, 0x21, 0x00


	//----- nvinfo : EIATTR_KPARAM_INFO
	.align		4
.L_1218:
        /*0048*/ 	.byte	0x04, 0x17
        /*004a*/ 	.short	(.L_1220 - .L_1219)
.L_1219:
        /*004c*/ 	.word	0x00000000
        /*0050*/ 	.short	0x0007
        /*0052*/ 	.short	0x0038
        /*0054*/ 	.byte	0x00, 0xf0, 0x21, 0x00


	//----- nvinfo : EIATTR_KPARAM_INFO
	.align		4
.L_1220:
        /*0058*/ 	.byte	0x04, 0x17
        /*005a*/ 	.short	(.L_1222 - .L_1221)
.L_1221:
        /*005c*/ 	.word	0x00000000
        /*0060*/ 	.short	0x0006
        /*0062*/ 	.short	0x0030
        /*0064*/ 	.byte	0x00, 0xf0, 0x21, 0x00


	//----- nvinfo : EIATTR_KPARAM_INFO
	.align		4
.L_1222:
        /*0068*/ 	.byte	0x04, 0x17
        /*006a*/ 	.short	(.L_1224 - .L_1223)
.L_1223:
        /*006c*/ 	.word	0x00000000
        /*0070*/ 	.short	0x0005
        /*0072*/ 	.short	0x0028
        /*0074*/ 	.byte	0x00, 0xf0, 0x21, 0x00


	//----- nvinfo : EIATTR_KPARAM_INFO
	.align		4
.L_1224:
        /*0078*/ 	.byte	0x04, 0x17
        /*007a*/ 	.short	(.L_1226 - .L_1225)
.L_1225:
        /*007c*/ 	.word	0x00000000
        /*0080*/ 	.short	0x0004
        /*0082*/ 	.short	0x0020
        /*0084*/ 	.byte	0x00, 0xf0, 0x21, 0x00


	//----- nvinfo : EIATTR_KPARAM_INFO
	.align		4
.L_1226:
        /*0088*/ 	.byte	0x04, 0x17
        /*008a*/ 	.short	(.L_1228 - .L_1227)
.L_1227:
        /*008c*/ 	.word	0x00000000
        /*0090*/ 	.short	0x0003
        /*0092*/ 	.short	0x0018
        /*0094*/ 	.byte	0x00, 0xf0, 0x21, 0x00


	//----- nvinfo : EIATTR_KPARAM_INFO
	.align		4
.L_1228:
        /*0098*/ 	.byte	0x04, 0x17
        /*009a*/ 	.short	(.L_1230 - .L_1229)
.L_1229:
        /*009c*/ 	.word	0x00000000
        /*00a0*/ 	.short	0x0002
        /*00a2*/ 	.short	0x0010
        /*00a4*/ 	.byte	0x00, 0xf0, 0x21, 0x00


	//----- nvinfo : EIATTR_KPARAM_INFO
	.align		4
.L_1230:
        /*00a8*/ 	.byte	0x04, 0x17
        /*00aa*/ 	.short	(.L_1232 - .L_1231)
.L_1231:
        /*00ac*/ 	.word	0x00000000
        /*00b0*/ 	.short	0x0001
        /*00b2*/ 	.short	0x0008
        /*00b4*/ 	.byte	0x00, 0xf0, 0x21, 0x00


	//----- nvinfo : EIATTR_KPARAM_INFO
	.align		4
.L_1232:
        /*00b8*/ 	.byte	0x04, 0x17
        /*00ba*/ 	.short	(.L_1234 - .L_1233)
.L_1233:
        /*00bc*/ 	.word	0x00000000
        /*00c0*/ 	.short	0x0000
        /*00c2*/ 	.short	0x0000
        /*00c4*/ 	.byte	0x00, 0xf0, 0x11, 0x00


	//----- nvinfo : EIATTR_MAXREG_COUNT
	.align		4
.L_1234:
        /*00c8*/ 	.byte	0x03, 0x1b
        /*00ca*/ 	.short	0x00ff


	//----- nvinfo : EIATTR_EXIT_INSTR_OFFSETS
	.align		4
        /*00cc*/ 	.byte	0x04, 0x1c
        /*00ce*/ 	.short	(.L_1236 - .L_1235)


	//   ....[0]....
.L_1235:
        /*00d0*/ 	.word	0x00002900


	//----- nvinfo : EIATTR_MAX_THREADS
	.align		4
.L_1236:
        /*00d4*/ 	.byte	0x04, 0x05
        /*00d6*/ 	.short	(.L_1238 - .L_1237)
.L_1237:
        /*00d8*/ 	.word	0x00000080
        /*00dc*/ 	.word	0x00000001
        /*00e0*/ 	.word	0x00000001


	//----- nvinfo : EIATTR_CRS_STACK_SIZE
	.align		4
.L_1238:
        /*00e4*/ 	.byte	0x04, 0x1e
        /*00e6*/ 	.short	(.L_1240 - .L_1239)
.L_1239:
        /*00e8*/ 	.word	0x00000000
.L_1240:


//--------------------- .nv.info.nvkernel__Z4butsiiiiiiid_F1L307_6 --------------------------
	.section	.nv.info.nvkernel__Z4butsiiiiiiid_F1L307_6,"",@"SHT_CUDA_INFO"
	.sectionflags	@""
	.align	4


	//----- nvinfo : EIATTR_CUDA_API_VERSION
	.align		4
        /*0000*/ 	.byte	0x04, 0x37
        /*0002*/ 	.short	(.L_1242 - .L_1241)
.L_1241:
        /*0004*/ 	.word	0x00000081


	//----- nvinfo : EIATTR_PARAM_CBANK
	.align		4
.L_1242:
        /*0008*/ 	.byte	0x04, 0x0a
        /*000a*/ 	.short	(.L_1244 - .L_1243)
	.align		4
.L_1243:
        /*000c*/ 	.word	index@(.nv.constant0.nvkernel__Z4butsiiiiiiid_F1L307_6)
        /*0010*/ 	.short	0x0160
        /*0012*/ 	.short	0x0040


	//----- nvinfo : EIATTR_CBANK_PARAM_SIZE
	.align		4
.L_1244:
        /*0014*/ 	.byte	0x03, 0x19
        /*0016*/ 	.short	0x0040


	//----- nvinfo : EIATTR_KPARAM_INFO
	.align		4
        /*0018*/ 	.byte	0x04, 0x17
        /*001a*/ 	.short	(.L_1246 - .L_1245)
.L_1245:
        /*001c*/ 	.word	0x00000000
        /*0020*/ 	.short	0x0007
        /*0022*/ 	.short	0x0038
        /*0024*/ 	.byte	0x00, 0xf0, 0x21, 0x00


	//----- nvinfo : EIATTR_KPARAM_INFO
	.align		4
.L_1246:
        /*0028*/ 	.byte	0x04, 0x17
        /*002a*/ 	.short	(.L_1248 - .L_1247)
.L_1247:
        /*002c*/ 	.word	0x00000000
        /*0030*/ 	.short	0x0006
        /*0032*/ 	.short	0x0030
        /*0034*/ 	.byte	0x00, 0xf0, 0x11, 0x00


	//----- nvinfo : EIATTR_KPARAM_INFO
	.align		4
.L_1248:
        /*0038*/ 	.byte	0x04, 0x17
        /*003a*/ 	.short	(.L_1250 - .L_1249)
.L_1249:
        /*003c*/ 	.word	0x00000000
        /*0040*/ 	.short	0x0005
        /*0042*/ 	.short	0x0028
        /*0044*/ 	.byte	0x00, 0xf0, 0x21, 0x00


	//----- nvinfo : EIATTR_KPARAM_INFO
	.align		4
.L_1250:
        /*0048*/ 	.byte	0x04, 0x17
        /*004a*/ 	.short	(.L_1252 - .L_1251)
.L_1251:
        /*004c*/ 	.word	0x00000000
        /*0050*/ 	.short	0x0004
        /*0052*/ 	.short	0x0020
        /*0054*/ 	.byte	0x00, 0xf0, 0x21, 0x00


	//----- nvinfo : EIATTR_KPARAM_INFO
	.align		4
.L_1252:
        /*0058*/ 	.byte	0x04, 0x17
        /*005a*/ 	.short	(.L_1254 - .L_1253)
.L_1253:
        /*005c*/ 	.word	0x00000000
        /*0060*/ 	.short	0x0003
        /*0062*/ 	.short	0x0018
        /*0064*/ 	.byte	0x00, 0xf0, 0x21, 0x00


	//----- nvinfo : EIATTR_KPARAM_INFO
	.align		4
.L_1254:
        /*0068*/ 	.byte	0x04, 0x17
        /*006a*/ 	.short	(.L_1256 - .L_1255)
.L_1255:
        /*006c*/ 	.word	0x00000000
        /*0070*/ 	.short	0x0002
        /*0072*/ 	.short	0x0010
        /*0074*/ 	.byte	0x00, 0xf0, 0x21, 0x00


	//----- nvinfo : EIATTR_KPARAM_INFO
	.align		4
.L_1256:
        /*0078*/ 	.byte	0x04, 0x17
        /*007a*/ 	.short	(.L_1258 - .L_1257)
.L_1257:
        /*007c*/ 	.word	0x00000000
        /*0080*/ 	.short	0x0001
        /*0082*/ 	.short	0x0008
        /*0084*/ 	.byte	0x00, 0xf0, 0x21, 0x00


	//----- nvinfo : EIATTR_KPARAM_INFO
	.align		4
.L_1258:
        /*0088*/ 	.byte	0x04, 0x17
        /*008a*/ 	.short	(.L_1260 - .L_1259)
.L_1259:
        /*008c*/ 	.word	0x00000000
        /*0090*/ 	.short	0x0000
        /*0092*/ 	.short	0x0000
        /*0094*/ 	.byte	0x00, 0xf0, 0x11, 0x00


	//----- nvinfo : EIATTR_MAXREG_COUNT
	.align		4
.L_1260:
        /*0098*/ 	.byte	0x03, 0x1b
        /*009a*/ 	.short	0x00ff


	//----- nvinfo : EIATTR_EXIT_INSTR_OFFSETS
	.align		4
        /*009c*/ 	.byte	0x04, 0x1c
        /*009e*/ 	.short	(.L_1262 - .L_1261)


	//   ....[0]....
.L_1261:
        /*00a0*/ 	.word	0x00000720


	//----- nvinfo : EIATTR_MAX_THREADS
	.align		4
.L_1262:
        /*00a4*/ 	.byte	0x04, 0x05
        /*00a6*/ 	.short	(.L_1264 - .L_1263)
.L_1263:
        /*00a8*/ 	.word	0x00000080
        /*00ac*/ 	.word	0x00000001
        /*00b0*/ 	.word	0x00000001


	//----- nvinfo : EIATTR_CRS_STACK_SIZE
	.align		4
.L_1264:
        /*00b4*/ 	.byte	0x04, 0x1e
        /*00b6*/ 	.short	(.L_1266 - .L_1265)
.L_1265:
        /*00b8*/ 	.word	0x00000000
.L_1266:


//--------------------- .nv.info.nvkernel__Z4bltsiiiiiiid_F1L179_4 --------------------------
	.section	.nv.info.nvkernel__Z4bltsiiiiiiid_F1L179_4,"",@"SHT_CUDA_INFO"
	.sectionflags	@""
	.align	4


	//----- nvinfo : EIATTR_CUDA_API_VERSION
	.align		4
        /*0000*/ 	.byte	0x04, 0x37
        /*0002*/ 	.short	(.L_1268 - .L_1267)
.L_1267:
        /*0004*/ 	.word	0x00000081


	//----- nvinfo : EIATTR_PARAM_CBANK
	.align		4
.L_1268:
        /*0008*/ 	.byte	0x04, 0x0a
        /*000a*/ 	.short	(.L_1270 - .L_1269)
	.align		4
.L_1269:
        /*000c*/ 	.word	index@(.nv.constant0.nvkernel__Z4bltsiiiiiiid_F1L179_4)
        /*0010*/ 	.short	0x0160
        /*0012*/ 	.short	0x0058


	//----- nvinfo : EIATTR_CBANK_PARAM_SIZE
	.align		4
.L_1270:
        /*0014*/ 	.byte	0x03, 0x19
        /*0016*/ 	.short	0x0058


	//----- nvinfo : EIATTR_KPARAM_INFO
	.align		4
        /*0018*/ 	.byte	0x04, 0x17
        /*001a*/ 	.short	(.L_1272 - .L_1271)
.L_1271:
        /*001c*/ 	.word	0x00000000
        /*0020*/ 	.short	0x000a
        /*0022*/ 	.short	0x0050
        /*0024*/ 	.byte	0x00, 0xf0, 0x21, 0x00


	//----- nvinfo : EIATTR_KPARAM_INFO
	.align		4
.L_1272:
        /*0028*/ 	.byte	0x04, 0x17
        /*002a*/ 	.short	(.L_1274 - .L_1273)
.L_1273:
        /*002c*/ 	.word	0x00000000
        /*0030*/ 	.short	0x0009
        /*0032*/ 	.short	0x0048
        /*0034*/ 	.byte	0x00, 0xf0, 0x11, 0x00


	//----- nvinfo : EIATTR_KPARAM_INFO
	.align		4
.L_1274:
        /*0038*/ 	.byte	0x04, 0x17
        /*003a*/ 	.short	(.L_1276 - .L_1275)
.L_1275:
        /*003c*/ 	.word	0x00000000
        /*0040*/ 	.short	0x0008
        /*0042*/ 	.short	0x0040
        /*0044*/ 	.byte	0x00, 0xf0, 0x21, 0x00


	//----- nvinfo : EIATTR_KPARAM_INFO
	.align		4
.L_1276:
        /*0048*/ 	.byte	0x04, 0x17
        /*004a*/ 	.short	(.L_1278 - .L_1277)
.L_1277:
        /*004c*/ 	.word	0x00000000
        /*0050*/ 	.short	0x0007
        /*0052*/ 	.short	0x0038
        /*0054*/ 	.byte	0x00, 0xf0, 0x21, 0x00


	//----- nvinfo : EIATTR_KPARAM_INFO
	.align		4
.L_1278:
        /*0058*/ 	.byte	0x04, 0x17
        /*005a*/ 	.short	(.L_1280 - .L_1279)
.L_1279:
        /*005c*/ 	.word	0x00000000
        /*0060*/ 	.short	0x0006
        /*0062*/ 	.short	0x0030
        /*0064*/ 	.byte	0x00, 0xf0, 0x21, 0x00


	//----- nvinfo : EIATTR_KPARAM_INFO
	.align		4
.L_1280:
        /*0068*/ 	.byte	0x04, 0x17
        /*006a*/ 	.short	(.L_1282 - .L_1281)
.L_1281:
        /*006c*/ 	.word	0x00000000
        /*0070*/ 	.short	0x0005
        /*0072*/ 	.short	0x0028
        /*0074*/ 	.byte	0x00, 0xf0, 0x21, 0x00


	//----- nvinfo : EIATTR_KPARAM_INFO
	.align		4
.L_1282:
        /*0078*/ 	.byte	0x04, 0x17
        /*007a*/ 	.short	(.L_1284 - .L_1283)
.L_1283:
        /*007c*/ 	.word	0x00000000
        /*0080*/ 	.short	0x0004
        /*0082*/ 	.short	0x0020
        /*0084*/ 	.byte	0x00, 0xf0, 0x21, 0x00


	//----- nvinfo : EIATTR_KPARAM_INFO
	.align		4
.L_1284:
        /*0088*/ 	.byte	0x04, 0x17
        /*008a*/ 	.short	(.L_1286 - .L_1285)
.L_1285:
        /*008c*/ 	.word	0x00000000
        /*0090*/ 	.short	0x0003
        /*0092*/ 	.short	0x0018
        /*0094*/ 	.byte	0x00, 0xf0, 0x21, 0x00


	//----- nvinfo : EIATTR_KPARAM_INFO
	.align		4
.L_1286:
        /*0098*/ 	.byte	0x04, 0x17
        /*009a*/ 	.short	(.L_1288 - .L_1287)
.L_1287:
        /*009c*/ 	.word	0x00000000
        /*00a0*/ 	.short	0x0002
        /*00a2*/ 	.short	0x0010
        /*00a4*/ 	.byte	0x00, 0xf0, 0x21, 0x00


	//----- nvinfo : EIATTR_KPARAM_INFO
	.align		4
.L_1288:
        /*00a8*/ 	.byte	0x04, 0x17
        /*00aa*/ 	.short	(.L_1290 - .L_1289)
.L_1289:
        /*00ac*/ 	.word	0x00000000
        /*00b0*/ 	.short	0x0001
        /*00b2*/ 	.short	0x0008
        /*00b4*/ 	.byte	0x00, 0xf0, 0x21, 0x00


	//----- nvinfo : EIATTR_KPARAM_INFO
	.align		4
.L_1290:
        /*00b8*/ 	.byte	0x04, 0x17
        /*00ba*/ 	.short	(.L_1292 - .L_1291)
.L_1291:
        /*00bc*/ 	.word	0x00000000
        /*00c0*/ 	.short	0x0000
        /*00c2*/ 	.short	0x0000
        /*00c4*/ 	.byte	0x00, 0xf0, 0x11, 0x00


	//----- nvinfo : EIATTR_MAXREG_COUNT
	.align		4
.L_1292:
        /*00c8*/ 	.byte	0x03, 0x1b
        /*00ca*/ 	.short	0x00ff


	//----- nvinfo : EIATTR_EXIT_INSTR_OFFSETS
	.align		4
        /*00cc*/ 	.byte	0x04, 0x1c
        /*00ce*/ 	.short	(.L_1294 - .L_1293)


	//   ....[0]....
.L_1293:
        /*00d0*/ 	.word	0x00002890


	//----- nvinfo : EIATTR_MAX_THREADS
	.align		4
.L_1294:
        /*00d4*/ 	.byte	0x04, 0x05
        /*00d6*/ 	.short	(.L_1296 - .L_1295)
.L_1295:
        /*00d8*/ 	.word	0x00000080
        /*00dc*/ 	.word	0x00000001
        /*00e0*/ 	.word	0x00000001


	//----- nvinfo : EIATTR_CRS_STACK_SIZE
	.align		4
.L_1296:
        /*00e4*/ 	.byte	0x04, 0x1e
        /*00e6*/ 	.short	(.L_1298 - .L_1297)
.L_1297:
        /*00e8*/ 	.word	0x00000000
.L_1298:


//--------------------- .nv.info.nvkernel__Z4bltsiiiiiiid_F1L163_2 --------------------------
	.section	.nv.info.nvkernel__Z4bltsiiiiiiid_F1L163_2,"",@"SHT_CUDA_INFO"
	.sectionflags	@""
	.align	4


	//----- nvinfo : EIATTR_CUDA_API_VERSION
	.align		4
        /*0000*/ 	.byte	0x04, 0x37
        /*0002*/ 	.short	(.L_1300 - .L_1299)
.L_1299:
        /*0004*/ 	.word	0x00000081


	//----- nvinfo : EIATTR_PARAM_CBANK
	.align		4
.L_1300:
        /*0008*/ 	.byte	0x04, 0x0a
        /*000a*/ 	.short	(.L_1302 - .L_1301)
	.align		4
.L_1301:
        /*000c*/ 	.word	index@(.nv.constant0.nvkernel__Z4bltsiiiiiiid_F1L163_2)
        /*0010*/ 	.short	0x0160
        /*0012*/ 	.short	0x0038


	//----- nvinfo : EIATTR_CBANK_PARAM_SIZE
	.align		4
.L_1302:
        /*0014*/ 	.byte	0x03, 0x19
        /*0016*/ 	.short	0x0038


	//----- nvinfo : EIATTR_KPARAM_INFO
	.align		4
        /*0018*/ 	.byte	0x04, 0x17
        /*001a*/ 	.short	(.L_1304 - .L_1303)
.L_1303:
        /*001c*/ 	.word	0x00000000
        /*0020*/ 	.short	0x0006
        /*0022*/ 	.short	0x0030
        /*0024*/ 	.byte	0x00, 0xf0, 0x21, 0x00


	//----- nvinfo : EIATTR_KPARAM_INFO
	.align		4
.L_1304:
        /*0028*/ 	.byte	0x04, 0x17
        /*002a*/ 	.short	(.L_1306 - .L_1305)
.L_1305:
        /*002c*/ 	.word	0x00000000
        /*0030*/ 	.short	0x0005
        /*0032*/ 	.short	0x0028
        /*0034*/ 	.byte	0x00, 0xf0, 0x11, 0x00


	//----- nvinfo : EIATTR_KPARAM_INFO
	.align		4
.L_1306:
        /*0038*/ 	.byte	0x04, 0x17
        /*003a*/ 	.short	(.L_1308 - .L_1307)
.L_1307:
        /*003c*/ 	.word	0x00000000
        /*0040*/ 	.short	0x0004
        /*0042*/ 	.short	0x0020
        /*0044*/ 	.byte	0x00, 0xf0, 0x21, 0x00


	//----- nvinfo : EIATTR_KPARAM_INFO
	.align		4
.L_1308:
        /*0048*/ 	.byte	0x04, 0x17
        /*004a*/ 	.short	(.L_1310 - .L_1309)
.L_1309:
        /*004c*/ 	.word	0x00000000
        /*0050*/ 	.short	0x0003
        /*0052*/ 	.short	0x0018
        /*0054*/ 	.byte	0x00, 0xf0, 0x21, 0x00


	//----- nvinfo : EIATTR_KPARAM_INFO
	.align		4
.L_1310:
        /*0058*/ 	.byte	0x04, 0x17
        /*005a*/ 	.short	(.L_1312 - .L_1311)
.L_1311:
        /*005c*/ 	.word	0x00000000
        /*0060*/ 	.short	0x0002
        /*0062*/ 	.short	0x0010
        /*0064*/ 	.byte	0x00, 0xf0, 0x21, 0x00


	//----- nvinfo : EIATTR_KPARAM_INFO
	.align		4
.L_1312:
        /*0068*/ 	.byte	0x04, 0x17
        /*006a*/ 	.short	(.L_1314 - .L_1313)
.L_1313:
        /*006c*/ 	.word	0x00000000
        /*0070*/ 	.short	0x0001
        /*0072*/ 	.short	0x0008
        /*0074*/ 	.byte	0x00, 0xf0, 0x21, 0x00


	//----- nvinfo : EIATTR_KPARAM_INFO
	.align		4
.L_1314:
        /*0078*/ 	.byte	0x04, 0x17
        /*007a*/ 	.short	(.L_1316 - .L_1315)
.L_1315:
        /*007c*/ 	.word	0x00000000
        /*0080*/ 	.short	0x0000
        /*0082*/ 	.short	0x0000
        /*0084*/ 	.byte	0x00, 0xf0, 0x11, 0x00


	//----- nvinfo : EIATTR_MAXREG_COUNT
	.align		4
.L_1316:
        /*0088*/ 	.byte	0x03, 0x1b
        /*008a*/ 	.short	0x00ff


	//----- nvinfo : EIATTR_EXIT_INSTR_OFFSETS
	.align		4
        /*008c*/ 	.byte	0x04, 0x1c
        /*008e*/ 	.short	(.L_1318 - .L_1317)


	//   ....[0]....
.L_1317:
        /*0090*/ 	.word	0x00000700


	//----- nvinfo : EIATTR_MAX_THREADS
	.align		4
.L_1318:
        /*0094*/ 	.byte	0x04, 0x05
        /*0096*/ 	.short	(.L_1320 - .L_1319)
.L_1319:
        /*0098*/ 	.word	0x00000080
        /*009c*/ 	.word	0x00000001
        /*00a0*/ 	.word	0x00000001


	//----- nvinfo : EIATTR_CRS_STACK_SIZE
	.align		4
.L_1320:
        /*00a4*/ 	.byte	0x04, 0x1e
        /*00a6*/ 	.short	(.L_1322 - .L_1321)
.L_1321:
        /*00a8*/ 	.word	0x00000000
.L_1322:


//--------------------- .nv.callgraph             --------------------------
	.section	.nv.callgraph,"",@"SHT_CUDA_CALLGRAPH"
	.align	4
	.sectionentsize	8
	.align		4
        /*0000*/ 	.word	0x00000000
	.align		4
        /*0004*/ 	.word	0xffffffff
	.align		4
        /*0008*/ 	.word	index@(nvkernel__Z4ssori_F1L2158_66)
	.align		4
        /*000c*/ 	.word	index@(__cuda_sm20_div_s64)
	.align		4
        /*0010*/ 	.word	index@(nvkernel__Z4ssori_F1L2126_64)
	.align		4
        /*0014*/ 	.word	index@(__cuda_sm20_div_s64)
	.align		4
        /*0018*/ 	.word	index@(nvkernel__Z3rhsv_F1L2048_60)
	.align		4
        /*001c*/ 	.word	index@(__cuda_sm20_div_s64)
	.align		4
        /*0020*/ 	.word	index@(nvkernel__Z3rhsv_F1L2032_58)
	.align		4
        /*0024*/ 	.word	index@(__cuda_sm20_div_s64)
	.align		4
        /*0028*/ 	.word	index@(nvkernel__Z3rhsv_F1L2015_56)
	.align		4
        /*002c*/ 	.word	index@(__cuda_sm20_div_s64)
	.align		4
        /*0030*/ 	.word	index@(nvkernel__Z3rhsv_F1L1983_54)
	.align		4
        /*0034*/ 	.word	index@(__cuda_sm20_div_s64)
	.align		4
        /*0038*/ 	.word	index@(nvkernel__Z3rhsv_F1L1952_52)
	.align		4
        /*003c*/ 	.word	index@(__cuda_sm20_div_s64)
	.align		4
        /*0040*/ 	.word	index@(nvkernel__Z3rhsv_F1L1940_50)
	.align		4
        /*0044*/ 	.word	index@(__cuda_sm20_div_s64)
	.align		4
        /*0048*/ 	.word	index@(nvkernel__Z3rhsv_F1L1923_48)
	.align		4
        /*004c*/ 	.word	index@(__cuda_sm20_div_s64)
	.align		4
        /*0050*/ 	.word	index@(nvkernel__Z3rhsv_F1L1910_46)
	.align		4
        /*0054*/ 	.word	index@(__cuda_sm20_div_s64)
	.align		4
        /*0058*/ 	.word	index@(nvkernel__Z3rhsv_F1L1889_44)
	.align		4
        /*005c*/ 	.word	index@(__cuda_sm20_div_s64)
	.align		4
        /*0060*/ 	.word	index@(nvkernel__Z3rhsv_F1L1873_42)
	.align		4
        /*0064*/ 	.word	index@(__cuda_sm20_div_s64)
	.align		4
        /*0068*/ 	.word	index@(nvkernel__Z3rhsv_F1L1850_40)
	.align		4
        /*006c*/ 	.word	index@(__cuda_sm20_div_s64)
	.align		4
        /*0070*/ 	.word	index@(nvkernel__Z3rhsv_F1L1810_38)
	.align		4
        /*0074*/ 	.word	index@(__cuda_sm20_div_s64)
	.align		4
        /*0078*/ 	.word	index@(nvkernel__Z3rhsv_F1L1780_36)
	.align		4
        /*007c*/ 	.word	index@(__cuda_sm20_div_s64)
	.align		4
        /*0080*/ 	.word	index@(nvkernel__Z3rhsv_F1L1768_34)
	.align		4
        /*0084*/ 	.word	index@(__cuda_sm20_div_s64)
	.align		4
        /*0088*/ 	.word	index@(nvkernel__Z3rhsv_F1L1751_32)
	.align		4
        /*008c*/ 	.word	index@(__cuda_sm20_div_s64)
	.align		4
        /*0090*/ 	.word	index@(nvkernel__Z3rhsv_F1L1726_30)
	.align		4
        /*0094*/ 	.word	index@(__cuda_sm20_div_s64)
	.align		4
        /*0098*/ 	.word	index@(nvkernel__Z3rhsv_F1L1710_28)
	.align		4
        /*009c*/ 	.word	index@(__cuda_sm20_div_s64)
	.align		4
        /*00a0*/ 	.word	index@(nvkernel__Z3rhsv_F1L1693_26)
	.align		4
        /*00a4*/ 	.word	index@(__cuda_sm20_div_s64)
	.align		4
        /*00a8*/ 	.word	index@(nvkernel__Z3rhsv_F1L1657_24)
	.align		4
        /*00ac*/ 	.word	index@(__cuda_sm20_div_s64)
	.align		4
        /*00b0*/ 	.word	index@(nvkernel__Z3rhsv_F1L1626_22)
	.align		4
        /*00b4*/ 	.word	index@(__cuda_sm20_div_s64)
	.align		4
        /*00b8*/ 	.word	index@(nvkernel__Z3rhsv_F1L1614_20)
	.align		4
        /*00bc*/ 	.word	index@(__cuda_sm20_div_s64)
	.align		4
        /*00c0*/ 	.word	index@(nvkernel__Z3rhsv_F1L1597_18)
	.align		4
        /*00c4*/ 	.word	index@(__cuda_sm20_div_s64)
	.align		4
        /*00c8*/ 	.word	index@(nvkernel__Z3rhsv_F1L1574_16)
	.align		4
        /*00cc*/ 	.word	index@(__cuda_sm20_div_s64)
	.align		4
        /*00d0*/ 	.word	index@(nvkernel__Z3rhsv_F1L1574_16)
	.align		4
        /*00d4*/ 	.word	index@(__cuda_sm20_dblrcp_rn_slowpath_v3)
	.align		4
        /*00d8*/ 	.word	index@(nvkernel__Z6l2normiiiiiiiiii_F1L1529_14)
	.align		4
        /*00dc*/ 	.word	index@(__cuda_sm20_div_s64)
	.align		4
        /*00e0*/ 	.word	index@(nvkernel__Z6l2normiiiiiiiiii_F1L1529_14)
	.align		4
        /*00e4*/ 	.word	index@(__cuda_sm70_shflsync_down)
	.align		4
        /*00e8*/ 	.word	index@(nvkernel__Z4butsiiiiiiid_F1L323_8)
	.align		4
        /*00ec*/ 	.word	index@(__cuda_sm20_dblrcp_rn_slowpath_v3)
	.align		4
        /*00f0*/ 	.word	index@(nvkernel__Z4butsiiiiiiid_F1L323_8)
	.align		4
        /*00f4*/ 	.word	index@(__cuda_sm20_div_rn_f64_full)
	.align		4
        /*00f8*/ 	.word	index@(nvkernel__Z4bltsiiiiiiid_F1L179_4)
	.align		4
        /*00fc*/ 	.word	index@(__cuda_sm20_dblrcp_rn_slowpath_v3)
	.align		4
        /*0100*/ 	.word	index@(nvkernel__Z4bltsiiiiiiid_F1L179_4)
	.align		4
        /*0104*/ 	.word	index@(__cuda_sm20_div_rn_f64_full)
	.align		4
        /*0108*/ 	.word	0x00000000
	.align		4
        /*010c*/ 	.word	0xfffffffe
	.align		4
        /*0110*/ 	.word	0x00000000
	.align		4
        /*0114*/ 	.word	0xfffffffd
	.align		4
        /*0118*/ 	.word	0x00000000
	.align		4
        /*011c*/ 	.word	0xfffffffc


//--------------------- .nv.prototype             --------------------------
	.section	.nv.prototype,"",@"SHT_CUDA_PROTOTYPE"
	.align	4
	.sectionentsize	8
	.align		4
        /*0000*/ 	.word	index@(__cuda_sm70_shflsync_down)
	.align		4
        /*0004*/ 	.word	str_index@("#iiiii")


//--------------------- .nv.constant0.nvkernel__Z4ssori_F1L2158_66 --------------------------
	.section	.nv.constant0.nvkernel__Z4ssori_F1L2158_66,"a",@"SHT_CUDA_CONSTANT_B0"
	.sectionflags	@""
	.align	4
.nv.constant0.nvkernel__Z4ssori_F1L2158_66:
	.zero		352
	.type		_param,@"STT_CUDA_OBJECT"
	.size		_param,(.L_2 - _param)
	.other		_param,@"STO_CUDA_CONSTANT STV_INTERNAL"
_param:
	.zero		48
.L_2:


//--------------------- .nv.constant0.nvkernel__Z4ssori_F1L2126_64 --------------------------
	.section	.nv.constant0.nvkernel__Z4ssori_F1L2126_64,"a",@"SHT_CUDA_CONSTANT_B0"
	.sectionflags	@""
	.align	4
.nv.constant0.nvkernel__Z4ssori_F1L2126_64:
	.zero		352
	.type		_param__0,@"STT_CUDA_OBJECT"
	.size		_param__0,(.L_3 - _param__0)
	.other		_param__0,@"STO_CUDA_CONSTANT STV_INTERNAL"
	.map_symbolname _param__0 _param
_param__0:
	.zero		40
.L_3:


//--------------------- .nv.constant0.nvkernel__Z4ssori_F1L2089_62 --------------------------
	.section	.nv.constant0.nvkernel__Z4ssori_F1L2089_62,"a",@"SHT_CUDA_CONSTANT_B0"
	.sectionflags	@""
	.align	4
.nv.constant0.nvkernel__Z4ssori_F1L2089_62:
	.zero		352
	.type		_param__1,@"STT_CUDA_OBJECT"
	.size		_param__1,(.L_4 - _param__1)
	.other		_param__1,@"STO_CUDA_CONSTANT STV_INTERNAL"
	.map_symbolname _param__1 _param
_param__1:
	.zero		32
.L_4:


//--------------------- .nv.constant0.nvkernel__Z3rhsv_F1L2048_60 --------------------------
	.section	.nv.constant0.nvkernel__Z3rhsv_F1L2048_60,"a",@"SHT_CUDA_CONSTANT_B0"
	.sectionflags	@""
	.align	4
.nv.constant0.nvkernel__Z3rhsv_F1L2048_60:
	.zero		352
	.type		_param__2,@"STT_CUDA_OBJECT"
	.size		_param__2,(.L_5 - _param__2)
	.other		_param__2,@"STO_CUDA_CONSTANT STV_INTERNAL"
	.map_symbolname _param__2 _param
_param__2:
	.zero		56
.L_5:


//--------------------- .nv.constant0.nvkernel__Z3rhsv_F1L2032_58 --------------------------
	.section	.nv.constant0.nvkernel__Z3rhsv_F1L2032_58,"a",@"SHT_CUDA_CONSTANT_B0"
	.sectionflags	@""
	.align	4
.nv.constant0.nvkernel__Z3rhsv_F1L2032_58:
	.zero		352
	.type		_param__3,@"STT_CUDA_OBJECT"
	.size		_param__3,(.L_6 - _param__3)
	.other		_param__3,@"STO_CUDA_CONSTANT STV_INTERNAL"
	.map_symbolname _param__3 _param
_param__3:
	.zero		56
.L_6:


//--------------------- .nv.constant0.nvkernel__Z3rhsv_F1L2015_56 --------------------------
	.section	.nv.constant0.nvkernel__Z3rhsv_F1L2015_56,"a",@"SHT_CUDA_CONSTANT_B0"
	.sectionflags	@""
	.align	4
.nv.constant0.nvkernel__Z3rhsv_F1L2015_56:
	.zero		352
	.type		_param__4,@"STT_CUDA_OBJECT"
	.size		_param__4,(.L_7 - _param__4)
	.other		_param__4,@"STO_CUDA_CONSTANT STV_INTERNAL"
	.map_symbolname _param__4 _param
_param__4:
	.zero		48
.L_7:


//--------------------- .nv.constant2.nvkernel__Z3rhsv_F1L1983_54 --------------------------
	.section	.nv.constant2.nvkernel__Z3rhsv_F1L1983_54,"a",@"SHT_CUDA_CONSTANT_B2"
	.sectionflags	@""
	.align	8
.nv.constant2.nvkernel__Z3rhsv_F1L1983_54:
	.type		nvkernel__Z3rhsv_F1L1983_54.const_opt.0.8,@"STT_CUDA_OBJECT"
	.size		nvkernel__Z3rhsv_F1L1983_54.const_opt.0.8,(.L_8 - nvkernel__Z3rhsv_F1L1983_54.const_opt.0.8)
	.other		nvkernel__Z3rhsv_F1L1983_54.const_opt.0.8,@"STO_CUDA_CONSTANT STV_INTERNAL"
nvkernel__Z3rhsv_F1L1983_54.const_opt.0.8:
        /*0000*/ 	.byte	0x9a, 0x99, 0x99, 0x99, 0x99, 0x99, 0xb9, 0x3f
.L_8:


//--------------------- .nv.constant0.nvkernel__Z3rhsv_F1L1983_54 --------------------------
	.section	.nv.constant0.nvkernel__Z3rhsv_F1L1983_54,"a",@"SHT_CUDA_CONSTANT_B0"
	.sectionflags	@""
	.align	4
.nv.constant0.nvkernel__Z3rhsv_F1L1983_54:
	.zero		352
	.type		_param__5,@"STT_CUDA_OBJECT"
	.size		_param__5,(.L_9 - _param__5)
	.other		_param__5,@"STO_CUDA_CONSTANT STV_INTERNAL"
	.map_symbolname _param__5 _param
_param__5:
	.zero		104
.L_9:


//--------------------- .nv.constant2.nvkernel__Z3rhsv_F1L1952_52 --------------------------
	.section	.nv.constant2.nvkernel__Z3rhsv_F1L1952_52,"a",@"SHT_CUDA_CONSTANT_B2"
	.sectionflags	@""
	.align	8
.nv.constant2.nvkernel__Z3rhsv_F1L1952_52:
	.type		nvkernel__Z3rhsv_F1L1952_52.const_opt.0.8,@"STT_CUDA_OBJECT"
	.size		nvkernel__Z3rhsv_F1L1952_52.const_opt.0.8,(nvkernel__Z3rhsv_F1L1952_52.const_opt.8.16 - nvkernel__Z3rhsv_F1L1952_52.const_opt.0.8)
	.other		nvkernel__Z3rhsv_F1L1952_52.const_opt.0.8,@"STO_CUDA_CONSTANT STV_INTERNAL"
nvkernel__Z3rhsv_F1L1952_52.const_opt.0.8:
        /*0000*/ 	.byte	0x55, 0x55, 0x55, 0x55, 0x55, 0x55, 0xf5, 0x3f
	.type		nvkernel__Z3rhsv_F1L1952_52.const_opt.8.16,@"STT_CUDA_OBJECT"
	.size		nvkernel__Z3rhsv_F1L1952_52.const_opt.8.16,(nvkernel__Z3rhsv_F1L1952_52.const_opt.16.24 - nvkernel__Z3rhsv_F1L1952_52.const_opt.8.16)
	.other		nvkernel__Z3rhsv_F1L1952_52.const_opt.8.16,@"STO_CUDA_CONSTANT STV_INTERNAL"
nvkernel__Z3rhsv_F1L1952_52.const_opt.8.16:
        /*0008*/ 	.byte	0x5b, 0x8f, 0xc2, 0xf5, 0x28, 0x5c, 0xff, 0x3f
	.type		nvkernel__Z3rhsv_F1L1952_52.const_opt.16.24,@"STT_CUDA_OBJECT"
	.size		nvkernel__Z3rhsv_F1L1952_52.const_opt.16.24,(nvkernel__Z3rhsv_F1L1952_52.const_opt.24.32 - nvkernel__Z3rhsv_F1L1952_52.const_opt.16.24)
	.other		nvkernel__Z3rhsv_F1L1952_52.const_opt.16.24,@"STO_CUDA_CONSTANT STV_INTERNAL"
nvkernel__Z3rhsv_F1L1952_52.const_opt.16.24:
        /*0010*/ 	.byte	0x55, 0x55, 0x55, 0x55, 0x55, 0x55, 0xc5, 0x3f
	.type		nvkernel__Z3rhsv_F1L1952_52.const_opt.24.32,@"STT_CUDA_OBJECT"
	.size		nvkernel__Z3rhsv_F1L1952_52.const_opt.24.32,(.L_13 - nvkernel__Z3rhsv_F1L1952_52.const_opt.24.32)
	.other		nvkernel__Z3rhsv_F1L1952_52.const_opt.24.32,@"STO_CUDA_CONSTANT STV_INTERNAL"
nvkernel__Z3rhsv_F1L1952_52.const_opt.24.32:
        /*0018*/ 	.byte	0xb6, 0x1e, 0x85, 0xeb, 0x51, 0xb8, 0xde, 0xbf
.L_13:


//--------------------- .nv.constant0.nvkernel__Z3rhsv_F1L1952_52 --------------------------
	.section	.nv.constant0.nvkernel__Z3rhsv_F1L1952_52,"a",@"SHT_CUDA_CONSTANT_B0"
	.sectionflags	@""
	.align	4
.nv.constant0.nvkernel__Z3rhsv_F1L1952_52:
	.zero		352
	.type		_param__6,@"STT_CUDA_OBJECT"
	.size		_param__6,(.L_14 - _param__6)
	.other		_param__6,@"STO_CUDA_CONSTANT STV_INTERNAL"
	.map_symbolname _param__6 _param
_param__6:
	.zero		48
.L_14:


//--------------------- .nv.constant0.nvkernel__Z3rhsv_F1L1940_50 --------------------------
	.section	.nv.constant0.nvkernel__Z3rhsv_F1L1940_50,"a",@"SHT_CUDA_CONSTANT_B0"
	.sectionflags	@""
	.align	4
.nv.constant0.nvkernel__Z3rhsv_F1L1940_50:
	.zero		352
	.type		_param__7,@"STT_CUDA_OBJECT"
	.size		_param__7,(.L_15 - _param__7)
	.other		_param__7,@"STO_CUDA_CONSTANT STV_INTERNAL"
	.map_symbolname _param__7 _param
_param__7:
	.zero		56
.L_15:


//--------------------- .nv.constant2.nvkernel__Z3rhsv_F1L1923_48 --------------------------
	.section	.nv.constant2.nvkernel__Z3rhsv_F1L1923_48,"a",@"SHT_CUDA_CONSTANT_B2"
	.sectionflags	@""
	.align	8
.nv.constant2.nvkernel__Z3rhsv_F1L1923_48:
	.type		nvkernel__Z3rhsv_F1L1923_48.const_opt.0.8,@"STT_CUDA_OBJECT"
	.size		nvkernel__Z3rhsv_F1L1923_48.const_opt.0.8,(nvkernel__Z3rhsv_F1L1923_48.const_opt.8.16 - nvkernel__Z3rhsv_F1L1923_48.const_opt.0.8)
	.other		nvkernel__Z3rhsv_F1L1923_48.const_opt.0.8,@"STO_CUDA_CONSTANT STV_INTERNAL"
nvkernel__Z3rhsv_F1L1923_48.const_opt.0.8:
        /*0000*/ 	.byte	0x9a, 0x99, 0x99, 0x99, 0x99, 0x99, 0xd9, 0x3f
	.type		nvkernel__Z3rhsv_F1L1923_48.const_opt.8.16,@"STT_CUDA_OBJECT"
	.size		nvkernel__Z3rhsv_F1L1923_48.const_opt.8.16,(nvkernel__Z3rhsv_F1L1923_48.const_opt.16.24 - nvkernel__Z3rhsv_F1L1923_48.const_opt.8.16)
	.other		nvkernel__Z3rhsv_F1L1923_48.const_opt.8.16,@"STO_CUDA_CONSTANT STV_INTERNAL"
nvkernel__Z3rhsv_F1L1923_48.const_opt.8.16:
        /*0008*/ 	.byte	0x9a, 0x99, 0x99, 0x99, 0x99, 0x99, 0xd9, 0xbf
	.type		nvkernel__Z3rhsv_F1L1923_48.const_opt.16.24,@"STT_CUDA_OBJECT"
	.size		nvkernel__Z3rhsv_F1L1923_48.const_opt.16.24,(.L_18 - nvkernel__Z3rhsv_F1L1923_48.const_opt.16.24)
	.other		nvkernel__Z3rhsv_F1L1923_48.const_opt.16.24,@"STO_CUDA_CONSTANT STV_INTERNAL"
nvkernel__Z3rhsv_F1L1923_48.const_opt.16.24:
        /*0010*/ 	.byte	0x66, 0x66, 0x66, 0x66, 0x66, 0x66, 0xf6, 0x3f
.L_18:


//--------------------- .nv.constant0.nvkernel__Z3rhsv_F1L1923_48 --------------------------
	.section	.nv.constant0.nvkernel__Z3rhsv_F1L1923_48,"a",@"SHT_CUDA_CONSTANT_B0"
	.sectionflags	@""
	.align	4
.nv.constant0.nvkernel__Z3rhsv_F1L1923_48:
	.zero		352
	.type		_param__8,@"STT_CUDA_OBJECT"
	.size		_param__8,(.L_19 - _param__8)
	.other		_param__8,@"STO_CUDA_CONSTANT STV_INTERNAL"
	.map_symbolname _param__8 _param
_param__8:
	.zero		48
.L_19:


//--------------------- .nv.constant0.nvkernel__Z3rhsv_F1L1910_46 --------------------------
	.section	.nv.constant0.nvkernel__Z3rhsv_F1L1910_46,"a",@"SHT_CUDA_CONSTANT_B0"
	.sectionflags	@""
	.align	4
.nv.constant0.nvkernel__Z3rhsv_F1L1910_46:
	.zero		352
	.type		_param__9,@"STT_CUDA_OBJECT"
	.size		_param__9,(.L_20 - _param__9)
	.other		_param__9,@"STO_CUDA_CONSTANT STV_INTERNAL"
	.map_symbolname _param__9 _param
_param__9:
	.zero		48
.L_20:


//--------------------- .nv.constant0.nvkernel__Z3rhsv_F1L1889_44 --------------------------
	.section	.nv.constant0.nvkernel__Z3rhsv_F1L1889_44,"a",@"SHT_CUDA_CONSTANT_B0"
	.sectionflags	@""
	.align	4
.nv.constant0.nvkernel__Z3rhsv_F1L1889_44:
	.zero		352
	.type		_param__10,@"STT_CUDA_OBJECT"
	.size		_param__10,(.L_21 - _param__10)
	.other		_param__10,@"STO_CUDA_CONSTANT STV_INTERNAL"
	.map_symbolname _param__10 _param
_param__10:
	.zero		48
.L_21:


//--------------------- .nv.constant0.nvkernel__Z3rhsv_F1L1873_42 --------------------------
	.section	.nv.constant0.nvkernel__Z3rhsv_F1L1873_42,"a",@"SHT_CUDA_CONSTANT_B0"
	.sectionflags	@""
	.align	4
.nv.constant0.nvkernel__Z3rhsv_F1L1873_42:
	.zero		352
	.type		_param__11,@"STT_CUDA_OBJECT"
	.size		_param__11,(.L_22 - _param__11)
	.other		_param__11,@"STO_CUDA_CONSTANT STV_INTERNAL"
	.map_symbolname _param__11 _param
_param__11:
	.zero		40
.L_22:


//--------------------- .nv.constant0.nvkernel__Z3rhsv_F1L1850_40 --------------------------
	.section	.nv.constant0.nvkernel__Z3rhsv_F1L1850_40,"a",@"SHT_CUDA_CONSTANT_B0"
	.sectionflags	@""
	.align	4
.nv.constant0.nvkernel__Z3rhsv_F1L1850_40:
	.zero		352
	.type		_param__12,@"STT_CUDA_OBJECT"
	.size		_param__12,(.L_23 - _param__12)
	.other		_param__12,@"STO_CUDA_CONSTANT STV_INTERNAL"
	.map_symbolname _param__12 _param
_param__12:
	.zero		40
.L_23:


//--------------------- .nv.constant2.nvkernel__Z3rhsv_F1L1810_38 --------------------------
	.section	.nv.constant2.nvkernel__Z3rhsv_F1L1810_38,"a",@"SHT_CUDA_CONSTANT_B2"
	.sectionflags	@""
	.align	8
.nv.constant2.nvkernel__Z3rhsv_F1L1810_38:
	.type		nvkernel__Z3rhsv_F1L1810_38.const_opt.0.8,@"STT_CUDA_OBJECT"
	.size		nvkernel__Z3rhsv_F1L1810_38.const_opt.0.8,(.L_24 - nvkernel__Z3rhsv_F1L1810_38.const_opt.0.8)
	.other		nvkernel__Z3rhsv_F1L1810_38.const_opt.0.8,@"STO_CUDA_CONSTANT STV_INTERNAL"
nvkernel__Z3rhsv_F1L1810_38.const_opt.0.8:
        /*0000*/ 	.byte	0x9a, 0x99, 0x99, 0x99, 0x99, 0x99, 0xb9, 0x3f
.L_24:


//--------------------- .nv.constant0.nvkernel__Z3rhsv_F1L1810_38 --------------------------
	.section	.nv.constant0.nvkernel__Z3rhsv_F1L1810_38,"a",@"SHT_CUDA_CONSTANT_B0"
	.sectionflags	@""
	.align	4
.nv.constant0.nvkernel__Z3rhsv_F1L1810_38:
	.zero		352
	.type		_param__13,@"STT_CUDA_OBJECT"
	.size		_param__13,(.L_25 - _param__13)
	.other		_param__13,@"STO_CUDA_CONSTANT STV_INTERNAL"
	.map_symbolname _param__13 _param
_param__13:
	.zero		104
.L_25:


//--------------------- .nv.constant2.nvkernel__Z3rhsv_F1L1780_36 --------------------------
	.section	.nv.constant2.nvkernel__Z3rhsv_F1L1780_36,"a",@"SHT_CUDA_CONSTANT_B2"
	.sectionflags	@""
	.align	8
.nv.constant2.nvkernel__Z3rhsv_F1L1780_36:
	.type		nvkernel__Z3rhsv_F1L1780_36.const_opt.0.8,@"STT_CUDA_OBJECT"
	.size		nvkernel__Z3rhsv_F1L1780_36.const_opt.0.8,(nvkernel__Z3rhsv_F1L1780_36.const_opt.8.16 - nvkernel__Z3rhsv_F1L1780_36.const_opt.0.8)
	.other		nvkernel__Z3rhsv_F1L1780_36.const_opt.0.8,@"STO_CUDA_CONSTANT STV_INTERNAL"
nvkernel__Z3rhsv_F1L1780_36.const_opt.0.8:
        /*0000*/ 	.byte	0x55, 0x55, 0x55, 0x55, 0x55, 0x55, 0xf5, 0x3f
	.type		nvkernel__Z3rhsv_F1L1780_36.const_opt.8.16,@"STT_CUDA_OBJECT"
	.size		nvkernel__Z3rhsv_F1L1780_36.const_opt.8.16,(nvkernel__Z3rhsv_F1L1780_36.const_opt.16.24 - nvkernel__Z3rhsv_F1L1780_36.const_opt.8.16)
	.other		nvkernel__Z3rhsv_F1L1780_36.const_opt.8.16,@"STO_CUDA_CONSTANT STV_INTERNAL"
nvkernel__Z3rhsv_F1L1780_36.const_opt.8.16:
        /*0008*/ 	.byte	0x5b, 0x8f, 0xc2, 0xf5, 0x28, 0x5c, 0xff, 0x3f
	.type		nvkernel__Z3rhsv_F1L1780_36.const_opt.16.24,@"STT_CUDA_OBJECT"
	.size		nvkernel__Z3rhsv_F1L1780_36.const_opt.16.24,(nvkernel__Z3rhsv_F1L1780_36.const_opt.24.32 - nvkernel__Z3rhsv_F1L1780_36.const_opt.16.24)
	.other		nvkernel__Z3rhsv_F1L1780_36.const_opt.16.24,@"STO_CUDA_CONSTANT STV_INTERNAL"
nvkernel__Z3rhsv_F1L1780_36.const_opt.16.24:
        /*0010*/ 	.byte	0x55, 0x55, 0x55, 0x55, 0x55, 0x55, 0xc5, 0x3f
	.type		nvkernel__Z3rhsv_F1L1780_36.const_opt.24.32,@"STT_CUDA_OBJECT"
	.size		nvkernel__Z3rhsv_F1L1780_36.const_opt.24.32,(.L_29 - nvkernel__Z3rhsv_F1L1780_36.const_opt.24.32)
	.other		nvkernel__Z3rhsv_F1L1780_36.const_opt.24.32,@"STO_CUDA_CONSTANT STV_INTERNAL"
nvkernel__Z3rhsv_F1L1780_36.const_opt.24.32:
        /*0018*/ 	.byte	0xb6, 0x1e, 0x85, 0xeb, 0x51, 0xb8, 0xde, 0xbf
.L_29:


//--------------------- .nv.constant0.nvkernel__Z3rhsv_F1L1780_36 --------------------------
	.section	.nv.constant0.nvkernel__Z3rhsv_F1L1780_36,"a",@"SHT_CUDA_CONSTANT_B0"
	.sectionflags	@""
	.align	4
.nv.constant0.nvkernel__Z3rhsv_F1L1780_36:
	.zero		352
	.type		_param__14,@"STT_CUDA_OBJECT"
	.size		_param__14,(.L_30 - _param__14)
	.other		_param__14,@"STO_CUDA_CONSTANT STV_INTERNAL"
	.map_symbolname _param__14 _param
_param__14:
	.zero		56
.L_30:


//--------------------- .nv.constant0.nvkernel__Z3rhsv_F1L1768_34 --------------------------
	.section	.nv.constant0.nvkernel__Z3rhsv_F1L1768_34,"a",@"SHT_CUDA_CONSTANT_B0"
	.sectionflags	@""
	.align	4
.nv.constant0.nvkernel__Z3rhsv_F1L1768_34:
	.zero		352
	.type		_param__15,@"STT_CUDA_OBJECT"
	.size		_param__15,(.L_31 - _param__15)
	.other		_param__15,@"STO_CUDA_CONSTANT STV_INTERNAL"
	.map_symbolname _param__15 _param
_param__15:
	.zero		48
.L_31:


//--------------------- .nv.constant2.nvkernel__Z3rhsv_F1L1751_32 --------------------------
	.section	.nv.constant2.nvkernel__Z3rhsv_F1L1751_32,"a",@"SHT_CUDA_CONSTANT_B2"
	.sectionflags	@""
	.align	8
.nv.constant2.nvkernel__Z3rhsv_F1L1751_32:
	.type		nvkernel__Z3rhsv_F1L1751_32.const_opt.0.8,@"STT_CUDA_OBJECT"
	.size		nvkernel__Z3rhsv_F1L1751_32.const_opt.0.8,(nvkernel__Z3rhsv_F1L1751_32.const_opt.8.16 - nvkernel__Z3rhsv_F1L1751_32.const_opt.0.8)
	.other		nvkernel__Z3rhsv_F1L1751_32.const_opt.0.8,@"STO_CUDA_CONSTANT STV_INTERNAL"
nvkernel__Z3rhsv_F1L1751_32.const_opt.0.8:
        /*0000*/ 	.byte	0x9a, 0x99, 0x99, 0x99, 0x99, 0x99, 0xd9, 0x3f
	.type		nvkernel__Z3rhsv_F1L1751_32.const_opt.8.16,@"STT_CUDA_OBJECT"
	.size		nvkernel__Z3rhsv_F1L1751_32.const_opt.8.16,(nvkernel__Z3rhsv_F1L1751_32.const_opt.16.24 - nvkernel__Z3rhsv_F1L1751_32.const_opt.8.16)
	.other		nvkernel__Z3rhsv_F1L1751_32.const_opt.8.16,@"STO_CUDA_CONSTANT STV_INTERNAL"
nvkernel__Z3rhsv_F1L1751_32.const_opt.8.16:
        /*0008*/ 	.byte	0x9a, 0x99, 0x99, 0x99, 0x99, 0x99, 0xd9, 0xbf
	.type		nvkernel__Z3rhsv_F1L1751_32.const_opt.16.24,@"STT_CUDA_OBJECT"
	.size		nvkernel__Z3rhsv_F1L1751_32.const_opt.16.24,(.L_34 - nvkernel__Z3rhsv_F1L1751_32.const_opt.16.24)
	.other		nvkernel__Z3rhsv_F1L1751_32.const_opt.16.24,@"STO_CUDA_CONSTANT STV_INTERNAL"
nvkernel__Z3rhsv_F1L1751_32.const_opt.16.24:
        /*0010*/ 	.byte	0x66, 0x66, 0x66, 0x66, 0x66, 0x66, 0xf6, 0x3f
.L_34:


//--------------------- .nv.constant0.nvkernel__Z3rhsv_F1L1751_32 --------------------------
	.section	.nv.constant0.nvkernel__Z3rhsv_F1L1751_32,"a",@"SHT_CUDA_CONSTANT_B0"
	.sectionflags	@""
	.align	4
.nv.constant0.nvkernel__Z3rhsv_F1L1751_32:
	.zero		352
	.type		_param__16,@"STT_CUDA_OBJECT"
	.size		_param__16,(.L_35 - _param__16)
	.other		_param__16,@"STO_CUDA_CONSTANT STV_INTERNAL"
	.map_symbolname _param__16 _param
_param__16:
	.zero		48
.L_35:


//--------------------- .nv.constant0.nvkernel__Z3rhsv_F1L1726_30 --------------------------
	.section	.nv.constant0.nvkernel__Z3rhsv_F1L1726_30,"a",@"SHT_CUDA_CONSTANT_B0"
	.sectionflags	@""
	.align	4
.nv.constant0.nvkernel__Z3rhsv_F1L1726_30:
	.zero		352
	.type		_param__17,@"STT_CUDA_OBJECT"
	.size		_param__17,(.L_36 - _param__17)
	.other		_param__17,@"STO_CUDA_CONSTANT STV_INTERNAL"
	.map_symbolname _param__17 _param
_param__17:
	.zero		48
.L_36:


//--------------------- .nv.constant0.nvkernel__Z3rhsv_F1L1710_28 --------------------------
	.section	.nv.constant0.nvkernel__Z3rhsv_F1L1710_28,"a",@"SHT_CUDA_CONSTANT_B0"
	.sectionflags	@""
	.align	4
.nv.constant0.nvkernel__Z3rhsv_F1L1710_28:
	.zero		352
	.type		_param__18,@"STT_CUDA_OBJECT"
	.size		_param__18,(.L_37 - _param__18)
	.other		_param__18,@"STO_CUDA_CONSTANT STV_INTERNAL"
	.map_symbolname _param__18 _param
_param__18:
	.zero		40
.L_37:


//--------------------- .nv.constant0.nvkernel__Z3rhsv_F1L1693_26 --------------------------
	.section	.nv.constant0.nvkernel__Z3rhsv_F1L1693_26,"a",@"SHT_CUDA_CONSTANT_B0"
	.sectionflags	@""
	.align	4
.nv.constant0.nvkernel__Z3rhsv_F1L1693_26:
	.zero		352
	.type		_param__19,@"STT_CUDA_OBJECT"
	.size		_param__19,(.L_38 - _param__19)
	.other		_param__19,@"STO_CUDA_CONSTANT STV_INTERNAL"
	.map_symbolname _param__19 _param
_param__19:
	.zero		40
.L_38:


//--------------------- .nv.constant2.nvkernel__Z3rhsv_F1L1657_24 --------------------------
	.section	.nv.constant2.nvkernel__Z3rhsv_F1L1657_24,"a",@"SHT_CUDA_CONSTANT_B2"
	.sectionflags	@""
	.align	8
.nv.constant2.nvkernel__Z3rhsv_F1L1657_24:
	.type		nvkernel__Z3rhsv_F1L1657_24.const_opt.0.8,@"STT_CUDA_OBJECT"
	.size		nvkernel__Z3rhsv_F1L1657_24.const_opt.0.8,(.L_39 - nvkernel__Z3rhsv_F1L1657_24.const_opt.0.8)
	.other		nvkernel__Z3rhsv_F1L1657_24.const_opt.0.8,@"STO_CUDA_CONSTANT STV_INTERNAL"
nvkernel__Z3rhsv_F1L1657_24.const_opt.0.8:
        /*0000*/ 	.byte	0x9a, 0x99, 0x99, 0x99, 0x99, 0x99, 0xb9, 0x3f
.L_39:


//--------------------- .nv.constant0.nvkernel__Z3rhsv_F1L1657_24 --------------------------
	.section	.nv.constant0.nvkernel__Z3rhsv_F1L1657_24,"a",@"SHT_CUDA_CONSTANT_B0"
	.sectionflags	@""
	.align	4
.nv.constant0.nvkernel__Z3rhsv_F1L1657_24:
	.zero		352
	.type		_param__20,@"STT_CUDA_OBJECT"
	.size		_param__20,(.L_40 - _param__20)
	.other		_param__20,@"STO_CUDA_CONSTANT STV_INTERNAL"
	.map_symbolname _param__20 _param
_param__20:
	.zero		104
.L_40:


//--------------------- .nv.constant2.nvkernel__Z3rhsv_F1L1626_22 --------------------------
	.section	.nv.constant2.nvkernel__Z3rhsv_F1L1626_22,"a",@"SHT_CUDA_CONSTANT_B2"
	.sectionflags	@""
	.align	8
.nv.constant2.nvkernel__Z3rhsv_F1L1626_22:
	.type		nvkernel__Z3rhsv_F1L1626_22.const_opt.0.8,@"STT_CUDA_OBJECT"
	.size		nvkernel__Z3rhsv_F1L1626_22.const_opt.0.8,(nvkernel__Z3rhsv_F1L1626_22.const_opt.8.16 - nvkernel__Z3rhsv_F1L1626_22.const_opt.0.8)
	.other		nvkernel__Z3rhsv_F1L1626_22.const_opt.0.8,@"STO_CUDA_CONSTANT STV_INTERNAL"
nvkernel__Z3rhsv_F1L1626_22.const_opt.0.8:
        /*0000*/ 	.byte	0x55, 0x55, 0x55, 0x55, 0x55, 0x55, 0xf5, 0x3f
	.type		nvkernel__Z3rhsv_F1L1626_22.const_opt.8.16,@"STT_CUDA_OBJECT"
	.size		nvkernel__Z3rhsv_F1L1626_22.const_opt.8.16,(nvkernel__Z3rhsv_F1L1626_22.const_opt.16.24 - nvkernel__Z3rhsv_F1L1626_22.const_opt.8.16)
	.other		nvkernel__Z3rhsv_F1L1626_22.const_opt.8.16,@"STO_CUDA_CONSTANT STV_INTERNAL"
nvkernel__Z3rhsv_F1L1626_22.const_opt.8.16:
        /*0008*/ 	.byte	0x5b, 0x8f, 0xc2, 0xf5, 0x28, 0x5c, 0xff, 0x3f
	.type		nvkernel__Z3rhsv_F1L1626_22.const_opt.16.24,@"STT_CUDA_OBJECT"
	.size		nvkernel__Z3rhsv_F1L1626_22.const_opt.16.24,(nvkernel__Z3rhsv_F1L1626_22.const_opt.24.32 - nvkernel__Z3rhsv_F1L1626_22.const_opt.16.24)
	.other		nvkernel__Z3rhsv_F1L1626_22.const_opt.16.24,@"STO_CUDA_CONSTANT STV_INTERNAL"
nvkernel__Z3rhsv_F1L1626_22.const_opt.16.24:
        /*0010*/ 	.byte	0x55, 0x55, 0x55, 0x55, 0x55, 0x55, 0xc5, 0x3f
	.type		nvkernel__Z3rhsv_F1L1626_22.const_opt.24.32,@"STT_CUDA_OBJECT"
	.size		nvkernel__Z3rhsv_F1L1626_22.const_opt.24.32,(.L_44 - nvkernel__Z3rhsv_F1L1626_22.const_opt.24.32)
	.other		nvkernel__Z3rhsv_F1L1626_22.const_opt.24.32,@"STO_CUDA_CONSTANT STV_INTERNAL"
nvkernel__Z3rhsv_F1L1626_22.const_opt.24.32:
        /*0018*/ 	.byte	0xb6, 0x1e, 0x85, 0xeb, 0x51, 0xb8, 0xde, 0xbf
.L_44:


//--------------------- .nv.constant0.nvkernel__Z3rhsv_F1L1626_22 --------------------------
	.section	.nv.constant0.nvkernel__Z3rhsv_F1L1626_22,"a",@"SHT_CUDA_CONSTANT_B0"
	.sectionflags	@""
	.align	4
.nv.constant0.nvkernel__Z3rhsv_F1L1626_22:
	.zero		352
	.type		_param__21,@"STT_CUDA_OBJECT"
	.size		_param__21,(.L_45 - _param__21)
	.other		_param__21,@"STO_CUDA_CONSTANT STV_INTERNAL"
	.map_symbolname _param__21 _param
_param__21:
	.zero		56
.L_45:


//--------------------- .nv.constant0.nvkernel__Z3rhsv_F1L1614_20 --------------------------
	.section	.nv.constant0.nvkernel__Z3rhsv_F1L1614_20,"a",@"SHT_CUDA_CONSTANT_B0"
	.sectionflags	@""
	.align	4
.nv.constant0.nvkernel__Z3rhsv_F1L1614_20:
	.zero		352
	.type		_param__22,@"STT_CUDA_OBJECT"
	.size		_param__22,(.L_46 - _param__22)
	.other		_param__22,@"STO_CUDA_CONSTANT STV_INTERNAL"
	.map_symbolname _param__22 _param
_param__22:
	.zero		48
.L_46:


//--------------------- .nv.constant2.nvkernel__Z3rhsv_F1L1597_18 --------------------------
	.section	.nv.constant2.nvkernel__Z3rhsv_F1L1597_18,"a",@"SHT_CUDA_CONSTANT_B2"
	.sectionflags	@""
	.align	8
.nv.constant2.nvkernel__Z3rhsv_F1L1597_18:
	.type		nvkernel__Z3rhsv_F1L1597_18.const_opt.0.8,@"STT_CUDA_OBJECT"
	.size		nvkernel__Z3rhsv_F1L1597_18.const_opt.0.8,(nvkernel__Z3rhsv_F1L1597_18.const_opt.8.16 - nvkernel__Z3rhsv_F1L1597_18.const_opt.0.8)
	.other		nvkernel__Z3rhsv_F1L1597_18.const_opt.0.8,@"STO_CUDA_CONSTANT STV_INTERNAL"
nvkernel__Z3rhsv_F1L1597_18.const_opt.0.8:
        /*0000*/ 	.byte	0x9a, 0x99, 0x99, 0x99, 0x99, 0x99, 0xd9, 0x3f
	.type		nvkernel__Z3rhsv_F1L1597_18.const_opt.8.16,@"STT_CUDA_OBJECT"
	.size		nvkernel__Z3rhsv_F1L1597_18.const_opt.8.16,(nvkernel__Z3rhsv_F1L1597_18.const_opt.16.24 - nvkernel__Z3rhsv_F1L1597_18.const_opt.8.16)
	.other		nvkernel__Z3rhsv_F1L1597_18.const_opt.8.16,@"STO_CUDA_CONSTANT STV_INTERNAL"
nvkernel__Z3rhsv_F1L1597_18.const_opt.8.16:
        /*0008*/ 	.byte	0x9a, 0x99, 0x99, 0x99, 0x99, 0x99, 0xd9, 0xbf
	.type		nvkernel__Z3rhsv_F1L1597_18.const_opt.16.24,@"STT_CUDA_OBJECT"
	.size		nvkernel__Z3rhsv_F1L1597_18.const_opt.16.24,(.L_49 - nvkernel__Z3rhsv_F1L1597_18.const_opt.16.24)
	.other		nvkernel__Z3rhsv_F1L1597_18.const_opt.16.24,@"STO_CUDA_CONSTANT STV_INTERNAL"
nvkernel__Z3rhsv_F1L1597_18.const_opt.16.24:
        /*0010*/ 	.byte	0x66, 0x66, 0x66, 0x66, 0x66, 0x66, 0xf6, 0x3f
.L_49:


//--------------------- .nv.constant0.nvkernel__Z3rhsv_F1L1597_18 --------------------------
	.section	.nv.constant0.nvkernel__Z3rhsv_F1L1597_18,"a",@"SHT_CUDA_CONSTANT_B0"
	.sectionflags	@""
	.align	4
.nv.constant0.nvkernel__Z3rhsv_F1L1597_18:
	.zero		352
	.type		_param__23,@"STT_CUDA_OBJECT"
	.size		_param__23,(.L_50 - _param__23)
	.other		_param__23,@"STO_CUDA_CONSTANT STV_INTERNAL"
	.map_symbolname _param__23 _param
_param__23:
	.zero		48
.L_50:


//--------------------- .nv.constant0.nvkernel__Z3rhsv_F1L1574_16 --------------------------
	.section	.nv.constant0.nvkernel__Z3rhsv_F1L1574_16,"a",@"SHT_CUDA_CONSTANT_B0"
	.sectionflags	@""
	.align	4
.nv.constant0.nvkernel__Z3rhsv_F1L1574_16:
	.zero		352
	.type		_param__24,@"STT_CUDA_OBJECT"
	.size		_param__24,(.L_51 - _param__24)
	.other		_param__24,@"STO_CUDA_CONSTANT STV_INTERNAL"
	.map_symbolname _param__24 _param
_param__24:
	.zero		56
.L_51:


//--------------------- .nv.constant0.nvkernel__Z6l2normiiiiiiiiii_F1L1529_14 --------------------------
	.section	.nv.constant0.nvkernel__Z6l2normiiiiiiiiii_F1L1529_14,"a",@"SHT_CUDA_CONSTANT_B0"
	.sectionflags	@""
	.align	4
.nv.constant0.nvkernel__Z6l2normiiiiiiiiii_F1L1529_14:
	.zero		352
	.type		_param__25,@"STT_CUDA_OBJECT"
	.size		_param__25,(.L_52 - _param__25)
	.other		_param__25,@"STO_CUDA_CONSTANT STV_INTERNAL"
	.map_symbolname _param__25 _param
_param__25:
	.zero		72
.L_52:


//--------------------- .nv.constant2.nvkernel__Z4jacui_F1L1214_12 --------------------------
	.section	.nv.constant2.nvkernel__Z4jacui_F1L1214_12,"a",@"SHT_CUDA_CONSTANT_B2"
	.sectionflags	@""
	.align	8
.nv.constant2.nvkernel__Z4jacui_F1L1214_12:
	.type		nvkernel__Z4jacui_F1L1214_12.const_opt.0.8,@"STT_CUDA_OBJECT"
	.size		nvkernel__Z4jacui_F1L1214_12.const_opt.0.8,(nvkernel__Z4jacui_F1L1214_12.const_opt.8.16 - nvkernel__Z4jacui_F1L1214_12.const_opt.0.8)
	.other		nvkernel__Z4jacui_F1L1214_12.const_opt.0.8,@"STO_CUDA_CONSTANT STV_INTERNAL"
nvkernel__Z4jacui_F1L1214_12.const_opt.0.8:
        /*0000*/ 	.byte	0x9a, 0x99, 0x99, 0x99, 0x99, 0x99, 0xd9, 0x3f
	.type		nvkernel__Z4jacui_F1L1214_12.const_opt.8.16,@"STT_CUDA_OBJECT"
	.size		nvkernel__Z4jacui_F1L1214_12.const_opt.8.16,(nvkernel__Z4jacui_F1L1214_12.const_opt.16.24 - nvkernel__Z4jacui_F1L1214_12.const_opt.8.16)
	.other		nvkernel__Z4jacui_F1L1214_12.const_opt.8.16,@"STO_CUDA_CONSTANT STV_INTERNAL"
nvkernel__Z4jacui_F1L1214_12.const_opt.8.16:
        /*0008*/ 	.byte	0x9a, 0x99, 0x99, 0x99, 0x99, 0x99, 0xf9, 0x3f
	.type		nvkernel__Z4jacui_F1L1214_12.const_opt.16.24,@"STT_CUDA_OBJECT"
	.size		nvkernel__Z4jacui_F1L1214_12.const_opt.16.24,(nvkernel__Z4jacui_F1L1214_12.const_opt.24.32 - nvkernel__Z4jacui_F1L1214_12.const_opt.16.24)
	.other		nvkernel__Z4jacui_F1L1214_12.const_opt.16.24,@"STO_CUDA_CONSTANT STV_INTERNAL"
nvkernel__Z4jacui_F1L1214_12.const_opt.16.24:
        /*0010*/ 	.byte	0x9a, 0x99, 0x99, 0x99, 0x99, 0x99, 0xd9, 0xbf
	.type		nvkernel__Z4jacui_F1L1214_12.const_opt.24.32,@"STT_CUDA_OBJECT"
	.size		nvkernel__Z4jacui_F1L1214_12.const_opt.24.32,(nvkernel__Z4jacui_F1L1214_12.const_opt.32.40 - nvkernel__Z4jacui_F1L1214_12.const_opt.24.32)
	.other		nvkernel__Z4jacui_F1L1214_12.const_opt.24.32,@"STO_CUDA_CONSTANT STV_INTERNAL"
nvkernel__Z4jacui_F1L1214_12.const_opt.24.32:
        /*0018*/ 	.byte	0x66, 0x66, 0x66, 0x66, 0x66, 0x66, 0xf6, 0xbf
	.type		nvkernel__Z4jacui_F1L1214_12.const_opt.32.40,@"STT_CUDA_OBJECT"
	.size		nvkernel__Z4jacui_F1L1214_12.const_opt.32.40,(nvkernel__Z4jacui_F1L1214_12.const_opt.40.48 - nvkernel__Z4jacui_F1L1214_12.const_opt.32.40)
	.other		nvkernel__Z4jacui_F1L1214_12.const_opt.32.40,@"STO_CUDA_CONSTANT STV_INTERNAL"
nvkernel__Z4jacui_F1L1214_12.const_opt.32.40:
        /*0020*/ 	.byte	0x9a, 0x99, 0x99, 0x99, 0x99, 0x99, 0xe9, 0x3f
	.type		nvkernel__Z4jacui_F1L1214_12.const_opt.40.48,@"STT_CUDA_OBJECT"
	.size		nvkernel__Z4jacui_F1L1214_12.const_opt.40.48,(.L_58 - nvkernel__Z4jacui_F1L1214_12.const_opt.40.48)
	.other		nvkernel__Z4jacui_F1L1214_12.const_opt.40.48,@"STO_CUDA_CONSTANT STV_INTERNAL"
nvkernel__Z4jacui_F1L1214_12.const_opt.40.48:
        /*0028*/ 	.byte	0x66, 0x66, 0x66, 0x66, 0x66, 0x66, 0xf6, 0x3f
.L_58:


//--------------------- .nv.constant0.nvkernel__Z4jacui_F1L1214_12 --------------------------
	.section	.nv.constant0.nvkernel__Z4jacui_F1L1214_12,"a",@"SHT_CUDA_CONSTANT_B0"
	.sectionflags	@""
	.align	4
.nv.constant0.nvkernel__Z4jacui_F1L1214_12:
	.zero		352
	.type		_param__26,@"STT_CUDA_OBJECT"
	.size		_param__26,(.L_59 - _param__26)
	.other		_param__26,@"STO_CUDA_CONSTANT STV_INTERNAL"
	.map_symbolname _param__26 _param
_param__26:
	.zero		288
.L_59:


//--------------------- .nv.constant2.nvkernel__Z5jacldi_F1L922_10 --------------------------
	.section	.nv.constant2.nvkernel__Z5jacldi_F1L922_10,"a",@"SHT_CUDA_CONSTANT_B2"
	.sectionflags	@""
	.align	8
.nv.constant2.nvkernel__Z5jacldi_F1L922_10:
	.type		nvkernel__Z5jacldi_F1L922_10.const_opt.0.8,@"STT_CUDA_OBJECT"
	.size		nvkernel__Z5jacldi_F1L922_10.const_opt.0.8,(nvkernel__Z5jacldi_F1L922_10.const_opt.8.16 - nvkernel__Z5jacldi_F1L922_10.const_opt.0.8)
	.other		nvkernel__Z5jacldi_F1L922_10.const_opt.0.8,@"STO_CUDA_CONSTANT STV_INTERNAL"
nvkernel__Z5jacldi_F1L922_10.const_opt.0.8:
        /*0000*/ 	.byte	0x9a, 0x99, 0x99, 0x99, 0x99, 0x99, 0xf9, 0xbf
	.type		nvkernel__Z5jacldi_F1L922_10.const_opt.8.16,@"STT_CUDA_OBJECT"
	.size		nvkernel__Z5jacldi_F1L922_10.const_opt.8.16,(nvkernel__Z5jacldi_F1L922_10.const_opt.16.24 - nvkernel__Z5jacldi_F1L922_10.const_opt.8.16)
	.other		nvkernel__Z5jacldi_F1L922_10.const_opt.8.16,@"STO_CUDA_CONSTANT STV_INTERNAL"
nvkernel__Z5jacldi_F1L922_10.const_opt.8.16:
        /*0008*/ 	.byte	0x9a, 0x99, 0x99, 0x99, 0x99, 0x99, 0xd9, 0xbf
	.type		nvkernel__Z5jacldi_F1L922_10.const_opt.16.24,@"STT_CUDA_OBJECT"
	.size		nvkernel__Z5jacldi_F1L922_10.const_opt.16.24,(nvkernel__Z5jacldi_F1L922_10.const_opt.24.32 - nvkernel__Z5jacldi_F1L922_10.const_opt.16.24)
	.other		nvkernel__Z5jacldi_F1L922_10.const_opt.16.24,@"STO_CUDA_CONSTANT STV_INTERNAL"
nvkernel__Z5jacldi_F1L922_10.const_opt.16.24:
        /*0010*/ 	.byte	0x9a, 0x99, 0x99, 0x99, 0x99, 0x99, 0xd9, 0x3f
	.type		nvkernel__Z5jacldi_F1L922_10.const_opt.24.32,@"STT_CUDA_OBJECT"
	.size		nvkernel__Z5jacldi_F1L922_10.const_opt.24.32,(nvkernel__Z5jacldi_F1L922_10.const_opt.32.40 - nvkernel__Z5jacldi_F1L922_10.const_opt.24.32)
	.other		nvkernel__Z5jacldi_F1L922_10.const_opt.24.32,@"STO_CUDA_CONSTANT STV_INTERNAL"
nvkernel__Z5jacldi_F1L922_10.const_opt.24.32:
        /*0018*/ 	.byte	0x66, 0x66, 0x66, 0x66, 0x66, 0x66, 0xf6, 0xbf
	.type		nvkernel__Z5jacldi_F1L922_10.const_opt.32.40,@"STT_CUDA_OBJECT"
	.size		nvkernel__Z5jacldi_F1L922_10.const_opt.32.40,(nvkernel__Z5jacldi_F1L922_10.const_opt.40.48 - nvkernel__Z5jacldi_F1L922_10.const_opt.32.40)
	.other		nvkernel__Z5jacldi_F1L922_10.const_opt.32.40,@"STO_CUDA_CONSTANT STV_INTERNAL"
nvkernel__Z5jacldi_F1L922_10.const_opt.32.40:
        /*0020*/ 	.byte	0x9a, 0x99, 0x99, 0x99, 0x99, 0x99, 0xe9, 0x3f
	.type		nvkernel__Z5jacldi_F1L922_10.const_opt.40.48,@"STT_CUDA_OBJECT"
	.size		nvkernel__Z5jacldi_F1L922_10.const_opt.40.48,(.L_65 - nvkernel__Z5jacldi_F1L922_10.const_opt.40.48)
	.other		nvkernel__Z5jacldi_F1L922_10.const_opt.40.48,@"STO_CUDA_CONSTANT STV_INTERNAL"
nvkernel__Z5jacldi_F1L922_10.const_opt.40.48:
        /*0028*/ 	.byte	0x66, 0x66, 0x66, 0x66, 0x66, 0x66, 0xf6, 0x3f
.L_65:


//--------------------- .nv.constant0.nvkernel__Z5jacldi_F1L922_10 --------------------------
	.section	.nv.constant0.nvkernel__Z5jacldi_F1L922_10,"a",@"SHT_CUDA_CONSTANT_B0"
	.sectionflags	@""
	.align	4
.nv.constant0.nvkernel__Z5jacldi_F1L922_10:
	.zero		352
	.type		_param__27,@"STT_CUDA_OBJECT"
	.size		_param__27,(.L_66 - _param__27)
	.other		_param__27,@"STO_CUDA_CONSTANT STV_INTERNAL"
	.map_symbolname _param__27 _param
_param__27:
	.zero		288
.L_66:


//--------------------- .nv.constant0.nvkernel__Z4butsiiiiiiid_F1L323_8 --------------------------
	.section	.nv.constant0.nvkernel__Z4butsiiiiiiid_F1L323_8,"a",@"SHT_CUDA_CONSTANT_B0"
	.sectionflags	@""
	.align	4
.nv.constant0.nvkernel__Z4butsiiiiiiid_F1L323_8:
	.zero		352
	.type		_param__28,@"STT_CUDA_OBJECT"
	.size		_param__28,(.L_67 - _param__28)
	.other		_param__28,@"STO_CUDA_CONSTANT STV_INTERNAL"
	.map_symbolname _param__28 _param
_param__28:
	.zero		88
.L_67:


//--------------------- .nv.constant0.nvkernel__Z4butsiiiiiiid_F1L307_6 --------------------------
	.section	.nv.constant0.nvkernel__Z4butsiiiiiiid_F1L307_6,"a",@"SHT_CUDA_CONSTANT_B0"
	.sectionflags	@""
	.align	4
.nv.constant0.nvkernel__Z4butsiiiiiiid_F1L307_6:
	.zero		352
	.type		_param__29,@"STT_CUDA_OBJECT"
	.size		_param__29,(.L_68 - _param__29)
	.other		_param__29,@"STO_CUDA_CONSTANT STV_INTERNAL"
	.map_symbolname _param__29 _param
_param__29:
	.zero		64
.L_68:


//--------------------- .nv.constant0.nvkernel__Z4bltsiiiiiiid_F1L179_4 --------------------------
	.section	.nv.constant0.nvkernel__Z4bltsiiiiiiid_F1L179_4,"a",@"SHT_CUDA_CONSTANT_B0"
	.sectionflags	@""
	.align	4
.nv.constant0.nvkernel__Z4bltsiiiiiiid_F1L179_4:
	.zero		352
	.type		_param__30,@"STT_CUDA_OBJECT"
	.size		_param__30,(.L_69 - _param__30)
	.other		_param__30,@"STO_CUDA_CONSTANT STV_INTERNAL"
	.map_symbolname _param__30 _param
_param__30:
	.zero		88
.L_69:


//--------------------- .nv.constant0.nvkernel__Z4bltsiiiiiiid_F1L163_2 --------------------------
	.section	.nv.constant0.nvkernel__Z4bltsiiiiiiid_F1L163_2,"a",@"SHT_CUDA_CONSTANT_B0"
	.sectionflags	@""
	.align	4
.nv.constant0.nvkernel__Z4bltsiiiiiiid_F1L163_2:
	.zero		352
	.type		_param__31,@"STT_CUDA_OBJECT"
	.size		_param__31,(.L_70 - _param__31)
	.other		_param__31,@"STO_CUDA_CONSTANT STV_INTERNAL"
	.map_symbolname _param__31 _param
_param__31:
	.zero		56
.L_70:


//--------------------- .text.__cuda_sm20_div_s64 --------------------------
	.section	.text.__cuda_sm20_div_s64,"ax",@progbits
	.sectioninfo	@"SHI_REGISTERS=30"
	.align	128
.text.__cuda_sm20_div_s64:
        .type           __cuda_sm20_div_s64,@function
        .size           __cuda_sm20_div_s64,(.L_x_488 - __cuda_sm20_div_s64)
__cuda_sm20_div_s64:
[-C--:B------:R-:W-:Y:S02]  /*0000*/  IADD3 R3, P1, RZ, -R6.reuse, RZ ;  /* 0x80000006ff037210 */ /* 0x080fe40007f3e0ff */
[----:B------:R-:W-:Y:S02]  /*0010*/  ISETP.GE.AND P0, PT, R7, RZ, PT ;  /* 0x000000ff0700720c */ /* 0x000fe40003f06270 */
[----:B------:R-:W-:Y:S01]  /*0020*/  ISETP.GE.AND P3, PT, R5, RZ, PT ;  /* 0x000000ff0500720c */ /* 0x000fe20003f66270 */
[----:B------:R-:W-:Y:S01]  /*0030*/  IMAD.X R0, RZ, RZ, ~R7, P1 ;  /* 0x000000ffff007224 */ /* 0x000fe200008e0e07 */
[----:B------:R-:W-:-:S04]  /*0040*/  SEL R8, R3, R6, !P0 ;  /* 0x0000000603087207 */ /* 0x000fc80004000000 */
[----:B------:R-:W-:-:S04]  /*0050*/  SEL R9, R0, R7, !P0 ;  /* 0x0000000700097207 */ /* 0x000fc80004000000 */
[----:B------:R-:W0:Y:S08]  /*0060*/  I2F.U64.RP R0, R8 ;  /* 0x0000000800007312 */ /* 0x000e300000309000 */
[----:B0-----:R-:W0:Y:S02]  /*0070*/  MUFU.RCP R0, R0 ;  /* 0x0000000000007308 */ /* 0x001e240000001000 */
[----:B0-----:R-:W-:-:S06]  /*0080*/  IADD3 R10, R0, 0x1ffffffe, RZ ;  /* 0x1ffffffe000a7810 */ /* 0x001fcc0007ffe0ff */
[----:B------:R-:W0:Y:S02]  /*0090*/  F2I.U64.TRUNC R10, R10 ;  /* 0x0000000a000a7311 */ /* 0x000e24000020d800 */
[----:B0-----:R-:W-:-:S04]  /*00a0*/  IMAD.WIDE.U32 R12, R10, R8, RZ ;  /* 0x000000080a0c7225 */ /* 0x001fc800078e00ff */
[C---:B------:R-:W-:Y:S01]  /*00b0*/  IMAD R3, R10.reuse, R9, R13 ;  /* 0x000000090a037224 */ /* 0x040fe200078e020d */
[----:B------:R-:W-:Y:S01]  /*00c0*/  IADD3 R15, P0, RZ, -R12, RZ ;  /* 0x8000000cff0f7210 */ /* 0x000fe20007f1e0ff */
[----:B------:R-:W-:Y:S02]  /*00d0*/  IMAD.MOV.U32 R13, RZ, RZ, R10 ;  /* 0x000000ffff0d7224 */ /* 0x000fe400078e000a */
[----:B------:R-:W-:Y:S02]  /*00e0*/  IMAD R3, R11, R8, R3 ;  /* 0x000000080b037224 */ /* 0x000fe400078e0203 */
[----:B------:R-:W-:-:S04]  /*00f0*/  IMAD.HI.U32 R12, R10, R15, RZ ;  /* 0x0000000f0a0c7227 */ /* 0x000fc800078e00ff */
[----:B------:R-:W-:-:S04]  /*0100*/  IMAD.X R3, RZ, RZ, ~R3, P0 ;  /* 0x000000ffff037224 */ /* 0x000fc800000e0e03 */
[----:B------:R-:W-:-:S04]  /*0110*/  IMAD.WIDE.U32 R12, P0, R10, R3, R12 ;  /* 0x000000030a0c7225 */ /* 0x000fc8000780000c */
[C---:B------:R-:W-:Y:S02]  /*0120*/  IMAD R25, R11.reuse, R3, RZ ;  /* 0x000000030b197224 */ /* 0x040fe400078e02ff */
[----:B------:R-:W-:-:S04]  /*0130*/  IMAD.HI.U32 R12, P1, R11, R15, R12 ;  /* 0x0000000f0b0c7227 */ /* 0x000fc8000782000c */
[----:B------:R-:W-:Y:S01]  /*0140*/  IMAD.HI.U32 R3, R11, R3, RZ ;  /* 0x000000030b037227 */ /* 0x000fe200078e00ff */
[----:B------:R-:W-:-:S03]  /*0150*/  IADD3 R13, P2, R25, R12, RZ ;  /* 0x0000000c190d7210 */ /* 0x000fc60007f5e0ff */
[----:B------:R-:W-:Y:S01]  /*0160*/  IMAD.X R0, R3, 0x1, R11, P0 ;  /* 0x0000000103007824 */ /* 0x000fe200000e060b */
[----:B------:R-:W-:Y:S01]  /*0170*/  IADD3 R3, P4, RZ, -R4, RZ ;  /* 0x80000004ff037210 */ /* 0x000fe20007f9e0ff */
[----:B------:R-:W-:-:S03]  /*0180*/  IMAD.WIDE.U32 R10, R13, R8, RZ ;  /* 0x000000080d0a7225 */ /* 0x000fc600078e00ff */
[----:B------:R-:W-:Y:S01]  /*0190*/  IADD3.X R15, RZ, RZ, R0, P2, P1 ;  /* 0x000000ffff0f7210 */ /* 0x000fe200017e2400 */
[----:B------:R-:W-:Y:S01]  /*01a0*/  IMAD R0, R13, R9, R11 ;  /* 0x000000090d007224 */ /* 0x000fe200078e020b */
[----:B------:R-:W-:Y:S02]  /*01b0*/  IADD3 R11, P0, RZ, -R10, RZ ;  /* 0x8000000aff0b7210 */ /* 0x000fe40007f1e0ff */
[----:B------:R-:W-:Y:S01]  /*01c0*/  SEL R4, R3, R4, !P3 ;  /* 0x0000000403047207 */ /* 0x000fe20005800000 */
[----:B------:R-:W-:Y:S02]  /*01d0*/  IMAD R0, R15, R8, R0 ;  /* 0x000000080f007224 */ /* 0x000fe400078e0200 */
[----:B------:R-:W-:-:S04]  /*01e0*/  IMAD.HI.U32 R12, R13, R11, RZ ;  /* 0x0000000b0d0c7227 */ /* 0x000fc800078e00ff */
[----:B------:R-:W-:-:S04]  /*01f0*/  IMAD.X R0, RZ, RZ, ~R0, P0 ;  /* 0x000000ffff007224 */ /* 0x000fc800000e0e00 */
[----:B------:R-:W-:-:S04]  /*0200*/  IMAD.WIDE.U32 R12, P0, R13, R0, R12 ;  /* 0x000000000d0c7225 */ /* 0x000fc8000780000c */
[----:B------:R-:W-:-:S04]  /*0210*/  IMAD.HI.U32 R10, R15, R0, RZ ;  /* 0x000000000f0a7227 */ /* 0x000fc800078e00ff */
[----:B------:R-:W-:-:S04]  /*0220*/  IMAD.HI.U32 R12, P1, R15, R11, R12 ;  /* 0x0000000b0f0c7227 */ /* 0x000fc8000782000c */
[----:B------:R-:W-:Y:S02]  /*0230*/  IMAD R11, R15, R0, RZ ;  /* 0x000000000f0b7224 */ /* 0x000fe400078e02ff */
[----:B------:R-:W-:Y:S02]  /*0240*/  IMAD.X R0, RZ, RZ, ~R5, P4 ;  /* 0x000000ffff007224 */ /* 0x000fe400020e0e05 */
[----:B------:R-:W-:Y:S01]  /*0250*/  IMAD.X R15, R10, 0x1, R15, P0 ;  /* 0x000000010a0f7824 */ /* 0x000fe200000e060f */
[----:B------:R-:W-:Y:S01]  /*0260*/  IADD3 R3, P2, R11, R12, RZ ;  /* 0x0000000c0b037210 */ /* 0x000fe20007f5e0ff */
[----:B------:R-:W-:Y:S01]  /*0270*/  IMAD.MOV.U32 R11, RZ, RZ, RZ ;  /* 0x000000ffff0b7224 */ /* 0x000fe200078e00ff */
[-C--:B------:R-:W-:Y:S02]  /*0280*/  SEL R12, R0, R5.reuse, !P3 ;  /* 0x00000005000c7207 */ /* 0x080fe40005800000 */
[----:B------:R-:W-:Y:S01]  /*0290*/  IADD3.X R15, RZ, RZ, R15, P2, P1 ;  /* 0x000000ffff0f7210 */ /* 0x000fe200017e240f */
[----:B------:R-:W-:Y:S01]  /*02a0*/  IMAD.HI.U32 R10, R3, R4, RZ ;  /* 0x00000004030a7227 */ /* 0x000fe200078e00ff */
[----:B------:R-:W-:-:S03]  /*02b0*/  LOP3.LUT R5, R7, R5, RZ, 0x3c, !PT ;  /* 0x0000000507057212 */ /* 0x000fc600078e3cff */
[-C--:B------:R-:W-:Y:S02]  /*02c0*/  IMAD R14, R15, R12.reuse, RZ ;  /* 0x0000000c0f0e7224 */ /* 0x080fe400078e02ff */
[----:B------:R-:W-:-:S04]  /*02d0*/  IMAD.WIDE.U32 R10, R3, R12, R10 ;  /* 0x0000000c030a7225 */ /* 0x000fc800078e000a */
[----:B------:R-:W-:-:S04]  /*02e0*/  IMAD.HI.U32 R0, R15, R12, RZ ;  /* 0x0000000c0f007227 */ /* 0x000fc800078e00ff */
[----:B------:R-:W-:-:S04]  /*02f0*/  IMAD.HI.U32 R3, P0, R15, R4, R10 ;  /* 0x000000040f037227 */ /* 0x000fc8000780000a */
[----:B------:R-:W-:Y:S01]  /*0300*/  IMAD.X R0, RZ, RZ, R0, P0 ;  /* 0x000000ffff007224 */ /* 0x000fe200000e0600 */
[----:B------:R-:W-:-:S05]  /*0310*/  IADD3 R3, P1, R14, R3, RZ ;  /* 0x000000030e037210 */ /* 0x000fca0007f3e0ff */
[----:B------:R-:W-:-:S04]  /*0320*/  IMAD.WIDE.U32 R10, R3, R8, RZ ;  /* 0x00000008030a7225 */ /* 0x000fc800078e00ff */
[----:B------:R-:W-:Y:S01]  /*0330*/  IMAD.X R13, RZ, RZ, R0, P1 ;  /* 0x000000ffff0d7224 */ /* 0x000fe200008e0600 */
[----:B------:R-:W-:Y:S01]  /*0340*/  IADD3 R25, P1, -R10, R4, RZ ;  /* 0x000000040a197210 */ /* 0x000fe20007f3e1ff */
[----:B------:R-:W-:-:S03]  /*0350*/  IMAD R0, R3, R9, R11 ;  /* 0x0000000903007224 */ /* 0x000fc600078e020b */
[-C--:B------:R-:W-:Y:S01]  /*0360*/  ISETP.GE.U32.AND P0, PT, R25, R8.reuse, PT ;  /* 0x000000081900720c */ /* 0x080fe20003f06070 */
[----:B------:R-:W-:-:S04]  /*0370*/  IMAD R0, R13, R8, R0 ;  /* 0x000000080d007224 */ /* 0x000fc800078e0200 */
[----:B------:R-:W-:Y:S01]  /*0380*/  IMAD.X R27, R12, 0x1, ~R0, P1 ;  /* 0x000000010c1b7824 */ /* 0x000fe200008e0e00 */
[----:B------:R-:W-:Y:S02]  /*0390*/  IADD3 R11, P1, R25, -R8, RZ ;  /* 0x80000008190b7210 */ /* 0x000fe40007f3e0ff */
[----:B------:R-:W-:Y:S02]  /*03a0*/  IADD3 R0, P2, R3, 0x1, RZ ;  /* 0x0000000103007810 */ /* 0x000fe40007f5e0ff */
[C---:B------:R-:W-:Y:S01]  /*03b0*/  ISETP.GE.U32.AND.EX P0, PT, R27.reuse, R9, PT, P0 ;  /* 0x000000091b00720c */ /* 0x040fe20003f06100 */
[----:B------:R-:W-:Y:S02]  /*03c0*/  IMAD.X R15, R27, 0x1, ~R9, P1 ;  /* 0x000000011b0f7824 */ /* 0x000fe400008e0e09 */
[----:B------:R-:W-:Y:S01]  /*03d0*/  IMAD.X R4, RZ, RZ, R13, P2 ;  /* 0x000000ffff047224 */ /* 0x000fe200010e060d */
[----:B------:R-:W-:Y:S02]  /*03e0*/  SEL R11, R11, R25, P0 ;  /* 0x000000190b0b7207 */ /* 0x000fe40000000000 */
[----:B------:R-:W-:-:S02]  /*03f0*/  SEL R3, R0, R3, P0 ;  /* 0x0000000300037207 */ /* 0x000fc40000000000 */
[----:B------:R-:W-:Y:S02]  /*0400*/  SEL R15, R15, R27, P0 ;  /* 0x0000001b0f0f7207 */ /* 0x000fe40000000000 */
[----:B------:R-:W-:Y:S02]  /*0410*/  ISETP.GE.U32.AND P1, PT, R11, R8, PT ;  /* 0x000000080b00720c */ /* 0x000fe40003f26070 */
[----:B------:R-:W-:Y:S02]  /*0420*/  SEL R13, R4, R13, P0 ;  /* 0x0000000d040d7207 */ /* 0x000fe40000000000 */
[----:B------:R-:W-:Y:S02]  /*0430*/  IADD3 R4, P2, R3, 0x1, RZ ;  /* 0x0000000103047810 */ /* 0x000fe40007f5e0ff */
[----:B------:R-:W-:Y:S02]  /*0440*/  ISETP.GE.U32.AND.EX P0, PT, R15, R9, PT, P1 ;  /* 0x000000090f00720c */ /* 0x000fe40003f06110 */
[----:B------:R-:W-:Y:S01]  /*0450*/  ISETP.GE.AND P1, PT, R5, RZ, PT ;  /* 0x000000ff0500720c */ /* 0x000fe20003f26270 */
[----:B------:R-:W-:Y:S01]  /*0460*/  IMAD.X R0, RZ, RZ, R13, P2 ;  /* 0x000000ffff007224 */ /* 0x000fe200010e060d */
[----:B------:R-:W-:-:S04]  /*0470*/  SEL R4, R4, R3, P0 ;  /* 0x0000000304047207 */ /* 0x000fc80000000000 */
[----:B------:R-:W-:Y:S02]  /*0480*/  SEL R0, R0, R13, P0 ;  /* 0x0000000d00007207 */ /* 0x000fe40000000000 */
[-C--:B------:R-:W-:Y:S02]  /*0490*/  IADD3 R3, P2, RZ, -R4.reuse, RZ ;  /* 0x80000004ff037210 */ /* 0x080fe40007f5e0ff */
[----:B------:R-:W-:Y:S02]  /*04a0*/  ISETP.NE.U32.AND P0, PT, R6, RZ, PT ;  /* 0x000000ff0600720c */ /* 0x000fe40003f05070 */
[----:B------:R-:W-:Y:S01]  /*04b0*/  SEL R4, R3, R4, !P1 ;  /* 0x0000000403047207 */ /* 0x000fe20004800000 */
[----:B------:R-:W-:Y:S01]  /*04c0*/  IMAD.X R5, RZ, RZ, ~R0, P2 ;  /* 0x000000ffff057224 */ /* 0x000fe200010e0e00 */
[----:B------:R-:W-:-:S04]  /*04d0*/  ISETP.NE.AND.EX P0, PT, R7, RZ, PT, P0 ;  /* 0x000000ff0700720c */ /* 0x000fc80003f05300 */
[----:B------:R-:W-:Y:S02]  /*04e0*/  SEL R5, R5, R0, !P1 ;  /* 0x0000000005057207 */ /* 0x000fe40004800000 */
[----:B------:R-:W-:Y:S02]  /*04f0*/  SEL R4, R4, 0xffffffff, P0 ;  /* 0xffffffff04047807 */ /* 0x000fe40000000000 */
[----:B------:R-:W-:Y:S01]  /*0500*/  SEL R5, R5, 0xffffffff, P0 ;  /* 0xffffffff05057807 */ /* 0x000fe20000000000 */
[----:B------:R-:W-:Y:S06]  /*0510*/  RET.ABS.NODEC R20 0x0 ;  /* 0x0000000014007950 */ /* 0x000fec0003e00000 */
.L_x_131:
[----:B------:R-:W-:-:S00]  /*0520*/  BRA `(.L_x_131) ;  /* 0xfffffff000007947 */ /* 0x000fc0000383ffff */
[----:B------:R-:W-:-:S00]  /*0530*/  NOP ;  /* 0x0000000000007918 */ /* 0x000fc00000000000 */
        /* <DEDUP_REMOVED lines=12> */
.L_x_488:


//--------------------- .text.nvkernel__Z4ssori_F1L2158_66 --------------------------
	.section	.text.nvkernel__Z4ssori_F1L2158_66,"ax",@progbits
	.sectioninfo	@"SHI_REGISTERS=40"
	.align	128
        .global         nvkernel__Z4ssori_F1L2158_66
        .type           nvkernel__Z4ssori_F1L2158_66,@function
        .size           nvkernel__Z4ssori_F1L2158_66,(.L_x_492 - nvkernel__Z4ssori_F1L2158_66)
        .other          nvkernel__Z4ssori_F1L2158_66,@"STO_CUDA_ENTRY STV_DEFAULT"
nvkernel__Z4ssori_F1L2158_66:
.text.nvkernel__Z4ssori_F1L2158_66:
[----:B------:R-:W-:Y:S02]  /*0000*/  MOV R1, c[0x0][0x28] ;  /* 0x00000a0000017a02 */ /* 0x000fe40000000f00 */
[----:B------:R-:W-:Y:S01]  /*0010*/  MOV R33, c[0x0][0x164] ;  /* 0x0000590000217a02 */ /* 0x000fe20000000f00 */
[----:B------:R-:W-:Y:S02]  /*0020*/  ULDC UR4, c[0x0][0x168] ;  /* 0x00005a0000047ab9 */ /* 0x000fe40000000800 */
[----:B------:R-:W-:Y:S02]  /*0030*/  USHF.R.S32.HI UR4, URZ, 0x1f, UR4 ;  /* 0x0000001f3f047899 */ /* 0x000fe40008011404 */
[----:B------:R-:W-:-:S04]  /*0040*/  IMAD.WIDE R2, R33, c[0x0][0x160], RZ ;  /* 0x0000580021027a25 */ /* 0x000fc800078e02ff */
[----:B------:R-:W-:Y:S02]  /*0050*/  IMAD R3, R3, c[0x0][0x168], RZ ;  /* 0x00005a0003037a24 */ /* 0x000fe400078e02ff */
[----:B------:R-:W-:-:S04]  /*0060*/  IMAD.WIDE.U32 R16, R2, c[0x0][0x168], RZ ;  /* 0x00005a0002107a25 */ /* 0x000fc800078e00ff */
[----:B------:R-:W-:Y:S01]  /*0070*/  IMAD R3, R2, UR4, R3 ;  /* 0x0000000402037c24 */ /* 0x000fe2000f8e0203 */
[----:B------:R-:W-:-:S04]  /*0080*/  ISETP.GE.U32.AND P0, PT, R16, 0x1, PT ;  /* 0x000000011000780c */ /* 0x000fc80003f06070 */
[----:B------:R-:W-:-:S04]  /*0090*/  IADD3 R34, R17, R3, RZ ;  /* 0x0000000311227210 */ /* 0x000fc80007ffe0ff */
[----:B------:R-:W-:-:S13]  /*00a0*/  ISETP.GE.AND.EX P0, PT, R34, RZ, PT, P0 ;  /* 0x000000ff2200720c */ /* 0x000fda0003f06300 */
[----:B------:R-:W-:Y:S05]  /*00b0*/  @!P0 EXIT ;  /* 0x000000000000894d */ /* 0x000fea0003800000 */
[----:B------:R-:W0:Y:S01]  /*00c0*/  S2R R22, SR_TID.X ;  /* 0x0000000000167919 */ /* 0x000e220000002100 */
[----:B------:R-:W-:Y:S01]  /*00d0*/  SHF.R.S32.HI R33, RZ, 0x1f, R33 ;  /* 0x0000001fff217819 */ /* 0x000fe20000011421 */
[----:B------:R-:W-:Y:S01]  /*00e0*/  IMAD.MOV.U32 R37, RZ, RZ, RZ ;  /* 0x000000ffff257224 */ /* 0x000fe200078e00ff */
[----:B------:R-:W-:Y:S01]  /*00f0*/  MOV R32, R16 ;  /* 0x0000001000207202 */ /* 0x000fe20000000f00 */
[----:B------:R-:W1:Y:S01]  /*0100*/  S2R R3, SR_CTAID.X ;  /* 0x0000000000037919 */ /* 0x000e620000002500 */
[----:B------:R-:W-:Y:S01]  /*0110*/  IMAD.MOV.U32 R35, RZ, RZ, RZ ;  /* 0x000000ffff237224 */ /* 0x000fe200078e00ff */
[----:B------:R-:W-:Y:S01]  /*0120*/  MOV R30, R34 ;  /* 0x00000022001e7202 */ /* 0x000fe20000000f00 */
[----:B------:R-:W-:Y:S02]  /*0130*/  ULDC UR38, c[0x0][0xc] ;  /* 0x0000030000267ab9 */ /* 0x000fe40000000800 */
[----:B------:R-:W-:Y:S02]  /*0140*/  ULDC UR40, c[0x0][0x160] ;  /* 0x0000580000287ab9 */ /* 0x000fe40000000800 */
[----:B------:R-:W-:-:S02]  /*0150*/  UIMAD.WIDE UR38, UR38, 0x80, URZ ;  /* 0x00000080262678a5 */ /* 0x000fc4000f8e023f */
[----:B------:R-:W-:Y:S02]  /*0160*/  USHF.R.S32.HI UR40, URZ, 0x1f, UR40 ;  /* 0x0000001f3f287899 */ /* 0x000fe40008011428 */
[----:B------:R-:W-:Y:S01]  /*0170*/  ULDC.64 UR36, c[0x0][0x118] ;  /* 0x0000460000247ab9 */ /* 0x000fe20000000a00 */
[----:B0-----:R-:W-:-:S05]  /*0180*/  SHF.R.S32.HI R23, RZ, 0x1f, R22 ;  /* 0x0000001fff177819 */ /* 0x001fca0000011416 */
[----:B-1----:R-:W-:-:S05]  /*0190*/  IMAD.WIDE R22, R3, 0x80, R22 ;  /* 0x0000008003167825 */ /* 0x002fca00078e0216 */
.L_x_140:
[----:B------:R-:W-:Y:S01]  /*01a0*/  IADD3 R31, P0, R22, R37, RZ ;  /* 0x00000025161f7210 */ /* 0x000fe20007f1e0ff */
[----:B------:R-:W-:Y:S01]  /*01b0*/  BSSY B6, `(.L_x_132) ;  /* 0x0000027000067945 */ /* 0x000fe20003800000 */
[----:B------:R-:W-:-:S03]  /*01c0*/  IADD3 R32, P1, R32, -UR38, RZ ;  /* 0x8000002620207c10 */ /* 0x000fc6000ff3e0ff */
[----:B------:R-:W-:Y:S01]  /*01d0*/  IMAD.X R2, R23, 0x1, R35, P0 ;  /* 0x0000000117027824 */ /* 0x000fe200000e0623 */
[----:B------:R-:W-:Y:S02]  /*01e0*/  IADD3.X R30, R30, ~UR39, RZ, P1, !PT ;  /* 0x800000271e1e7c10 */ /* 0x000fe40008ffe4ff */
[----:B------:R-:W-:Y:S02]  /*01f0*/  ISETP.GT.U32.AND P0, PT, R32, RZ, PT ;  /* 0x000000ff2000720c */ /* 0x000fe40003f04070 */
[----:B------:R-:W-:Y:S02]  /*0200*/  LOP3.LUT R0, R2, UR40, RZ, 0xfc, !PT ;  /* 0x0000002802007c12 */ /* 0x000fe4000f8efcff */
[----:B------:R-:W-:Y:S02]  /*0210*/  ISETP.GT.AND.EX P1, PT, R30, RZ, PT, P0 ;  /* 0x000000ff1e00720c */ /* 0x000fe40003f24300 */
[----:B------:R-:W-:Y:S02]  /*0220*/  ISETP.NE.U32.AND P0, PT, R0, RZ, PT ;  /* 0x000000ff0000720c */ /* 0x000fe40003f05070 */
[----:B------:R-:W-:-:S11]  /*0230*/  P2R R36, PR, RZ, 0x2 ;  /* 0x00000002ff247803 */ /* 0x000fd60000000000 */
[----:B-1----:R-:W-:Y:S05]  /*0240*/  @!P0 BRA `(.L_x_133) ;  /* 0x000000a000008947 */ /* 0x002fea0003800000 */
[----:B------:R-:W-:Y:S01]  /*0250*/  IMAD.MOV.U32 R4, RZ, RZ, R31 ;  /* 0x000000ffff047224 */ /* 0x000fe200078e001f */
[----:B------:R-:W-:Y:S01]  /*0260*/  MOV R6, c[0x0][0x160] ;  /* 0x0000580000067a02 */ /* 0x000fe20000000f00 */
[----:B------:R-:W-:Y:S01]  /*0270*/  IMAD.MOV.U32 R5, RZ, RZ, R2 ;  /* 0x000000ffff057224 */ /* 0x000fe200078e0002 */
[----:B------:R-:W-:Y:S01]  /*0280*/  MOV R20, 32@lo((nvkernel__Z4ssori_F1L2158_66 + .L_x_0@srel)) ;  /* 0x0000000000147802 */ /* 0x000fe20000000f00 */
[----:B------:R-:W-:Y:S01]  /*0290*/  IMAD.U32 R7, RZ, RZ, UR40 ;  /* 0x00000028ff077e24 */ /* 0x000fe2000f8e00ff */
[----:B------:R-:W-:-:S04]  /*02a0*/  MOV R21, 32@hi((nvkernel__Z4ssori_F1L2158_66 + .L_x_0@srel)) ;  /* 0x0000000000157802 */ /* 0x000fc80000000f00 */
[----:B------:R-:W-:Y:S05]  /*02b0*/  CALL.ABS.NOINC `(__cuda_sm20_div_s64) ;  /* 0x0000000000007943 */ /* 0x000fea0003c00000 */
.L_x_0:
[----:B------:R-:W-:Y:S02]  /*02c0*/  MOV R18, R4 ;  /* 0x0000000400127202 */ /* 0x000fe40000000f00 */
[----:B------:R-:W-:Y:S01]  /*02d0*/  MOV R19, R5 ;  /* 0x0000000500137202 */ /* 0x000fe20000000f00 */
[----:B------:R-:W-:Y:S05]  /*02e0*/  BRA `(.L_x_134) ;  /* 0x0000013000007947 */ /* 0x000fea0003800000 */
.L_x_133:
[----:B------:R-:W0:Y:S01]  /*02f0*/  I2F.U32.RP R0, c[0x0][0x160] ;  /* 0x0000580000007b06 */ /* 0x000e220000209000 */
[----:B------:R-:W-:Y:S01]  /*0300*/  ISETP.NE.U32.AND P2, PT, RZ, c[0x0][0x160], PT ;  /* 0x00005800ff007a0c */ /* 0x000fe20003f45070 */
[----:B------:R-:W-:-:S06]  /*0310*/  IMAD.MOV.U32 R19, RZ, RZ, RZ ;  /* 0x000000ffff137224 */ /* 0x000fcc00078e00ff */
[----:B0-----:R-:W0:Y:S02]  /*0320*/  MUFU.RCP R0, R0 ;  /* 0x0000000000007308 */ /* 0x001e240000001000 */
[----:B0-----:R-:W-:-:S06]  /*0330*/  IADD3 R4, R0, 0xffffffe, RZ ;  /* 0x0ffffffe00047810 */ /* 0x001fcc0007ffe0ff */
[----:B------:R0:W1:Y:S02]  /*0340*/  F2I.FTZ.U32.TRUNC.NTZ R5, R4 ;  /* 0x0000000400057305 */ /* 0x000064000021f000 */
[----:B0-----:R-:W-:Y:S02]  /*0350*/  IMAD.MOV.U32 R4, RZ, RZ, RZ ;  /* 0x000000ffff047224 */ /* 0x001fe400078e00ff */
[----:B-1----:R-:W-:-:S04]  /*0360*/  IMAD.MOV R3, RZ, RZ, -R5 ;  /* 0x000000ffff037224 */ /* 0x002fc800078e0a05 */
[----:B------:R-:W-:-:S04]  /*0370*/  IMAD R3, R3, c[0x0][0x160], RZ ;  /* 0x0000580003037a24 */ /* 0x000fc800078e02ff */
[----:B------:R-:W-:-:S06]  /*0380*/  IMAD.HI.U32 R6, R5, R3, R4 ;  /* 0x0000000305067227 */ /* 0x000fcc00078e0004 */
[----:B------:R-:W-:-:S04]  /*0390*/  IMAD.HI.U32 R18, R6, R31, RZ ;  /* 0x0000001f06127227 */ /* 0x000fc800078e00ff */
[----:B------:R-:W-:-:S04]  /*03a0*/  IMAD.MOV R6, RZ, RZ, -R18 ;  /* 0x000000ffff067224 */ /* 0x000fc800078e0a12 */
[----:B------:R-:W-:-:S05]  /*03b0*/  IMAD R3, R6, c[0x0][0x160], R31 ;  /* 0x0000580006037a24 */ /* 0x000fca00078e021f */
[----:B------:R-:W-:-:S13]  /*03c0*/  ISETP.GE.U32.AND P0, PT, R3, c[0x0][0x160], PT ;  /* 0x0000580003007a0c */ /* 0x000fda0003f06070 */
[----:B------:R-:W-:Y:S02]  /*03d0*/  @P0 IADD3 R3, R3, -c[0x0][0x160], RZ ;  /* 0x8000580003030a10 */ /* 0x000fe40007ffe0ff */
[----:B------:R-:W-:Y:S02]  /*03e0*/  @P0 IADD3 R18, R18, 0x1, RZ ;  /* 0x0000000112120810 */ /* 0x000fe40007ffe0ff */
[----:B------:R-:W-:-:S13]  /*03f0*/  ISETP.GE.U32.AND P1, PT, R3, c[0x0][0x160], PT ;  /* 0x0000580003007a0c */ /* 0x000fda0003f26070 */
[----:B------:R-:W-:Y:S02]  /*0400*/  @P1 IADD3 R18, R18, 0x1, RZ ;  /* 0x0000000112121810 */ /* 0x000fe40007ffe0ff */
[----:B------:R-:W-:Y:S02]  /*0410*/  @!P2 LOP3.LUT R18, RZ, c[0x0][0x160], RZ, 0x33, !PT ;  /* 0x00005800ff12aa12 */ /* 0x000fe400078e33ff */
.L_x_134:
[----:B------:R-:W-:Y:S05]  /*0420*/  BSYNC B6 ;  /* 0x0000000000067941 */ /* 0x000fea0003800000 */
.L_x_132:
[----:B------:R-:W-:Y:S01]  /*0430*/  LOP3.LUT R0, R19, R33, RZ, 0xfc, !PT ;  /* 0x0000002113007212 */ /* 0x000fe200078efcff */
[----:B------:R-:W-:Y:S03]  /*0440*/  BSSY B6, `(.L_x_135) ;  /* 0x000001d000067945 */ /* 0x000fe60003800000 */
[----:B------:R-:W-:-:S13]  /*0450*/  ISETP.NE.U32.AND P0, PT, R0, RZ, PT ;  /* 0x000000ff0000720c */ /* 0x000fda0003f05070 */
[----:B------:R-:W-:Y:S05]  /*0460*/  @!P0 BRA `(.L_x_136) ;  /* 0x0000008000008947 */ /* 0x000fea0003800000 */
[----:B------:R-:W-:Y:S01]  /*0470*/  IMAD.MOV.U32 R4, RZ, RZ, R18 ;  /* 0x000000ffff047224 */ /* 0x000fe200078e0012 */
[----:B------:R-:W-:Y:S01]  /*0480*/  MOV R6, c[0x0][0x164] ;  /* 0x0000590000067a02 */ /* 0x000fe20000000f00 */
[----:B------:R-:W-:Y:S01]  /*0490*/  IMAD.MOV.U32 R5, RZ, RZ, R19 ;  /* 0x000000ffff057224 */ /* 0x000fe200078e0013 */
[----:B------:R-:W-:Y:S01]  /*04a0*/  MOV R20, 32@lo((nvkernel__Z4ssori_F1L2158_66 + .L_x_1@srel)) ;  /* 0x0000000000147802 */ /* 0x000fe20000000f00 */
[----:B------:R-:W-:Y:S01]  /*04b0*/  IMAD.MOV.U32 R7, RZ, RZ, R33 ;  /* 0x000000ffff077224 */ /* 0x000fe200078e0021 */
[----:B------:R-:W-:-:S04]  /*04c0*/  MOV R21, 32@hi((nvkernel__Z4ssori_F1L2158_66 + .L_x_1@srel)) ;  /* 0x0000000000157802 */ /* 0x000fc80000000f00 */
[----:B------:R-:W-:Y:S05]  /*04d0*/  CALL.ABS.NOINC `(__cuda_sm20_div_s64) ;  /* 0x0000000000007943 */ /* 0x000fea0003c00000 */
.L_x_1:
[----:B------:R-:W-:Y:S05]  /*04e0*/  BRA `(.L_x_137) ;  /* 0x0000012000007947 */ /* 0x000fea0003800000 */
.L_x_136:
[----:B------:R-:W0:Y:S01]  /*04f0*/  I2F.U32.RP R0, c[0x0][0x164] ;  /* 0x0000590000007b06 */ /* 0x000e220000209000 */
[----:B------:R-:W-:-:S07]  /*0500*/  ISETP.NE.U32.AND P2, PT, RZ, c[0x0][0x164], PT ;  /* 0x00005900ff007a0c */ /* 0x000fce0003f45070 */
        /* <DEDUP_REMOVED lines=16> */
.L_x_137:
[----:B------:R-:W-:Y:S05]  /*0610*/  BSYNC B6 ;  /* 0x0000000000067941 */ /* 0x000fea0003800000 */
.L_x_135:
[----:B------:R-:W-:Y:S01]  /*0620*/  ISETP.GE.U32.AND P0, PT, R31, R16, PT ;  /* 0x000000101f00720c */ /* 0x000fe20003f06070 */
[----:B------:R-:W-:Y:S01]  /*0630*/  BSSY B0, `(.L_x_138) ;  /* 0x0000030000007945 */ /* 0x000fe20003800000 */
[----:B------:R-:W-:Y:S02]  /*0640*/  IADD3 R0, -R18, RZ, RZ ;  /* 0x000000ff12007210 */ /* 0x000fe40007ffe1ff */
[----:B------:R-:W-:-:S03]  /*0650*/  ISETP.GE.AND.EX P0, PT, R2, R34, PT, P0 ;  /* 0x000000220200720c */ /* 0x000fc60003f06300 */
[----:B------:R-:W-:-:S10]  /*0660*/  IMAD R31, R0, c[0x0][0x160], R31 ;  /* 0x00005800001f7a24 */ /* 0x000fd400078e021f */
[----:B------:R-:W-:Y:S05]  /*0670*/  @P0 BRA `(.L_x_139) ;  /* 0x000002b000000947 */ /* 0x000fea0003800000 */
[----:B------:R-:W-:Y:S01]  /*0680*/  IADD3 R2, R4, 0x1, RZ ;  /* 0x0000000104027810 */ /* 0x000fe20007ffe0ff */
[----:B------:R-:W-:-:S03]  /*0690*/  IMAD.MOV R7, RZ, RZ, -R4 ;  /* 0x000000ffff077224 */ /* 0x000fc600078e0a04 */
[----:B------:R-:W-:Y:S01]  /*06a0*/  SHF.R.S32.HI R0, RZ, 0x1f, R2 ;  /* 0x0000001fff007819 */ /* 0x000fe20000011402 */
[----:B------:R-:W-:-:S04]  /*06b0*/  IMAD.WIDE.U32 R2, R2, 0x14b88, RZ ;  /* 0x00014b8802027825 */ /* 0x000fc800078e00ff */
[----:B------:R-:W-:Y:S02]  /*06c0*/  IMAD R5, R0, 0x14b88, RZ ;  /* 0x00014b8800057824 */ /* 0x000fe400078e02ff */
[----:B------:R-:W-:Y:S02]  /*06d0*/  IMAD R18, R7, c[0x0][0x164], R18 ;  /* 0x0000590007127a24 */ /* 0x000fe400078e0212 */
[----:B------:R-:W-:Y:S01]  /*06e0*/  IMAD.IADD R3, R3, 0x1, R5 ;  /* 0x0000000103037824 */ /* 0x000fe200078e0205 */
[----:B------:R-:W-:-:S05]  /*06f0*/  IADD3 R5, R31, c[0x0][0x170], RZ ;  /* 0x00005c001f057a10 */ /* 0x000fca0007ffe0ff */
[----:B------:R-:W-:Y:S01]  /*0700*/  IMAD.WIDE R2, R5, 0x8, R2 ;  /* 0x0000000805027825 */ /* 0x000fe200078e0202 */
[----:B------:R-:W-:-:S05]  /*0710*/  IADD3 R5, R18, c[0x0][0x16c], RZ ;  /* 0x00005b0012057a10 */ /* 0x000fca0007ffe0ff */
[----:B------:R-:W-:-:S05]  /*0720*/  IMAD.WIDE R4, R5, 0x338, R2 ;  /* 0x0000033805047825 */ /* 0x000fca00078e0202 */
[C---:B------:R-:W-:Y:S02]  /*0730*/  IADD3 R2, P0, R4.reuse, c[0x0][0x178], RZ ;  /* 0x00005e0004027a10 */ /* 0x040fe40007f1e0ff */
[----:B------:R-:W-:Y:S02]  /*0740*/  IADD3 R6, P1, R4, c[0x0][0x180], RZ ;  /* 0x0000600004067a10 */ /* 0x000fe40007f3e0ff */
[C---:B------:R-:W-:Y:S02]  /*0750*/  IADD3.X R3, R5.reuse, c[0x0][0x17c], RZ, P0, !PT ;  /* 0x00005f0005037a10 */ /* 0x040fe400007fe4ff */
[----:B------:R-:W-:-:S03]  /*0760*/  IADD3.X R7, R5, c[0x0][0x184], RZ, P1, !PT ;  /* 0x0000610005077a10 */ /* 0x000fc60000ffe4ff */
[----:B------:R-:W2:Y:S04]  /*0770*/  LDG.E.64 R12, [R2.64] ;  /* 0x00000024020c7981 */ /* 0x000ea8000c1e1b00 */
[----:B------:R-:W2:Y:S01]  /*0780*/  LDG.E.64 R10, [R6.64] ;  /* 0x00000024060a7981 */ /* 0x000ea2000c1e1b00 */
[----:B------:R-:W-:Y:S02]  /*0790*/  IADD3 R4, P0, R6, 0x1000000, RZ ;  /* 0x0100000006047810 */ /* 0x000fe40007f1e0ff */
[----:B------:R-:W-:-:S03]  /*07a0*/  IADD3 R8, P1, R2, 0x1000000, RZ ;  /* 0x0100000002087810 */ /* 0x000fc60007f3e0ff */
[----:B------:R-:W-:Y:S02]  /*07b0*/  IMAD.X R5, RZ, RZ, R7, P0 ;  /* 0x000000ffff057224 */ /* 0x000fe400000e0607 */
[----:B------:R-:W-:Y:S01]  /*07c0*/  IMAD.X R9, RZ, RZ, R3, P1 ;  /* 0x000000ffff097224 */ /* 0x000fe200008e0603 */
[----:B--2---:R-:W0:-:S07]  /*07d0*/  DFMA R12, R12, c[0x0][0x188], R10 ;  /* 0x000062000c0c7a2b */ /* 0x004e0e000000000a */
[----:B0-----:R0:W-:Y:S04]  /*07e0*/  STG.E.64 [R6.64], R12 ;  /* 0x0000000c06007986 */ /* 0x0011e8000c101b24 */
[----:B------:R-:W2:Y:S04]  /*07f0*/  LDG.E.64 R10, [R4.64+-0x7be7d0] ;  /* 0x84183024040a7981 */ /* 0x000ea8000c1e1b00 */
[----:B------:R-:W2:Y:S04]  /*0800*/  LDG.E.64 R14, [R8.64+-0x7be7d0] ;  /* 0x84183024080e7981 */ /* 0x000ea8000c1e1b00 */
[----:B------:R-:W3:Y:S01]  /*0810*/  LDG.E.64 R18, [R4.64+0x83060] ;  /* 0x0830602404127981 */ /* 0x000ee2000c1e1b00 */
[----:B--2---:R-:W1:-:S07]  /*0820*/  DFMA R14, R14, c[0x0][0x188], R10 ;  /* 0x000062000e0e7a2b */ /* 0x004e4e000000000a */
[----:B-1----:R1:W-:Y:S04]  /*0830*/  STG.E.64 [R4.64+-0x7be7d0], R14 ;  /* 0x8418300e04007986 */ /* 0x0023e8000c101b24 */
[----:B------:R-:W3:Y:S01]  /*0840*/  LDG.E.64 R20, [R8.64+0x83060] ;  /* 0x0830602408147981 */ /* 0x000ee2000c1e1b00 */
[----:B------:R-:W-:Y:S02]  /*0850*/  IADD3 R10, P0, R6, 0x2000000, RZ ;  /* 0x02000000060a7810 */ /* 0x000fe40007f1e0ff */
[----:B------:R-:W-:-:S03]  /*0860*/  IADD3 R2, P1, R2, 0x2000000, RZ ;  /* 0x0200000002027810 */ /* 0x000fc60007f3e0ff */
[----:B------:R-:W-:Y:S02]  /*0870*/  IMAD.X R11, RZ, RZ, R7, P0 ;  /* 0x000000ffff0b7224 */ /* 0x000fe400000e0607 */
[----:B------:R-:W-:Y:S01]  /*0880*/  IMAD.X R3, RZ, RZ, R3, P1 ;  /* 0x000000ffff037224 */ /* 0x000fe200008e0603 */
[----:B---3--:R-:W2:-:S07]  /*0890*/  DFMA R18, R20, c[0x0][0x188], R18 ;  /* 0x0000620014127a2b */ /* 0x008e8e0000000012 */
[----:B--2---:R1:W-:Y:S04]  /*08a0*/  STG.E.64 [R4.64+0x83060], R18 ;  /* 0x0830601204007986 */ /* 0x0043e8000c101b24 */
[----:B0-----:R-:W2:Y:S04]  /*08b0*/  LDG.E.64 R6, [R10.64+-0x73b770] ;  /* 0x8c4890240a067981 */ /* 0x001ea8000c1e1b00 */
[----:B------:R-:W2:Y:S02]  /*08c0*/  LDG.E.64 R12, [R2.64+-0x73b770] ;  /* 0x8c489024020c7981 */ /* 0x000ea4000c1e1b00 */
[----:B--2---:R0:W2:-:S02]  /*08d0*/  DFMA R6, R12, c[0x0][0x188], R6 ;  /* 0x000062000c067a2b */ /* 0x0040840000000006 */
[----:B0-----:R-:W3:Y:S05]  /*08e0*/  LDG.E.64 R12, [R10.64+0x1060c0] ;  /* 0x1060c0240a0c7981 */ /* 0x001eea000c1e1b00 */
[----:B--2---:R1:W-:Y:S04]  /*08f0*/  STG.E.64 [R10.64+-0x73b770], R6 ;  /* 0x8c4890060a007986 */ /* 0x0043e8000c101b24 */
[----:B------:R-:W3:Y:S02]  /*0900*/  LDG.E.64 R8, [R2.64+0x1060c0] ;  /* 0x1060c02402087981 */ /* 0x000ee4000c1e1b00 */
[----:B---3--:R-:W0:-:S07]  /*0910*/  DFMA R8, R8, c[0x0][0x188], R12 ;  /* 0x0000620008087a2b */ /* 0x008e0e000000000c */
[----:B0-----:R1:W-:Y:S04]  /*0920*/  STG.E.64 [R10.64+0x1060c0], R8 ;  /* 0x1060c0080a007986 */ /* 0x0013e8000c101b24 */
.L_x_139:
[----:B------:R-:W-:Y:S05]  /*0930*/  BSYNC B0 ;  /* 0x0000000000007941 */ /* 0x000fea0003800000 */
.L_x_138:
[----:B------:R-:W-:Y:S02]  /*0940*/  ISETP.NE.AND P1, PT, R36, RZ, PT ;  /* 0x000000ff2400720c */ /* 0x000fe40003f25270 */
[----:B------:R-:W-:-:S04]  /*0950*/  IADD3 R37, P0, R37, UR38, RZ ;  /* 0x0000002625257c10 */ /* 0x000fc8000ff1e0ff */
[----:B------:R-:W-:-:S07]  /*0960*/  IADD3.X R35, R35, UR39, RZ, P0, !PT ;  /* 0x0000002723237c10 */ /* 0x000fce00087fe4ff */
[----:B------:R-:W-:Y:S05]  /*0970*/  @P1 BRA `(.L_x_140) ;  /* 0xfffff82000001947 */ /* 0x000fea000383ffff */
[----:B------:R-:W-:Y:S05]  /*0980*/  EXIT ;  /* 0x000000000000794d */ /* 0x000fea0003800000 */
.L_x_141:
        /* <DEDUP_REMOVED lines=15> */
.L_x_492:


//--------------------- .text.nvkernel__Z4ssori_F1L2126_64 --------------------------
	.section	.text.nvkernel__Z4ssori_F1L2126_64,"ax",@progbits
	.sectioninfo	@"SHI_REGISTERS=38"
	.align	128
        .global         nvkernel__Z4ssori_F1L2126_64
        .type           nvkernel__Z4ssori_F1L2126_64,@function
        .size           nvkernel__Z4ssori_F1L2126_64,(.L_x_493 - nvkernel__Z4ssori_F1L2126_64)
        .other          nvkernel__Z4ssori_F1L2126_64,@"STO_CUDA_ENTRY STV_DEFAULT"
nvkernel__Z4ssori_F1L2126_64:
.text.nvkernel__Z4ssori_F1L2126_64:
[----:B------:R-:W-:Y:S02]  /*0000*/  MOV R1, c[0x0][0x28] ;  /* 0x00000a0000017a02 */ /* 0x000fe40000000f00 */
[----:B------:R-:W-:Y:S02]  /*0010*/  MOV R22, c[0x0][0x160] ;  /* 0x0000580000167a02 */ /* 0x000fe40000000f00 */
[----:B------:R-:W-:-:S03]  /*0020*/  MOV R5, c[0x0][0x168] ;  /* 0x00005a0000057a02 */ /* 0x000fc60000000f00 */
[----:B------:R-:W-:Y:S01]  /*0030*/  IMAD.WIDE R2, R22, c[0x0][0x164], RZ ;  /* 0x0000590016027a25 */ /* 0x000fe200078e02ff */
[----:B------:R-:W-:-:S03]  /*0040*/  SHF.R.S32.HI R5, RZ, 0x1f, R5 ;  /* 0x0000001fff057819 */ /* 0x000fc60000011405 */
[----:B------:R-:W-:Y:S02]  /*0050*/  IMAD R0, R3, c[0x0][0x168], RZ ;  /* 0x00005a0003007a24 */ /* 0x000fe400078e02ff */
[----:B------:R-:W-:-:S04]  /*0060*/  IMAD.WIDE.U32 R16, R2, c[0x0][0x168], RZ ;  /* 0x00005a0002107a25 */ /* 0x000fc800078e00ff */
[----:B------:R-:W-:Y:S02]  /*0070*/  IMAD R5, R2, R5, R0 ;  /* 0x0000000502057224 */ /* 0x000fe400078e0200 */
[----:B------:R-:W-:-:S03]  /*0080*/  IMAD.WIDE.U32 R2, R16, 0x5, RZ ;  /* 0x0000000510027825 */ /* 0x000fc600078e00ff */
[----:B------:R-:W-:Y:S02]  /*0090*/  IADD3 R35, R17, R5, RZ ;  /* 0x0000000511237210 */ /* 0x000fe40007ffe0ff */
[----:B------:R-:W-:-:S03]  /*00a0*/  ISETP.GE.U32.AND P0, PT, R2, 0x1, PT ;  /* 0x000000010200780c */ /* 0x000fc60003f06070 */
[----:B------:R-:W-:-:S05]  /*00b0*/  IMAD R33, R35, 0x5, RZ ;  /* 0x0000000523217824 */ /* 0x000fca00078e02ff */
[----:B------:R-:W-:-:S04]  /*00c0*/  IADD3 R33, R3, R33, RZ ;  /* 0x0000002103217210 */ /* 0x000fc80007ffe0ff */
[----:B------:R-:W-:-:S13]  /*00d0*/  ISETP.GE.AND.EX P0, PT, R33, RZ, PT, P0 ;  /* 0x000000ff2100720c */ /* 0x000fda0003f06300 */
[----:B------:R-:W-:Y:S05]  /*00e0*/  @!P0 EXIT ;  /* 0x000000000000894d */ /* 0x000fea0003800000 */
[----:B------:R-:W-:Y:S01]  /*00f0*/  IMAD.MOV.U32 R34, RZ, RZ, R2 ;  /* 0x000000ffff227224 */ /* 0x000fe200078e0002 */
[----:B------:R-:W-:Y:S01]  /*0100*/  SHF.R.S32.HI R22, RZ, 0x1f, R22 ;  /* 0x0000001fff167819 */ /* 0x000fe20000011416 */
[----:B------:R-:W-:Y:S01]  /*0110*/  IMAD.MOV.U32 R30, RZ, RZ, RZ ;  /* 0x000000ffff1e7224 */ /* 0x000fe200078e00ff */
[----:B------:R-:W-:Y:S01]  /*0120*/  MOV R32, RZ ;  /* 0x000000ff00207202 */ /* 0x000fe20000000f00 */
[----:B------:R-:W-:Y:S02]  /*0130*/  ULDC.64 UR36, c[0x0][0x118] ;  /* 0x0000460000247ab9 */ /* 0x000fe40000000a00 */
.L_x_150:
[----:B0-----:R-:W0:Y:S01]  /*0140*/  S2R R2, SR_TID.X ;  /* 0x0000000000027919 */ /* 0x001e220000002100 */
[----:B------:R-:W-:Y:S03]  /*0150*/  BSSY B6, `(.L_x_142) ;  /* 0x0000035000067945 */ /* 0x000fe60003800000 */
[----:B------:R-:W1:Y:S01]  /*0160*/  S2R R5, SR_CTAID.X ;  /* 0x0000000000057919 */ /* 0x000e620000002500 */
[----:B0-----:R-:W-:-:S05]  /*0170*/  SHF.R.S32.HI R3, RZ, 0x1f, R2 ;  /* 0x0000001fff037819 */ /* 0x001fca0000011402 */
[----:B-1----:R-:W-:-:S05]  /*0180*/  IMAD.WIDE R2, R5, 0x80, R2 ;  /* 0x0000008005027825 */ /* 0x002fca00078e0202 */
[----:B------:R-:W-:-:S05]  /*0190*/  IADD3 R31, P0, R2, R32, RZ ;  /* 0x00000020021f7210 */ /* 0x000fca0007f1e0ff */
[----:B------:R-:W-:-:S04]  /*01a0*/  IMAD.X R23, R3, 0x1, R30, P0 ;  /* 0x0000000103177824 */ /* 0x000fc800000e061e */
[C---:B------:R-:W-:Y:S01]  /*01b0*/  IMAD.WIDE.U32 R2, R23.reuse, 0x66666667, RZ ;  /* 0x6666666717027825 */ /* 0x040fe200078e00ff */
[----:B------:R-:W-:-:S05]  /*01c0*/  ISETP.LT.AND P1, PT, R23, RZ, PT ;  /* 0x000000ff1700720c */ /* 0x000fca0003f21270 */
[----:B------:R-:W-:-:S04]  /*01d0*/  IMAD.WIDE.U32 R4, P0, R31, 0x66666666, R2 ;  /* 0x666666661f047825 */ /* 0x000fc80007800002 */
[----:B------:R-:W-:-:S04]  /*01e0*/  IMAD.WIDE.U32 R2, R31, 0x66666667, RZ ;  /* 0x666666671f027825 */ /* 0x000fc800078e00ff */
[----:B------:R-:W-:Y:S01]  /*01f0*/  IMAD.X R7, RZ, RZ, RZ, P0 ;  /* 0x000000ffff077224 */ /* 0x000fe200000e06ff */
[----:B------:R-:W-:Y:S01]  /*0200*/  IADD3 RZ, P0, R3, R4, RZ ;  /* 0x0000000403ff7210 */ /* 0x000fe20007f1e0ff */
[----:B------:R-:W-:-:S04]  /*0210*/  IMAD.MOV.U32 R6, RZ, RZ, R5 ;  /* 0x000000ffff067224 */ /* 0x000fc800078e0005 */
[----:B------:R-:W-:-:S05]  /*0220*/  IMAD.WIDE.U32.X R2, R23, 0x66666666, R6, P0 ;  /* 0x6666666617027825 */ /* 0x000fca00000e0406 */
[----:B------:R-:W-:-:S04]  /*0230*/  IADD3 R5, P0, R2, -0x66666667, RZ ;  /* 0x9999999902057810 */ /* 0x000fc80007f1e0ff */
[----:B------:R-:W-:Y:S02]  /*0240*/  IADD3.X R7, R3, -0x66666667, RZ, P0, !PT ;  /* 0x9999999903077810 */ /* 0x000fe400007fe4ff */
[----:B------:R-:W-:Y:S02]  /*0250*/  SEL R2, R5, R2, P1 ;  /* 0x0000000205027207 */ /* 0x000fe40000800000 */
[----:B------:R-:W-:-:S04]  /*0260*/  SEL R3, R7, R3, P1 ;  /* 0x0000000307037207 */ /* 0x000fc80000800000 */
[--C-:B------:R-:W-:Y:S02]  /*0270*/  SHF.R.S64 R2, R2, 0x1, R3.reuse ;  /* 0x0000000102027819 */ /* 0x100fe40000001003 */
[----:B------:R-:W-:Y:S02]  /*0280*/  SHF.R.S32.HI R5, RZ, 0x1, R3 ;  /* 0x00000001ff057819 */ /* 0x000fe40000011403 */
[----:B------:R-:W-:-:S05]  /*0290*/  LEA.HI R2, P0, R3, R2, RZ, 0x1 ;  /* 0x0000000203027211 */ /* 0x000fca00078108ff */
[----:B------:R-:W-:-:S05]  /*02a0*/  IMAD.X R5, RZ, RZ, R5, P0 ;  /* 0x000000ffff057224 */ /* 0x000fca00000e0605 */
[----:B------:R-:W-:-:S04]  /*02b0*/  LOP3.LUT R0, R5, R22, RZ, 0xfc, !PT ;  /* 0x0000001605007212 */ /* 0x000fc800078efcff */
[----:B------:R-:W-:-:S13]  /*02c0*/  ISETP.NE.U32.AND P0, PT, R0, RZ, PT ;  /* 0x000000ff0000720c */ /* 0x000fda0003f05070 */
[----:B------:R-:W-:Y:S05]  /*02d0*/  @!P0 BRA `(.L_x_143) ;  /* 0x0000009000008947 */ /* 0x000fea0003800000 */
[----:B------:R-:W-:Y:S01]  /*02e0*/  IMAD.MOV.U32 R4, RZ, RZ, R2 ;  /* 0x000000ffff047224 */ /* 0x000fe200078e0002 */
[----:B------:R-:W-:Y:S01]  /*02f0*/  MOV R6, c[0x0][0x160] ;  /* 0x0000580000067a02 */ /* 0x000fe20000000f00 */
[----:B------:R-:W-:Y:S01]  /*0300*/  IMAD.MOV.U32 R7, RZ, RZ, R22 ;  /* 0x000000ffff077224 */ /* 0x000fe200078e0016 */
[----:B------:R-:W-:Y:S02]  /*0310*/  MOV R20, 32@lo((nvkernel__Z4ssori_F1L2126_64 + .L_x_2@srel)) ;  /* 0x0000000000147802 */ /* 0x000fe40000000f00 */
[----:B------:R-:W-:-:S04]  /*0320*/  MOV R21, 32@hi((nvkernel__Z4ssori_F1L2126_64 + .L_x_2@srel)) ;  /* 0x0000000000157802 */ /* 0x000fc80000000f00 */
[----:B------:R-:W-:Y:S05]  /*0330*/  CALL.ABS.NOINC `(__cuda_sm20_div_s64) ;  /* 0x0000000000007943 */ /* 0x000fea0003c00000 */
.L_x_2:
[----:B------:R-:W-:Y:S02]  /*0340*/  MOV R18, R4 ;  /* 0x0000000400127202 */ /* 0x000fe40000000f00 */
[----:B------:R-:W-:Y:S01]  /*0350*/  MOV R19, R5 ;  /* 0x0000000500137202 */ /* 0x000fe20000000f00 */
[----:B------:R-:W-:Y:S05]  /*0360*/  BRA `(.L_x_144) ;  /* 0x0000013000007947 */ /* 0x000fea0003800000 */
.L_x_143:
        /* <DEDUP_REMOVED lines=19> */
.L_x_144:
[----:B------:R-:W-:Y:S05]  /*04a0*/  BSYNC B6 ;  /* 0x0000000000067941 */ /* 0x000fea0003800000 */
.L_x_142:
[----:B------:R-:W-:Y:S01]  /*04b0*/  IMAD.MOV.U32 R7, RZ, RZ, c[0x0][0x164] ;  /* 0x00005900ff077624 */ /* 0x000fe200078e00ff */
[----:B------:R-:W-:Y:S04]  /*04c0*/  BSSY B6, `(.L_x_145) ;  /* 0x000001e000067945 */ /* 0x000fe80003800000 */
[----:B------:R-:W-:-:S04]  /*04d0*/  SHF.R.S32.HI R7, RZ, 0x1f, R7 ;  /* 0x0000001fff077819 */ /* 0x000fc80000011407 */
[----:B------:R-:W-:-:S04]  /*04e0*/  LOP3.LUT R0, R19, R7, RZ, 0xfc, !PT ;  /* 0x0000000713007212 */ /* 0x000fc800078efcff */
[----:B------:R-:W-:-:S13]  /*04f0*/  ISETP.NE.U32.AND P0, PT, R0, RZ, PT ;  /* 0x000000ff0000720c */ /* 0x000fda0003f05070 */
[----:B------:R-:W-:Y:S05]  /*0500*/  @!P0 BRA `(.L_x_146) ;  /* 0x0000007000008947 */ /* 0x000fea0003800000 */
[----:B------:R-:W-:Y:S01]  /*0510*/  IMAD.MOV.U32 R4, RZ, RZ, R18 ;  /* 0x000000ffff047224 */ /* 0x000fe200078e0012 */
[----:B------:R-:W-:Y:S01]  /*0520*/  MOV R5, R19 ;  /* 0x0000001300057202 */ /* 0x000fe20000000f00 */
[----:B------:R-:W-:Y:S01]  /*0530*/  IMAD.MOV.U32 R6, RZ, RZ, c[0x0][0x164] ;  /* 0x00005900ff067624 */ /* 0x000fe200078e00ff */
[----:B------:R-:W-:Y:S02]  /*0540*/  MOV R20, 32@lo((nvkernel__Z4ssori_F1L2126_64 + .L_x_3@srel)) ;  /* 0x0000000000147802 */ /* 0x000fe40000000f00 */
[----:B------:R-:W-:-:S04]  /*0550*/  MOV R21, 32@hi((nvkernel__Z4ssori_F1L2126_64 + .L_x_3@srel)) ;  /* 0x0000000000157802 */ /* 0x000fc80000000f00 */
[----:B------:R-:W-:Y:S05]  /*0560*/  CALL.ABS.NOINC `(__cuda_sm20_div_s64) ;  /* 0x0000000000007943 */ /* 0x000fea0003c00000 */
.L_x_3:
[----:B------:R-:W-:Y:S05]  /*0570*/  BRA `(.L_x_147) ;  /* 0x0000012000007947 */ /* 0x000fea0003800000 */
.L_x_146:
        /* <DEDUP_REMOVED lines=18> */
.L_x_147:
[----:B------:R-:W-:Y:S05]  /*06a0*/  BSYNC B6 ;  /* 0x0000000000067941 */ /* 0x000fea0003800000 */
.L_x_145:
[----:B------:R-:W-:Y:S01]  /*06b0*/  IMAD R3, R35, 0x5, RZ ;  /* 0x0000000523037824 */ /* 0x000fe200078e02ff */
[----:B------:R-:W-:Y:S01]  /*06c0*/  IADD3 R5, -R18, RZ, RZ ;  /* 0x000000ff12057210 */ /* 0x000fe20007ffe1ff */
[----:B------:R-:W-:Y:S01]  /*06d0*/  IMAD.WIDE.U32 R6, R16, 0x5, RZ ;  /* 0x0000000510067825 */ /* 0x000fe200078e00ff */
[----:B------:R-:W-:Y:S04]  /*06e0*/  BSSY B0, `(.L_x_148) ;  /* 0x000001e000007945 */ /* 0x000fe80003800000 */
[----:B------:R-:W-:Y:S02]  /*06f0*/  IADD3 R0, R7, R3, RZ ;  /* 0x0000000307007210 */ /* 0x000fe40007ffe0ff */
[----:B------:R-:W-:Y:S01]  /*0700*/  ISETP.GE.U32.AND P0, PT, R31, R6, PT ;  /* 0x000000061f00720c */ /* 0x000fe20003f06070 */
[----:B------:R-:W-:Y:S01]  /*0710*/  IMAD R31, R2, -0x5, R31 ;  /* 0xfffffffb021f7824 */ /* 0x000fe200078e021f */
[----:B------:R-:W-:Y:S01]  /*0720*/  IADD3 R3, -R4, RZ, RZ ;  /* 0x000000ff04037210 */ /* 0x000fe20007ffe1ff */
[----:B------:R-:W-:Y:S01]  /*0730*/  IMAD R6, R5, c[0x0][0x160], R2 ;  /* 0x0000580005067a24 */ /* 0x000fe200078e0202 */
[----:B------:R-:W-:-:S03]  /*0740*/  ISETP.GE.AND.EX P0, PT, R23, R0, PT, P0 ;  /* 0x000000001700720c */ /* 0x000fc60003f06300 */
[----:B------:R-:W-:-:S10]  /*0750*/  IMAD R18, R3, c[0x0][0x164], R18 ;  /* 0x0000590003127a24 */ /* 0x000fd400078e0212 */
[----:B------:R-:W-:Y:S05]  /*0760*/  @P0 BRA `(.L_x_149) ;  /* 0x0000015000000947 */ /* 0x000fea0003800000 */
[----:B------:R-:W-:Y:S02]  /*0770*/  IADD3 R2, R4, 0x1, RZ ;  /* 0x0000000104027810 */ /* 0x000fe40007ffe0ff */
[----:B------:R-:W-:Y:S02]  /*0780*/  SHF.R.S32.HI R0, RZ, 0x1f, R31 ;  /* 0x0000001fff007819 */ /* 0x000fe4000001141f */
[--C-:B------:R-:W-:Y:S02]  /*0790*/  SHF.R.S32.HI R3, RZ, 0x1f, R2.reuse ;  /* 0x0000001fff037819 */ /* 0x100fe40000011402 */
[----:B------:R-:W-:Y:S01]  /*07a0*/  IADD3 R4, R18, c[0x0][0x170], RZ ;  /* 0x00005c0012047a10 */ /* 0x000fe20007ffe0ff */
[----:B------:R-:W-:Y:S01]  /*07b0*/  IMAD R7, R0, 0x66, RZ ;  /* 0x0000006600077824 */ /* 0x000fe200078e02ff */
[----:B------:R-:W-:Y:S01]  /*07c0*/  IADD3 R6, R6, c[0x0][0x16c], RZ ;  /* 0x00005b0006067a10 */ /* 0x000fe20007ffe0ff */
[----:B------:R-:W-:Y:S01]  /*07d0*/  IMAD.WIDE.U32 R2, R31, 0x66, R2 ;  /* 0x000000661f027825 */ /* 0x000fe200078e0002 */
[----:B------:R-:W-:-:S03]  /*07e0*/  SHF.R.S32.HI R5, RZ, 0x1f, R4 ;  /* 0x0000001fff057819 */ /* 0x000fc60000011404 */
[----:B------:R-:W-:Y:S01]  /*07f0*/  IMAD.IADD R0, R3, 0x1, R7 ;  /* 0x0000000103007824 */ /* 0x000fe200078e0207 */
[----:B------:R-:W-:Y:S01]  /*0800*/  SHF.R.S32.HI R7, RZ, 0x1f, R6 ;  /* 0x0000001fff077819 */ /* 0x000fe20000011406 */
[----:B------:R-:W-:-:S04]  /*0810*/  IMAD.WIDE.U32 R2, R2, 0x67, R4 ;  /* 0x0000006702027825 */ /* 0x000fc800078e0004 */
[----:B------:R-:W-:-:S04]  /*0820*/  IMAD R5, R0, 0x67, RZ ;  /* 0x0000006700057824 */ /* 0x000fc800078e02ff */
[----:B------:R-:W-:Y:S02]  /*0830*/  IMAD.IADD R0, R3, 0x1, R5 ;  /* 0x0000000103007824 */ /* 0x000fe400078e0205 */
[----:B------:R-:W-:-:S04]  /*0840*/  IMAD.WIDE.U32 R4, R2, 0x67, R6 ;  /* 0x0000006702047825 */ /* 0x000fc800078e0006 */
[----:B------:R-:W-:Y:S01]  /*0850*/  IMAD R3, R0, 0x67, RZ ;  /* 0x0000006700037824 */ /* 0x000fe200078e02ff */
[----:B------:R-:W-:-:S03]  /*0860*/  LEA R2, P0, R4, c[0x0][0x178], 0x3 ;  /* 0x00005e0004027a11 */ /* 0x000fc600078018ff */
[----:B------:R-:W-:-:S05]  /*0870*/  IMAD.IADD R3, R5, 0x1, R3 ;  /* 0x0000000105037824 */ /* 0x000fca00078e0203 */
[----:B------:R-:W-:-:S05]  /*0880*/  LEA.HI.X R3, R4, c[0x0][0x17c], R3, 0x3, P0 ;  /* 0x00005f0004037a11 */ /* 0x000fca00000f1c03 */
[----:B------:R-:W2:Y:S02]  /*0890*/  LDG.E.64 R4, [R2.64] ;  /* 0x0000002402047981 */ /* 0x000ea4000c1e1b00 */
[----:B--2---:R-:W0:-:S07]  /*08a0*/  DMUL R4, R4, c[0x0][0x180] ;  /* 0x0000600004047a28 */ /* 0x004e0e0000000000 */
[----:B0-----:R0:W-:Y:S04]  /*08b0*/  STG.E.64 [R2.64], R4 ;  /* 0x0000000402007986 */ /* 0x0011e8000c101b24 */
.L_x_149:
[----:B------:R-:W-:Y:S05]  /*08c0*/  BSYNC B0 ;  /* 0x0000000000007941 */ /* 0x000fea0003800000 */
.L_x_148:
[----:B------:R-:W-:Y:S02]  /*08d0*/  ULDC UR4, c[0x0][0xc] ;  /* 0x0000030000047ab9 */ /* 0x000fe40000000800 */
[----:B------:R-:W-:-:S06]  /*08e0*/  UIMAD.WIDE UR4, UR4, 0x80, URZ ;  /* 0x00000080040478a5 */ /* 0x000fcc000f8e023f */
[----:B------:R-:W-:Y:S02]  /*08f0*/  IADD3 R34, P0, R34, -UR4, RZ ;  /* 0x8000000422227c10 */ /* 0x000fe4000ff1e0ff */
[----:B------:R-:W-:Y:S02]  /*0900*/  IADD3 R32, P1, R32, UR4, RZ ;  /* 0x0000000420207c10 */ /* 0x000fe4000ff3e0ff */
[----:B------:R-:W-:Y:S02]  /*0910*/  IADD3.X R33, R33, ~UR5, RZ, P0, !PT ;  /* 0x8000000521217c10 */ /* 0x000fe400087fe4ff */
[----:B------:R-:W-:Y:S02]  /*0920*/  ISETP.GT.U32.AND P0, PT, R34, RZ, PT ;  /* 0x000000ff2200720c */ /* 0x000fe40003f04070 */
[----:B------:R-:W-:Y:S02]  /*0930*/  IADD3.X R30, R30, UR5, RZ, P1, !PT ;  /* 0x000000051e1e7c10 */ /* 0x000fe40008ffe4ff */
[----:B------:R-:W-:-:S13]  /*0940*/  ISETP.GT.AND.EX P0, PT, R33, RZ, PT, P0 ;  /* 0x000000ff2100720c */ /* 0x000fda0003f04300 */
[----:B------:R-:W-:Y:S05]  /*0950*/  @P0 BRA `(.L_x_150) ;  /* 0xfffff7e000000947 */ /* 0x000fea000383ffff */
[----:B------:R-:W-:Y:S05]  /*0960*/  EXIT ;  /* 0x000000000000794d */ /* 0x000fea0003800000 */
.L_x_151:
        /* <DEDUP_REMOVED lines=9> */
.L_x_493:


//--------------------- .text.nvkernel__Z4ssori_F1L2089_62 --------------------------
	.section	.text.nvkernel__Z4ssori_F1L2089_62,"ax",@progbits
	.sectioninfo	@"SHI_REGISTERS=24"
	.align	128
        .global         nvkernel__Z4ssori_F1L2089_62
        .type           nvkernel__Z4ssori_F1L2089_62,@function
        .size           nvkernel__Z4ssori_F1L2089_62,(.L_x_494 - nvkernel__Z4ssori_F1L2089_62)
        .other          nvkernel__Z4ssori_F1L2089_62,@"STO_CUDA_ENTRY STV_DEFAULT"
nvkernel__Z4ssori_F1L2089_62:
.text.nvkernel__Z4ssori_F1L2089_62:
[----:B------:R-:W-:Y:S02]  /*0000*/  MOV R1, c[0x0][0x28] ;  /* 0x00000a0000017a02 */ /* 0x000fe40000000f00 */
[----:B------:R-:W0:Y:S01]  /*0010*/  S2R R2, SR_TID.X ;  /* 0x0000000000027919 */ /* 0x000e220000002100 */
[----:B------:R-:W-:Y:S02]  /*0020*/  ULDC UR8, c[0x0][0xc] ;  /* 0x0000030000087ab9 */ /* 0x000fe40000000800 */
[----:B------:R-:W-:Y:S01]  /*0030*/  ULDC.64 UR10, c[0x0][0x118] ;  /* 0x00004600000a7ab9 */ /* 0x000fe20000000a00 */
[----:B------:R-:W1:Y:S01]  /*0040*/  S2R R5, SR_CTAID.X ;  /* 0x0000000000057919 */ /* 0x000e620000002500 */
[----:B------:R-:W-:Y:S02]  /*0050*/  UMOV UR5, URZ ;  /* 0x0000003f00057c82 */ /* 0x000fe40008000000 */
[----:B------:R-:W-:Y:S02]  /*0060*/  UMOV UR6, URZ ;  /* 0x0000003f00067c82 */ /* 0x000fe40008000000 */
[----:B------:R-:W-:Y:S02]  /*0070*/  UIMAD.WIDE UR8, UR8, 0x80, URZ ;  /* 0x00000080080878a5 */ /* 0x000fe4000f8e023f */
[----:B------:R-:W-:-:S02]  /*0080*/  UMOV UR7, 0x3f804 ;  /* 0x0003f80400077882 */ /* 0x000fc40000000000 */
[----:B------:R-:W-:Y:S01]  /*0090*/  UMOV UR4, URZ ;  /* 0x0000003f00047c82 */ /* 0x000fe20008000000 */
[----:B0-----:R-:W-:-:S05]  /*00a0*/  SHF.R.S32.HI R3, RZ, 0x1f, R2 ;  /* 0x0000001fff037819 */ /* 0x001fca0000011402 */
[C---:B-1----:R-:W-:Y:S01]  /*00b0*/  IMAD.WIDE R16, R5.reuse, 0x80, R2 ;  /* 0x0000008005107825 */ /* 0x042fe200078e0202 */
[----:B------:R-:W-:-:S04]  /*00c0*/  SHF.L.U32 R5, R5, 0x7, RZ ;  /* 0x0000000705057819 */ /* 0x000fc800000006ff */
.L_x_154:
[----:B------:R-:W-:Y:S01]  /*00d0*/  IADD3 R19, P0, R16, UR5, RZ ;  /* 0x0000000510137c10 */ /* 0x000fe2000ff1e0ff */
[----:B------:R-:W-:Y:S03]  /*00e0*/  BSSY B0, `(.L_x_152) ;  /* 0x000003c000007945 */ /* 0x000fe60003800000 */
[----:B------:R-:W-:Y:S01]  /*00f0*/  IADD3.X R21, R17, UR6, RZ, P0, !PT ;  /* 0x0000000611157c10 */ /* 0x000fe200087fe4ff */
[----:B0-----:R-:W-:-:S04]  /*0100*/  IMAD.WIDE.U32 R10, R19, 0x70a3d70b, RZ ;  /* 0x70a3d70b130a7825 */ /* 0x001fc800078e00ff */
[----:B------:R-:W-:-:S06]  /*0110*/  IMAD.WIDE.U32 R6, R21, 0x70a3d70b, RZ ;  /* 0x70a3d70b15067825 */ /* 0x000fcc00078e00ff */
[----:B------:R-:W-:-:S04]  /*0120*/  IMAD.WIDE.U32 R12, P1, R19, -0x5c28f5c3, R6 ;  /* 0xa3d70a3d130c7825 */ /* 0x000fc80007820006 */
[----:B------:R-:W-:Y:S01]  /*0130*/  IMAD.WIDE.U32 R6, R21, 0x66666667, RZ ;  /* 0x6666666715067825 */ /* 0x000fe200078e00ff */
[----:B------:R-:W-:-:S04]  /*0140*/  IADD3 R14, P2, R19, R13, RZ ;  /* 0x0000000d130e7210 */ /* 0x000fc80007f5e0ff */
[----:B------:R-:W-:Y:S01]  /*0150*/  IADD3.X R15, RZ, R21, RZ, P1, P2 ;  /* 0x00000015ff0f7210 */ /* 0x000fe20000fe44ff */
[----:B------:R-:W-:Y:S01]  /*0160*/  IMAD.WIDE.U32 R8, P0, R19, 0x66666666, R6 ;  /* 0x6666666613087825 */ /* 0x000fe20007800006 */
[----:B------:R-:W-:Y:S02]  /*0170*/  IADD3 RZ, P1, R11, R12, RZ ;  /* 0x0000000c0bff7210 */ /* 0x000fe40007f3e0ff */
[----:B------:R-:W-:Y:S01]  /*0180*/  ISETP.LT.AND P2, PT, R21, RZ, PT ;  /* 0x000000ff1500720c */ /* 0x000fe20003f41270 */
[----:B------:R-:W-:-:S04]  /*0190*/  IMAD.WIDE.U32 R6, R19, 0x66666667, RZ ;  /* 0x6666666713067825 */ /* 0x000fc800078e00ff */
[----:B------:R-:W-:Y:S01]  /*01a0*/  IMAD.X R11, RZ, RZ, RZ, P0 ;  /* 0x000000ffff0b7224 */ /* 0x000fe200000e06ff */
[----:B------:R-:W-:Y:S01]  /*01b0*/  IADD3 RZ, P0, R7, R8, RZ ;  /* 0x0000000807ff7210 */ /* 0x000fe20007f1e0ff */
[----:B------:R-:W-:-:S04]  /*01c0*/  IMAD.WIDE.U32.X R12, R21, -0x5c28f5c3, R14, P1 ;  /* 0xa3d70a3d150c7825 */ /* 0x000fc800008e040e */
[----:B------:R-:W-:Y:S01]  /*01d0*/  IMAD.MOV.U32 R10, RZ, RZ, R9 ;  /* 0x000000ffff0a7224 */ /* 0x000fe200078e0009 */
[----:B------:R-:W-:-:S03]  /*01e0*/  IADD3 R8, P1, -R19, R12, RZ ;  /* 0x0000000c13087210 */ /* 0x000fc60007f3e1ff */
[----:B------:R-:W-:Y:S01]  /*01f0*/  IMAD.WIDE.U32.X R6, R21, 0x66666666, R10, P0 ;  /* 0x6666666615067825 */ /* 0x000fe200000e040a */
[----:B------:R-:W-:-:S03]  /*0200*/  ISETP.GT.U32.AND P0, PT, R19, 0x3f803, PT ;  /* 0x0003f8031300780c */ /* 0x000fc60003f04070 */
[----:B------:R-:W-:Y:S01]  /*0210*/  IMAD.X R12, R13, 0x1, ~R21, P1 ;  /* 0x000000010d0c7824 */ /* 0x000fe200008e0e15 */
[----:B------:R-:W-:Y:S02]  /*0220*/  IADD3 R9, P3, R6, -0x66666667, RZ ;  /* 0x9999999906097810 */ /* 0x000fe40007f7e0ff */
[----:B------:R-:W-:Y:S02]  /*0230*/  IADD3 R13, P1, R8, -0x70a3d70b, RZ ;  /* 0x8f5c28f5080d7810 */ /* 0x000fe40007f3e0ff */
[----:B------:R-:W-:Y:S02]  /*0240*/  ISETP.GT.AND.EX P0, PT, R21, RZ, PT, P0 ;  /* 0x000000ff1500720c */ /* 0x000fe40003f04300 */
[----:B------:R-:W-:Y:S02]  /*0250*/  IADD3.X R11, R7, -0x66666667, RZ, P3, !PT ;  /* 0x99999999070b7810 */ /* 0x000fe40001ffe4ff */
[----:B------:R-:W-:Y:S02]  /*0260*/  IADD3.X R15, R12, 0x5c28f5c2, RZ, P1, !PT ;  /* 0x5c28f5c20c0f7810 */ /* 0x000fe40000ffe4ff */
[----:B------:R-:W-:-:S02]  /*0270*/  SEL R0, R9, R6, P2 ;  /* 0x0000000609007207 */ /* 0x000fc40001000000 */
[----:B------:R-:W-:Y:S02]  /*0280*/  SEL R7, R11, R7, P2 ;  /* 0x000000070b077207 */ /* 0x000fe40001000000 */
[----:B------:R-:W-:Y:S02]  /*0290*/  SEL R8, R13, R8, P2 ;  /* 0x000000080d087207 */ /* 0x000fe40001000000 */
[----:B------:R-:W-:Y:S02]  /*02a0*/  SEL R9, R15, R12, P2 ;  /* 0x0000000c0f097207 */ /* 0x000fe40001000000 */
[----:B------:R-:W-:Y:S02]  /*02b0*/  SHF.R.S64 R0, R0, 0x1, R7 ;  /* 0x0000000100007819 */ /* 0x000fe40000001007 */
[----:B------:R-:W-:Y:S02]  /*02c0*/  SHF.R.S64 R8, R8, 0x4, R9 ;  /* 0x0000000408087819 */ /* 0x000fe40000001009 */
[----:B------:R-:W-:-:S02]  /*02d0*/  LEA.HI R7, R7, R0, RZ, 0x1 ;  /* 0x0000000007077211 */ /* 0x000fc400078f08ff */
[----:B------:R-:W-:Y:S01]  /*02e0*/  LEA.HI R8, R9, R8, RZ, 0x1 ;  /* 0x0000000809087211 */ /* 0x000fe200078f08ff */
[----:B------:R-:W-:Y:S05]  /*02f0*/  @P0 BRA `(.L_x_153) ;  /* 0x000001a000000947 */ /* 0x000fea0003800000 */
[----:B------:R-:W-:Y:S01]  /*0300*/  IADD3 R6, R5, UR5, R2 ;  /* 0x0000000505067c10 */ /* 0x000fe2000fffe002 */
[----:B------:R-:W-:-:S04]  /*0310*/  IMAD R9, R8, -0x5, R7 ;  /* 0xfffffffb08097824 */ /* 0x000fc800078e0207 */
[----:B------:R-:W-:Y:S01]  /*0320*/  IMAD R6, R7, -0x5, R6 ;  /* 0xfffffffb07067824 */ /* 0x000fe200078e0206 */
[----:B------:R-:W-:-:S04]  /*0330*/  SHF.R.S32.HI R0, RZ, 0x1f, R9 ;  /* 0x0000001fff007819 */ /* 0x000fc80000011409 */
[----:B------:R-:W-:Y:S01]  /*0340*/  SHF.R.S32.HI R7, RZ, 0x1f, R6 ;  /* 0x0000001fff077819 */ /* 0x000fe20000011406 */
[----:B------:R-:W-:-:S04]  /*0350*/  IMAD R11, R0, 0x5, RZ ;  /* 0x00000005000b7824 */ /* 0x000fc800078e02ff */
[----:B------:R-:W-:Y:S01]  /*0360*/  IMAD.WIDE.U32 R6, R9, 0x5, R6 ;  /* 0x0000000509067825 */ /* 0x000fe200078e0006 */
[----:B------:R-:W-:-:S03]  /*0370*/  SHF.R.S32.HI R9, RZ, 0x1f, R8 ;  /* 0x0000001fff097819 */ /* 0x000fc60000011408 */
[----:B------:R-:W-:Y:S02]  /*0380*/  IMAD.IADD R0, R7, 0x1, R11 ;  /* 0x0000000107007824 */ /* 0x000fe400078e020b */
[----:B------:R-:W-:-:S04]  /*0390*/  IMAD.WIDE.U32 R6, R6, 0x28a4, R8 ;  /* 0x000028a406067825 */ /* 0x000fc800078e0008 */
[----:B------:R-:W-:Y:S02]  /*03a0*/  IMAD R9, R0, 0x28a4, RZ ;  /* 0x000028a400097824 */ /* 0x000fe400078e02ff */
[----:B------:R-:W-:Y:S02]  /*03b0*/  IMAD.SHL.U32 R0, R6, 0x8, RZ ;  /* 0x0000000806007824 */ /* 0x000fe400078e00ff */
[----:B------:R-:W-:-:S03]  /*03c0*/  IMAD.IADD R7, R7, 0x1, R9 ;  /* 0x0000000107077824 */ /* 0x000fc600078e0209 */
[----:B------:R-:W-:Y:S02]  /*03d0*/  IADD3 R8, P0, R0, c[0x0][0x160], RZ ;  /* 0x0000580000087a10 */ /* 0x000fe40007f1e0ff */
[----:B------:R-:W-:Y:S02]  /*03e0*/  SHF.L.U64.HI R7, R6, 0x3, R7 ;  /* 0x0000000306077819 */ /* 0x000fe40000010207 */
[C---:B------:R-:W-:Y:S02]  /*03f0*/  IADD3 R10, P1, R0.reuse, c[0x0][0x168], RZ ;  /* 0x00005a00000a7a10 */ /* 0x040fe40007f3e0ff */
[C---:B------:R-:W-:Y:S02]  /*0400*/  IADD3 R12, P2, R0.reuse, c[0x0][0x170], RZ ;  /* 0x00005c00000c7a10 */ /* 0x040fe40007f5e0ff */
[----:B------:R-:W-:Y:S02]  /*0410*/  IADD3 R6, P3, R0, c[0x0][0x178], RZ ;  /* 0x00005e0000067a10 */ /* 0x000fe40007f7e0ff */
[----:B------:R-:W-:-:S02]  /*0420*/  IADD3.X R9, R7, c[0x0][0x164], RZ, P0, !PT ;  /* 0x0000590007097a10 */ /* 0x000fc400007fe4ff */
[C---:B------:R-:W-:Y:S02]  /*0430*/  IADD3.X R11, R7.reuse, c[0x0][0x16c], RZ, P1, !PT ;  /* 0x00005b00070b7a10 */ /* 0x040fe40000ffe4ff */
[C---:B------:R-:W-:Y:S01]  /*0440*/  IADD3.X R13, R7.reuse, c[0x0][0x174], RZ, P2, !PT ;  /* 0x00005d00070d7a10 */ /* 0x040fe200017fe4ff */
[----:B------:R0:W-:Y:S01]  /*0450*/  STG.E.64 [R8.64], RZ ;  /* 0x000000ff08007986 */ /* 0x0001e2000c101b0a */
[----:B------:R-:W-:-:S03]  /*0460*/  IADD3.X R7, R7, c[0x0][0x17c], RZ, P3, !PT ;  /* 0x00005f0007077a10 */ /* 0x000fc60001ffe4ff */
[----:B------:R0:W-:Y:S04]  /*0470*/  STG.E.64 [R10.64], RZ ;  /* 0x000000ff0a007986 */ /* 0x0001e8000c101b0a */
[----:B------:R0:W-:Y:S04]  /*0480*/  STG.E.64 [R12.64], RZ ;  /* 0x000000ff0c007986 */ /* 0x0001e8000c101b0a */
[----:B------:R0:W-:Y:S02]  /*0490*/  STG.E.64 [R6.64], RZ ;  /* 0x000000ff06007986 */ /* 0x0001e4000c101b0a */
.L_x_153:
[----:B------:R-:W-:Y:S05]  /*04a0*/  BSYNC B0 ;  /* 0x0000000000007941 */ /* 0x000fea0003800000 */
.L_x_152:
[----:B------:R-:W-:-:S04]  /*04b0*/  UIADD3 UR7, UP0, -UR8, UR7, URZ ;  /* 0x0000000708077290 */ /* 0x000fc8000ff1e13f */
[----:B------:R-:W-:Y:S02]  /*04c0*/  UIADD3.X UR4, ~UR9, UR4, URZ, UP0, !UPT ;  /* 0x0000000409047290 */ /* 0x000fe400087fe53f */
[----:B------:R-:W-:Y:S01]  /*04d0*/  ISETP.LT.U32.AND P0, PT, RZ, UR7, PT ;  /* 0x00000007ff007c0c */ /* 0x000fe2000bf01070 */
[----:B------:R-:W-:-:S03]  /*04e0*/  UIADD3 UR5, UP0, UR8, UR5, URZ ;  /* 0x0000000508057290 */ /* 0x000fc6000ff1e03f */
[----:B------:R-:W-:Y:S01]  /*04f0*/  IMAD.U32 R0, RZ, RZ, UR4 ;  /* 0x00000004ff007e24 */ /* 0x000fe2000f8e00ff */
[----:B------:R-:W-:-:S04]  /*0500*/  UIADD3.X UR6, UR9, UR6, URZ, UP0, !UPT ;  /* 0x0000000609067290 */ /* 0x000fc800087fe43f */
[----:B------:R-:W-:-:S13]  /*0510*/  ISETP.GT.AND.EX P0, PT, R0, RZ, PT, P0 ;  /* 0x000000ff0000720c */ /* 0x000fda0003f04300 */
[----:B------:R-:W-:Y:S05]  /*0520*/  @P0 BRA `(.L_x_154) ;  /* 0xfffffba000000947 */ /* 0x000fea000383ffff */
[----:B------:R-:W-:Y:S05]  /*0530*/  EXIT ;  /* 0x000000000000794d */ /* 0x000fea0003800000 */
.L_x_155:
        /* <DEDUP_REMOVED lines=12> */
.L_x_494:


//--------------------- .text.nvkernel__Z3rhsv_F1L2048_60 --------------------------
	.section	.text.nvkernel__Z3rhsv_F1L2048_60,"ax",@progbits
	.sectioninfo	@"SHI_REGISTERS=43"
	.align	128
        .global         nvkernel__Z3rhsv_F1L2048_60
        .type           nvkernel__Z3rhsv_F1L2048_60,@function
        .size           nvkernel__Z3rhsv_F1L2048_60,(.L_x_495 - nvkernel__Z3rhsv_F1L2048_60)
        .other          nvkernel__Z3rhsv_F1L2048_60,@"STO_CUDA_ENTRY STV_DEFAULT"
nvkernel__Z3rhsv_F1L2048_60:
.text.nvkernel__Z3rhsv_F1L2048_60:
[----:B------:R-:W-:Y:S02]  /*0000*/  MOV R1, c[0x0][0x28] ;  /* 0x00000a0000017a02 */ /* 0x000fe40000000f00 */
[----:B------:R-:W-:-:S05]  /*0010*/  MOV R2, c[0x0][0x160] ;  /* 0x0000580000027a02 */ /* 0x000fca0000000f00 */
[----:B------:R-:W-:-:S04]  /*0020*/  IMAD.WIDE R16, R2, c[0x0][0x164], RZ ;  /* 0x0000590002107a25 */ /* 0x000fc800078e02ff */
[----:B------:R-:W-:Y:S02]  /*0030*/  IMAD R33, R17, 0x5, RZ ;  /* 0x0000000511217824 */ /* 0x000fe400078e02ff */
[----:B------:R-:W-:-:S05]  /*0040*/  IMAD.WIDE.U32 R16, R16, 0x5, RZ ;  /* 0x0000000510107825 */ /* 0x000fca00078e00ff */
[----:B------:R-:W-:Y:S02]  /*0050*/  IADD3 R33, R17, R33, RZ ;  /* 0x0000002111217210 */ /* 0x000fe40007ffe0ff */
[----:B------:R-:W-:-:S04]  /*0060*/  ISETP.GE.U32.AND P0, PT, R16, 0x1, PT ;  /* 0x000000011000780c */ /* 0x000fc80003f06070 */
[----:B------:R-:W-:-:S13]  /*0070*/  ISETP.GE.AND.EX P0, PT, R33, RZ, PT, P0 ;  /* 0x000000ff2100720c */ /* 0x000fda0003f06300 */
[----:B------:R-:W-:Y:S05]  /*0080*/  @!P0 EXIT ;  /* 0x000000000000894d */ /* 0x000fea0003800000 */
[----:B------:R-:W0:Y:S01]  /*0090*/  S2R R30, SR_TID.X ;  /* 0x00000000001e7919 */ /* 0x000e220000002100 */
[----:B------:R-:W-:Y:S01]  /*00a0*/  MOV R18, c[0x0][0x188] ;  /* 0x0000620000127a02 */ /* 0x000fe20000000f00 */
[----:B------:R-:W-:Y:S01]  /*00b0*/  IMAD.MOV.U32 R37, RZ, RZ, RZ ;  /* 0x000000ffff257224 */ /* 0x000fe200078e00ff */
[----:B------:R-:W-:Y:S01]  /*00c0*/  SHF.R.S32.HI R2, RZ, 0x1f, R2 ;  /* 0x0000001fff027819 */ /* 0x000fe20000011402 */
[----:B------:R-:W1:Y:S01]  /*00d0*/  S2R R3, SR_CTAID.X ;  /* 0x0000000000037919 */ /* 0x000e620000002500 */
[----:B------:R-:W-:Y:S01]  /*00e0*/  MOV R35, RZ ;  /* 0x000000ff00237202 */ /* 0x000fe20000000f00 */
[C---:B------:R-:W-:Y:S01]  /*00f0*/  IMAD.WIDE R22, R18.reuse, 0x8, RZ ;  /* 0x0000000812167825 */ /* 0x040fe200078e02ff */
[----:B------:R-:W-:Y:S01]  /*0100*/  MOV R34, R16 ;  /* 0x0000001000227202 */ /* 0x000fe20000000f00 */
[----:B------:R-:W-:Y:S02]  /*0110*/  ULDC UR38, c[0x0][0xc] ;  /* 0x0000030000267ab9 */ /* 0x000fe40000000800 */
[----:B------:R-:W-:Y:S01]  /*0120*/  IMAD.MOV.U32 R36, RZ, RZ, R33 ;  /* 0x000000ffff247224 */ /* 0x000fe200078e0021 */
[----:B------:R-:W-:Y:S01]  /*0130*/  UIMAD.WIDE UR38, UR38, 0x80, URZ ;  /* 0x00000080262678a5 */ /* 0x000fe2000f8e023f */
[----:B------:R-:W-:Y:S01]  /*0140*/  IMAD.WIDE R18, R18, 0x14b88, RZ ;  /* 0x00014b8812127825 */ /* 0x000fe200078e02ff */
[----:B------:R-:W-:Y:S01]  /*0150*/  ULDC.64 UR36, c[0x0][0x118] ;  /* 0x0000460000247ab9 */ /* 0x000fe20000000a00 */
[----:B0-----:R-:W-:-:S05]  /*0160*/  SHF.R.S32.HI R31, RZ, 0x1f, R30 ;  /* 0x0000001fff1f7819 */ /* 0x001fca000001141e */
[----:B-1----:R-:W-:-:S05]  /*0170*/  IMAD.WIDE R30, R3, 0x80, R30 ;  /* 0x00000080031e7825 */ /* 0x002fca00078e021e */
.L_x_161:
[----:B------:R-:W-:Y:S01]  /*0180*/  IADD3 R39, P0, R30, R35, RZ ;  /* 0x000000231e277210 */ /* 0x000fe20007f1e0ff */
[----:B------:R-:W-:Y:S04]  /*0190*/  BSSY B6, `(.L_x_156) ;  /* 0x0000033000067945 */ /* 0x000fe80003800000 */
[----:B------:R-:W-:-:S04]  /*01a0*/  IMAD.X R40, R31, 0x1, R37, P0 ;  /* 0x000000011f287824 */ /* 0x000fc800000e0625 */
[C---:B0-----:R-:W-:Y:S01]  /*01b0*/  IMAD.WIDE.U32 R4, R40.reuse, 0x66666667, RZ ;  /* 0x6666666728047825 */ /* 0x041fe200078e00ff */
        /* <DEDUP_REMOVED lines=10> */
[----:B------:R-:W-:Y:S02]  /*0260*/  SEL R3, R7, R5, P1 ;  /* 0x0000000507037207 */ /* 0x000fe40000800000 */
[----:B------:R-:W-:Y:S02]  /*0270*/  IADD3 R34, P1, R34, -UR38, RZ ;  /* 0x8000002622227c10 */ /* 0x000fe4000ff3e0ff */
[--C-:B------:R-:W-:Y:S02]  /*0280*/  SHF.R.S64 R32, R32, 0x1, R3.reuse ;  /* 0x0000000120207819 */ /* 0x100fe40000001003 */
[----:B------:R-:W-:-:S02]  /*0290*/  SHF.R.S32.HI R5, RZ, 0x1, R3 ;  /* 0x00000001ff057819 */ /* 0x000fc40000011403 */
[----:B------:R-:W-:Y:S02]  /*02a0*/  LEA.HI R32, P0, R3, R32, RZ, 0x1 ;  /* 0x0000002003207211 */ /* 0x000fe400078108ff */
[----:B------:R-:W-:-:S03]  /*02b0*/  IADD3.X R36, R36, ~UR39, RZ, P1, !PT ;  /* 0x8000002724247c10 */ /* 0x000fc60008ffe4ff */
[----:B------:R-:W-:Y:S01]  /*02c0*/  IMAD.X R5, RZ, RZ, R5, P0 ;  /* 0x000000ffff057224 */ /* 0x000fe200000e0605 */
[----:B------:R-:W-:-:S04]  /*02d0*/  ISETP.GT.U32.AND P0, PT, R34, RZ, PT ;  /* 0x000000ff2200720c */ /* 0x000fc80003f04070 */
[----:B------:R-:W-:Y:S02]  /*02e0*/  LOP3.LUT R0, R5, R2, RZ, 0xfc, !PT ;  /* 0x0000000205007212 */ /* 0x000fe400078efcff */
[----:B------:R-:W-:Y:S02]  /*02f0*/  ISETP.GT.AND.EX P1, PT, R36, RZ, PT, P0 ;  /* 0x000000ff2400720c */ /* 0x000fe40003f24300 */
[----:B------:R-:W-:Y:S02]  /*0300*/  ISETP.NE.U32.AND P0, PT, R0, RZ, PT ;  /* 0x000000ff0000720c */ /* 0x000fe40003f05070 */
[----:B------:R-:W-:-:S11]  /*0310*/  P2R R38, PR, RZ, 0x2 ;  /* 0x00000002ff267803 */ /* 0x000fd60000000000 */
[----:B------:R-:W-:Y:S05]  /*0320*/  @!P0 BRA `(.L_x_157) ;  /* 0x0000007000008947 */ /* 0x000fea0003800000 */
[----:B------:R-:W-:Y:S01]  /*0330*/  IMAD.MOV.U32 R4, RZ, RZ, R32 ;  /* 0x000000ffff047224 */ /* 0x000fe200078e0020 */
[----:B------:R-:W-:Y:S01]  /*0340*/  MOV R6, c[0x0][0x160] ;  /* 0x0000580000067a02 */ /* 0x000fe20000000f00 */
[----:B------:R-:W-:Y:S01]  /*0350*/  IMAD.MOV.U32 R7, RZ, RZ, R2 ;  /* 0x000000ffff077224 */ /* 0x000fe200078e0002 */
[----:B------:R-:W-:Y:S02]  /*0360*/  MOV R20, 32@lo((nvkernel__Z3rhsv_F1L2048_60 + .L_x_4@srel)) ;  /* 0x0000000000147802 */ /* 0x000fe40000000f00 */
[----:B------:R-:W-:-:S04]  /*0370*/  MOV R21, 32@hi((nvkernel__Z3rhsv_F1L2048_60 + .L_x_4@srel)) ;  /* 0x0000000000157802 */ /* 0x000fc80000000f00 */
[----:B------:R-:W-:Y:S05]  /*0380*/  CALL.ABS.NOINC `(__cuda_sm20_div_s64) ;  /* 0x0000000000007943 */ /* 0x000fea0003c00000 */
.L_x_4:
[----:B------:R-:W-:Y:S05]  /*0390*/  BRA `(.L_x_158) ;  /* 0x0000012000007947 */ /* 0x000fea0003800000 */
.L_x_157:
        /* <DEDUP_REMOVED lines=18> */
.L_x_158:
[----:B------:R-:W-:Y:S05]  /*04c0*/  BSYNC B6 ;  /* 0x0000000000067941 */ /* 0x000fea0003800000 */
.L_x_156:
[----:B------:R-:W-:Y:S01]  /*04d0*/  ISETP.GE.U32.AND P0, PT, R39, R16, PT ;  /* 0x000000102700720c */ /* 0x000fe20003f06070 */
[----:B------:R-:W-:Y:S03]  /*04e0*/  BSSY B0, `(.L_x_159) ;  /* 0x000002a000007945 */ /* 0x000fe60003800000 */
[----:B------:R-:W-:-:S13]  /*04f0*/  ISETP.GE.AND.EX P0, PT, R40, R33, PT, P0 ;  /* 0x000000212800720c */ /* 0x000fda0003f06300 */
[----:B------:R-:W-:Y:S05]  /*0500*/  @P0 BRA `(.L_x_160) ;  /* 0x0000027000000947 */ /* 0x000fea0003800000 */
[C---:B------:R-:W-:Y:S02]  /*0510*/  IADD3 R3, -R4.reuse, RZ, RZ ;  /* 0x000000ff04037210 */ /* 0x040fe40007ffe1ff */
[----:B------:R-:W-:-:S03]  /*0520*/  IADD3 R25, R4, c[0x0][0x168], RZ ;  /* 0x00005a0004197a10 */ /* 0x000fc60007ffe0ff */
[----:B------:R-:W-:Y:S02]  /*0530*/  IMAD R3, R3, c[0x0][0x160], R32 ;  /* 0x0000580003037a24 */ /* 0x000fe400078e0220 */
[----:B------:R-:W-:-:S03]  /*0540*/  IMAD.WIDE R4, R25, 0x14520, R22 ;  /* 0x0001452019047825 */ /* 0x000fc600078e0216 */
[----:B------:R-:W-:Y:S01]  /*0550*/  IADD3 R3, R3, c[0x0][0x16c], RZ ;  /* 0x00005b0003037a10 */ /* 0x000fe20007ffe0ff */
[----:B------:R-:W-:-:S04]  /*0560*/  IMAD R32, R32, -0x5, R39 ;  /* 0xfffffffb20207824 */ /* 0x000fc800078e0227 */
[----:B------:R-:W-:Y:S01]  /*0570*/  IMAD.WIDE R4, R3, 0x330, R4 ;  /* 0x0000033003047825 */ /* 0x000fe200078e0204 */
[----:B------:R-:W-:-:S05]  /*0580*/  SHF.R.S32.HI R0, RZ, 0x1f, R32 ;  /* 0x0000001fff007819 */ /* 0x000fca0000011420 */
[----:B------:R-:W-:Y:S02]  /*0590*/  IMAD R7, R0, 0x818ac0, RZ ;  /* 0x00818ac000077824 */ /* 0x000fe400078e02ff */
[----:B------:R-:W-:-:S05]  /*05a0*/  IMAD.WIDE.U32 R4, R32, 0x818ac0, R4 ;  /* 0x00818ac020047825 */ /* 0x000fca00078e0004 */
[----:B------:R-:W-:Y:S02]  /*05b0*/  IADD3 R5, R5, R7, RZ ;  /* 0x0000000705057210 */ /* 0x000fe40007ffe0ff */
[----:B------:R-:W-:-:S04]  /*05c0*/  IADD3 R6, P0, R4, c[0x0][0x178], RZ ;  /* 0x00005e0004067a10 */ /* 0x000fc80007f1e0ff */
[----:B------:R-:W-:-:S05]  /*05d0*/  IADD3.X R7, R5, c[0x0][0x17c], RZ, P0, !PT ;  /* 0x00005f0005077a10 */ /* 0x000fca00007fe4ff */
[----:B------:R-:W2:Y:S04]  /*05e0*/  LDG.E.64 R14, [R6.64+-0x20] ;  /* 0xffffe024060e7981 */ /* 0x000ea8000c1e1b00 */
[----:B------:R-:W2:Y:S01]  /*05f0*/  LDG.E.64 R20, [R6.64+-0x28] ;  /* 0xffffd82406147981 */ /* 0x000ea2000c1e1b00 */
[----:B------:R-:W-:-:S03]  /*0600*/  IADD3 R8, P0, R4, c[0x0][0x170], RZ ;  /* 0x00005c0004087a10 */ /* 0x000fc60007f1e0ff */
[----:B------:R-:W3:Y:S01]  /*0610*/  LDG.E.64 R12, [R6.64+-0x18] ;  /* 0xffffe824060c7981 */ /* 0x000ee2000c1e1b00 */
[----:B------:R-:W-:-:S03]  /*0620*/  IADD3.X R9, R5, c[0x0][0x174], RZ, P0, !PT ;  /* 0x00005d0005097a10 */ /* 0x000fc600007fe4ff */
[----:B------:R-:W4:Y:S04]  /*0630*/  LDG.E.64 R10, [R6.64+-0x10] ;  /* 0xfffff024060a7981 */ /* 0x000f28000c1e1b00 */
[----:B------:R-:W5:Y:S01]  /*0640*/  LDG.E.64 R4, [R8.64+-0x18] ;  /* 0xffffe82408047981 */ /* 0x000f62000c1e1b00 */
[----:B------:R-:W-:-:S06]  /*0650*/  IMAD.WIDE R24, R25, 0x338, R18 ;  /* 0x0000033819187825 */ /* 0x000fcc00078e0212 */
[----:B------:R-:W-:-:S04]  /*0660*/  IMAD.WIDE R24, R3, 0x8, R24 ;  /* 0x0000000803187825 */ /* 0x000fc800078e0218 */
[----:B------:R-:W-:Y:S02]  /*0670*/  IMAD R3, R0, 0x841830, RZ ;  /* 0x0084183000037824 */ /* 0x000fe400078e02ff */
[----:B------:R-:W-:Y:S01]  /*0680*/  IMAD.WIDE.U32 R24, R32, 0x841830, R24 ;  /* 0x0084183020187825 */ /* 0x000fe200078e0018 */
[----:B--2---:R-:W3:-:S06]  /*0690*/  DFMA R14, R14, -4, R20 ;  /* 0xc01000000e0e782b */ /* 0x004ecc0000000014 */
[----:B---3--:R-:W4:-:S06]  /*06a0*/  DFMA R12, R12, 6, R14 ;  /* 0x401800000c0c782b */ /* 0x008f0c000000000e */
[----:B----4-:R0:W5:Y:S02]  /*06b0*/  DFMA R12, R10, -4, R12 ;  /* 0xc01000000a0c782b */ /* 0x010164000000000c */
[----:B0-----:R-:W-:-:S04]  /*06c0*/  IADD3 R10, P0, R24, c[0x0][0x180], RZ ;  /* 0x00006000180a7a10 */ /* 0x001fc80007f1e0ff */
[----:B-----5:R-:W0:Y:S01]  /*06d0*/  DFMA R4, -R12, c[0x0][0x190], R4 ;  /* 0x000064000c047a2b */ /* 0x020e220000000104 */
[----:B------:R-:W-:-:S06]  /*06e0*/  IADD3.X R11, R25, c[0x0][0x184], R3, P0, !PT ;  /* 0x00006100190b7a10 */ /* 0x000fcc00007fe403 */
[----:B0-----:R0:W-:Y:S04]  /*06f0*/  STG.E.64 [R10.64+-0x3e298], R4 ;  /* 0xfc1d68040a007986 */ /* 0x0011e8000c101b24 */
[----:B------:R-:W2:Y:S04]  /*0700*/  LDG.E.64 R12, [R6.64+-0x18] ;  /* 0xffffe824060c7981 */ /* 0x000ea8000c1e1b00 */
[----:B------:R-:W2:Y:S04]  /*0710*/  LDG.E.64 R14, [R6.64+-0x20] ;  /* 0xffffe024060e7981 */ /* 0x000ea8000c1e1b00 */
[----:B------:R-:W3:Y:S04]  /*0720*/  LDG.E.64 R20, [R6.64+-0x10] ;  /* 0xfffff02406147981 */ /* 0x000ee8000c1e1b00 */
[----:B------:R-:W4:Y:S01]  /*0730*/  LDG.E.64 R8, [R8.64+-0x10] ;  /* 0xfffff02408087981 */ /* 0x000f22000c1e1b00 */
[----:B--2---:R-:W3:-:S06]  /*0740*/  DFMA R12, R12, -4, R14 ;  /* 0xc01000000c0c782b */ /* 0x004ecc000000000e */
[----:B---3--:R-:W4:-:S06]  /*0750*/  DFMA R12, R20, 5, R12 ;  /* 0x40140000140c782b */ /* 0x008f0c000000000c */
[----:B----4-:R-:W1:-:S07]  /*0760*/  DFMA R12, -R12, c[0x0][0x190], R8 ;  /* 0x000064000c0c7a2b */ /* 0x010e4e0000000108 */
[----:B-1----:R0:W-:Y:S04]  /*0770*/  STG.E.64 [R10.64+-0x29710], R12 ;  /* 0xfd68f00c0a007986 */ /* 0x0021e8000c101b24 */
.L_x_160:
[----:B------:R-:W-:Y:S05]  /*0780*/  BSYNC B0 ;  /* 0x0000000000007941 */ /* 0x000fea0003800000 */
.L_x_159:
[----:B------:R-:W-:Y:S02]  /*0790*/  ISETP.NE.AND P1, PT, R38, RZ, PT ;  /* 0x000000ff2600720c */ /* 0x000fe40003f25270 */
[----:B------:R-:W-:-:S04]  /*07a0*/  IADD3 R35, P0, R35, UR38, RZ ;  /* 0x0000002623237c10 */ /* 0x000fc8000ff1e0ff */
[----:B------:R-:W-:-:S07]  /*07b0*/  IADD3.X R37, R37, UR39, RZ, P0, !PT ;  /* 0x0000002725257c10 */ /* 0x000fce00087fe4ff */
[----:B------:R-:W-:Y:S05]  /*07c0*/  @P1 BRA `(.L_x_161) ;  /* 0xfffff9b000001947 */ /* 0x000fea000383ffff */
[----:B------:R-:W-:Y:S05]  /*07d0*/  EXIT ;  /* 0x000000000000794d */ /* 0x000fea0003800000 */
.L_x_162:
        /* <DEDUP_REMOVED lines=10> */
.L_x_495:


//--------------------- .text.nvkernel__Z3rhsv_F1L2032_58 --------------------------
	.section	.text.nvkernel__Z3rhsv_F1L2032_58,"ax",@progbits
	.sectioninfo	@"SHI_REGISTERS=40"
	.align	128
        .global         nvkernel__Z3rhsv_F1L2032_58
        .type           nvkernel__Z3rhsv_F1L2032_58,@function
        .size           nvkernel__Z3rhsv_F1L2032_58,(.L_x_496 - nvkernel__Z3rhsv_F1L2032_58)
        .other          nvkernel__Z3rhsv_F1L2032_58,@"STO_CUDA_ENTRY STV_DEFAULT"
nvkernel__Z3rhsv_F1L2032_58:
.text.nvkernel__Z3rhsv_F1L2032_58:
[----:B------:R-:W-:Y:S02]  /*0000*/  MOV R1, c[0x0][0x28] ;  /* 0x00000a0000017a02 */ /* 0x000fe40000000f00 */
[----:B------:R-:W-:Y:S01]  /*0010*/  MOV R2, c[0x0][0x160] ;  /* 0x0000580000027a02 */ /* 0x000fe20000000f00 */
[----:B------:R-:W-:Y:S02]  /*0020*/  ULDC UR4, c[0x0][0x168] ;  /* 0x00005a0000047ab9 */ /* 0x000fe40000000800 */
[----:B------:R-:W-:Y:S02]  /*0030*/  USHF.R.S32.HI UR4, URZ, 0x1f, UR4 ;  /* 0x0000001f3f047899 */ /* 0x000fe40008011404 */
[----:B------:R-:W-:-:S04]  /*0040*/  IMAD.WIDE R2, R2, c[0x0][0x164], RZ ;  /* 0x0000590002027a25 */ /* 0x000fc800078e02ff */
[----:B------:R-:W-:Y:S02]  /*0050*/  IMAD R3, R3, c[0x0][0x168], RZ ;  /* 0x00005a0003037a24 */ /* 0x000fe400078e02ff */
[----:B------:R-:W-:-:S04]  /*0060*/  IMAD.WIDE.U32 R16, R2, c[0x0][0x168], RZ ;  /* 0x00005a0002107a25 */ /* 0x000fc800078e00ff */
[----:B------:R-:W-:-:S05]  /*0070*/  IMAD R3, R2, UR4, R3 ;  /* 0x0000000402037c24 */ /* 0x000fca000f8e0203 */
[----:B------:R-:W-:Y:S01]  /*0080*/  IADD3 R0, R17, R3, RZ ;  /* 0x0000000311007210 */ /* 0x000fe20007ffe0ff */
[----:B------:R-:W-:-:S04]  /*0090*/  IMAD.WIDE.U32 R16, R16, 0x5, RZ ;  /* 0x0000000510107825 */ /* 0x000fc800078e00ff */
[----:B------:R-:W-:Y:S01]  /*00a0*/  IMAD R3, R0, 0x5, RZ ;  /* 0x0000000500037824 */ /* 0x000fe200078e02ff */
[----:B------:R-:W-:-:S04]  /*00b0*/  ISETP.GE.U32.AND P0, PT, R16, 0x1, PT ;  /* 0x000000011000780c */ /* 0x000fc80003f06070 */
[----:B------:R-:W-:-:S04]  /*00c0*/  IADD3 R34, R17, R3, RZ ;  /* 0x0000000311227210 */ /* 0x000fc80007ffe0ff */
[----:B------:R-:W-:-:S13]  /*00d0*/  ISETP.GE.AND.EX P0, PT, R34, RZ, PT, P0 ;  /* 0x000000ff2200720c */ /* 0x000fda0003f06300 */
[----:B------:R-:W-:Y:S05]  /*00e0*/  @!P0 EXIT ;  /* 0x000000000000894d */ /* 0x000fea0003800000 */
[----:B------:R-:W0:Y:S01]  /*00f0*/  S2R R22, SR_TID.X ;  /* 0x0000000000167919 */ /* 0x000e220000002100 */
[----:B------:R-:W-:Y:S01]  /*0100*/  IMAD.MOV.U32 R37, RZ, RZ, RZ ;  /* 0x000000ffff257224 */ /* 0x000fe200078e00ff */
[----:B------:R-:W-:Y:S01]  /*0110*/  MOV R33, R16 ;  /* 0x0000001000217202 */ /* 0x000fe20000000f00 */
[----:B------:R-:W-:Y:S01]  /*0120*/  IMAD.MOV.U32 R35, RZ, RZ, RZ ;  /* 0x000000ffff237224 */ /* 0x000fe200078e00ff */
[----:B------:R-:W1:Y:S01]  /*0130*/  S2R R3, SR_CTAID.X ;  /* 0x0000000000037919 */ /* 0x000e620000002500 */
[----:B------:R-:W-:Y:S01]  /*0140*/  MOV R32, R34 ;  /* 0x0000002200207202 */ /* 0x000fe20000000f00 */
[----:B------:R-:W-:Y:S01]  /*0150*/  ULDC.64 UR36, c[0x0][0x118] ;  /* 0x0000460000247ab9 */ /* 0x000fe20000000a00 */
[----:B0-----:R-:W-:-:S05]  /*0160*/  SHF.R.S32.HI R23, RZ, 0x1f, R22 ;  /* 0x0000001fff177819 */ /* 0x001fca0000011416 */
[----:B-1----:R-:W-:-:S05]  /*0170*/  IMAD.WIDE R22, R3, 0x80, R22 ;  /* 0x0000008003167825 */ /* 0x002fca00078e0216 */
.L_x_171:
[----:B------:R-:W-:Y:S01]  /*0180*/  IADD3 R31, P0, R22, R37, RZ ;  /* 0x00000025161f7210 */ /* 0x000fe20007f1e0ff */
[----:B------:R-:W-:Y:S04]  /*0190*/  BSSY B6, `(.L_x_163) ;  /* 0x0000032000067945 */ /* 0x000fe80003800000 */
[----:B------:R-:W-:-:S04]  /*01a0*/  IMAD.X R30, R23, 0x1, R35, P0 ;  /* 0x00000001171e7824 */ /* 0x000fc800000e0623 */
[C---:B------:R-:W-:Y:S01]  /*01b0*/  IMAD.WIDE.U32 R2, R30.reuse, 0x66666667, RZ ;  /* 0x666666671e027825 */ /* 0x040fe200078e00ff */
[----:B------:R-:W-:-:S05]  /*01c0*/  ISETP.LT.AND P1, PT, R30, RZ, PT ;  /* 0x000000ff1e00720c */ /* 0x000fca0003f21270 */
[----:B0-----:R-:W-:-:S04]  /*01d0*/  IMAD.WIDE.U32 R4, P0, R31, 0x66666666, R2 ;  /* 0x666666661f047825 */ /* 0x001fc80007800002 */
        /* <DEDUP_REMOVED lines=8> */
[----:B------:R-:W-:Y:S01]  /*0260*/  SEL R3, R7, R3, P1 ;  /* 0x0000000307037207 */ /* 0x000fe20000800000 */
[----:B------:R-:W-:-:S03]  /*0270*/  IMAD.MOV.U32 R7, RZ, RZ, c[0x0][0x160] ;  /* 0x00005800ff077624 */ /* 0x000fc600078e00ff */
[--C-:B------:R-:W-:Y:S02]  /*0280*/  SHF.R.S64 R2, R2, 0x1, R3.reuse ;  /* 0x0000000102027819 */ /* 0x100fe40000001003 */
[----:B------:R-:W-:Y:S02]  /*0290*/  SHF.R.S32.HI R5, RZ, 0x1, R3 ;  /* 0x00000001ff057819 */ /* 0x000fe40000011403 */
[----:B------:R-:W-:Y:S02]  /*02a0*/  LEA.HI R2, P0, R3, R2, RZ, 0x1 ;  /* 0x0000000203027211 */ /* 0x000fe400078108ff */
[----:B------:R-:W-:-:S03]  /*02b0*/  SHF.R.S32.HI R7, RZ, 0x1f, R7 ;  /* 0x0000001fff077819 */ /* 0x000fc60000011407 */
[----:B------:R-:W-:-:S05]  /*02c0*/  IMAD.X R5, RZ, RZ, R5, P0 ;  /* 0x000000ffff057224 */ /* 0x000fca00000e0605 */
[----:B------:R-:W-:-:S04]  /*02d0*/  LOP3.LUT R0, R5, R7, RZ, 0xfc, !PT ;  /* 0x0000000705007212 */ /* 0x000fc800078efcff */
[----:B------:R-:W-:-:S13]  /*02e0*/  ISETP.NE.U32.AND P0, PT, R0, RZ, PT ;  /* 0x000000ff0000720c */ /* 0x000fda0003f05070 */
[----:B------:R-:W-:Y:S05]  /*02f0*/  @!P0 BRA `(.L_x_164) ;  /* 0x0000008000008947 */ /* 0x000fea0003800000 */
[----:B------:R-:W-:Y:S01]  /*0300*/  IMAD.MOV.U32 R4, RZ, RZ, R2 ;  /* 0x000000ffff047224 */ /* 0x000fe200078e0002 */
[----:B------:R-:W-:Y:S01]  /*0310*/  MOV R20, 32@lo((nvkernel__Z3rhsv_F1L2032_58 + .L_x_5@srel)) ;  /* 0x0000000000147802 */ /* 0x000fe20000000f00 */
[----:B------:R-:W-:Y:S01]  /*0320*/  IMAD.MOV.U32 R6, RZ, RZ, c[0x0][0x160] ;  /* 0x00005800ff067624 */ /* 0x000fe200078e00ff */
[----:B------:R-:W-:-:S04]  /*0330*/  MOV R21, 32@hi((nvkernel__Z3rhsv_F1L2032_58 + .L_x_5@srel)) ;  /* 0x0000000000157802 */ /* 0x000fc80000000f00 */
[----:B------:R-:W-:Y:S05]  /*0340*/  CALL.ABS.NOINC `(__cuda_sm20_div_s64) ;  /* 0x0000000000007943 */ /* 0x000fea0003c00000 */
.L_x_5:
[----:B------:R-:W-:Y:S02]  /*0350*/  MOV R18, R4 ;  /* 0x0000000400127202 */ /* 0x000fe40000000f00 */
[----:B------:R-:W-:Y:S01]  /*0360*/  MOV R19, R5 ;  /* 0x0000000500137202 */ /* 0x000fe20000000f00 */
[----:B------:R-:W-:Y:S05]  /*0370*/  BRA `(.L_x_165) ;  /* 0x0000013000007947 */ /* 0x000fea0003800000 */
.L_x_164:
        /* <DEDUP_REMOVED lines=19> */
.L_x_165:
[----:B------:R-:W-:Y:S05]  /*04b0*/  BSYNC B6 ;  /* 0x0000000000067941 */ /* 0x000fea0003800000 */
.L_x_163:
        /* <DEDUP_REMOVED lines=9> */
[----:B------:R-:W-:Y:S02]  /*0550*/  MOV R20, 32@lo((nvkernel__Z3rhsv_F1L2032_58 + .L_x_6@srel)) ;  /* 0x0000000000147802 */ /* 0x000fe40000000f00 */
[----:B------:R-:W-:-:S04]  /*0560*/  MOV R21, 32@hi((nvkernel__Z3rhsv_F1L2032_58 + .L_x_6@srel)) ;  /* 0x0000000000157802 */ /* 0x000fc80000000f00 */
[----:B------:R-:W-:Y:S05]  /*0570*/  CALL.ABS.NOINC `(__cuda_sm20_div_s64) ;  /* 0x0000000000007943 */ /* 0x000fea0003c00000 */
.L_x_6:
[----:B------:R-:W-:Y:S05]  /*0580*/  BRA `(.L_x_168) ;  /* 0x0000012000007947 */ /* 0x000fea0003800000 */
.L_x_167:
        /* <DEDUP_REMOVED lines=18> */
.L_x_168:
[----:B------:R-:W-:Y:S05]  /*06b0*/  BSYNC B6 ;  /* 0x0000000000067941 */ /* 0x000fea0003800000 */
.L_x_166:
[----:B------:R-:W-:Y:S01]  /*06c0*/  ISETP.GE.U32.AND P0, PT, R31, R16, PT ;  /* 0x000000101f00720c */ /* 0x000fe20003f06070 */
[----:B------:R-:W-:Y:S01]  /*06d0*/  BSSY B0, `(.L_x_169) ;  /* 0x0000032000007945 */ /* 0x000fe20003800000 */
[----:B------:R-:W-:Y:S01]  /*06e0*/  IADD3 R3, -R18, RZ, RZ ;  /* 0x000000ff12037210 */ /* 0x000fe20007ffe1ff */
[----:B------:R-:W-:Y:S01]  /*06f0*/  IMAD R31, R2, -0x5, R31 ;  /* 0xfffffffb021f7824 */ /* 0x000fe200078e021f */
[----:B------:R-:W-:-:S03]  /*0700*/  ISETP.GE.AND.EX P0, PT, R30, R34, PT, P0 ;  /* 0x000000221e00720c */ /* 0x000fc60003f06300 */
[----:B------:R-:W-:-:S10]  /*0710*/  IMAD R3, R3, c[0x0][0x160], R2 ;  /* 0x0000580003037a24 */ /* 0x000fd400078e0202 */
[----:B------:R-:W-:Y:S05]  /*0720*/  @P0 BRA `(.L_x_170) ;  /* 0x000002c000000947 */ /* 0x000fea0003800000 */
[----:B------:R-:W-:Y:S02]  /*0730*/  IADD3 R9, P0, RZ, RZ, RZ ;  /* 0x000000ffff097210 */ /* 0x000fe40007f1e0ff */
[----:B------:R-:W-:Y:S02]  /*0740*/  SHF.R.S32.HI R0, RZ, 0x1f, R31 ;  /* 0x0000001fff007819 */ /* 0x000fe4000001141f */
[----:B------:R-:W-:Y:S01]  /*0750*/  IADD3.X R2, R3, 0x3, RZ, P0, !PT ;  /* 0x0000000303027810 */ /* 0x000fe200007fe4ff */
[----:B------:R-:W-:Y:S01]  /*0760*/  IMAD.MOV R3, RZ, RZ, -R4 ;  /* 0x000000ffff037224 */ /* 0x000fe200078e0a04 */
[----:B------:R-:W-:Y:S02]  /*0770*/  IADD3 R4, R4, c[0x0][0x16c], RZ ;  /* 0x00005b0004047a10 */ /* 0x000fe40007ffe0ff */
[----:B------:R-:W-:Y:S01]  /*0780*/  SHF.R.S64 R8, R9, 0x1d, R2 ;  /* 0x0000001d09087819 */ /* 0x000fe20000001002 */
[----:B------:R-:W-:Y:S01]  /*0790*/  IMAD R6, R3, c[0x0][0x164], R18 ;  /* 0x0000590003067a24 */ /* 0x000fe200078e0212 */
[----:B------:R-:W-:Y:S01]  /*07a0*/  SHF.R.S32.HI R9, RZ, 0x1d, R2 ;  /* 0x0000001dff097819 */ /* 0x000fe20000011402 */
[----:B------:R-:W-:-:S03]  /*07b0*/  IMAD R3, R0, 0x818ac0, RZ ;  /* 0x00818ac000037824 */ /* 0x000fc600078e02ff */
[----:B------:R-:W-:Y:S01]  /*07c0*/  IADD3 R6, R6, c[0x0][0x170], RZ ;  /* 0x00005c0006067a10 */ /* 0x000fe20007ffe0ff */
[----:B------:R-:W-:-:S06]  /*07d0*/  IMAD.WIDE R8, R4, 0x14520, R8 ;  /* 0x0001452004087825 */ /* 0x000fcc00078e0208 */
[----:B------:R-:W-:-:S06]  /*07e0*/  IMAD.WIDE R8, R6, 0x330, R8 ;  /* 0x0000033006087825 */ /* 0x000fcc00078e0208 */
[----:B------:R-:W-:-:S04]  /*07f0*/  IMAD.WIDE.U32 R18, R31, 0x818ac0, R8 ;  /* 0x00818ac01f127825 */ /* 0x000fc800078e0008 */
[----:B------:R-:W-:Y:S01]  /*0800*/  IMAD.IADD R3, R19, 0x1, R3 ;  /* 0x0000000113037824 */ /* 0x000fe200078e0203 */
[----:B------:R-:W-:-:S04]  /*0810*/  IADD3 R24, P0, R18, c[0x0][0x180], RZ ;  /* 0x0000600012187a10 */ /* 0x000fc80007f1e0ff */
[----:B------:R-:W-:-:S05]  /*0820*/  IADD3.X R25, R3, c[0x0][0x184], RZ, P0, !PT ;  /* 0x0000610003197a10 */ /* 0x000fca00007fe4ff */
[----:B------:R-:W2:Y:S04]  /*0830*/  LDG.E.64 R8, [R24.64+-0x8] ;  /* 0xfffff82418087981 */ /* 0x000ea8000c1e1b00 */
[----:B------:R-:W2:Y:S04]  /*0840*/  LDG.E.64 R10, [R24.64+-0x10] ;  /* 0xfffff024180a7981 */ /* 0x000ea8000c1e1b00 */
[----:B------:R-:W3:Y:S01]  /*0850*/  LDG.E.64 R12, [R24.64] ;  /* 0x00000024180c7981 */ /* 0x000ee2000c1e1b00 */
[----:B------:R-:W-:-:S03]  /*0860*/  IADD3 R18, P0, R18, c[0x0][0x178], RZ ;  /* 0x00005e0012127a10 */ /* 0x000fc60007f1e0ff */
[----:B------:R-:W4:Y:S01]  /*0870*/  LDG.E.64 R14, [R24.64+0x8] ;  /* 0x00000824180e7981 */ /* 0x000f22000c1e1b00 */
[----:B------:R-:W-:-:S03]  /*0880*/  IADD3.X R19, R3, c[0x0][0x17c], RZ, P0, !PT ;  /* 0x00005f0003137a10 */ /* 0x000fc600007fe4ff */
[----:B------:R-:W5:Y:S04]  /*0890*/  LDG.E.64 R20, [R24.64+0x10] ;  /* 0x0000102418147981 */ /* 0x000f68000c1e1b00 */
[----:B------:R-:W5:Y:S01]  /*08a0*/  LDG.E.64 R18, [R18.64] ;  /* 0x0000002412127981 */ /* 0x000f62000c1e1b00 */
[----:B------:R-:W-:Y:S01]  /*08b0*/  SHF.R.S32.HI R3, RZ, 0x1f, R2 ;  /* 0x0000001fff037819 */ /* 0x000fe20000011402 */
[----:B------:R-:W-:Y:S01]  /*08c0*/  IMAD R7, R0, 0x66, RZ ;  /* 0x0000006600077824 */ /* 0x000fe200078e02ff */
[----:B------:R-:W-:-:S03]  /*08d0*/  SHF.R.S32.HI R5, RZ, 0x1f, R4 ;  /* 0x0000001fff057819 */ /* 0x000fc60000011404 */
[----:B------:R-:W-:-:S04]  /*08e0*/  IMAD.WIDE.U32 R2, R31, 0x66, R2 ;  /* 0x000000661f027825 */ /* 0x000fc800078e0002 */
        /* <DEDUP_REMOVED lines=9> */
[----:B------:R-:W-:Y:S01]  /*0980*/  LEA.HI.X R5, R2, c[0x0][0x18c], R3, 0x3, P0 ;  /* 0x0000630002057a11 */ /* 0x000fe200000f1c03 */
[----:B--2---:R-:W3:-:S06]  /*0990*/  DFMA R8, R8, -4, R10 ;  /* 0xc01000000808782b */ /* 0x004ecc000000000a */
[----:B---3--:R-:W4:-:S06]  /*09a0*/  DFMA R8, R12, 6, R8 ;  /* 0x401800000c08782b */ /* 0x008f0c0000000008 */
[----:B----4-:R-:W5:-:S06]  /*09b0*/  DFMA R8, R14, -4, R8 ;  /* 0xc01000000e08782b */ /* 0x010f4c0000000008 */
[----:B-----5:R-:W0:-:S06]  /*09c0*/  DADD R8, R8, R20 ;  /* 0x0000000008087229 */ /* 0x020e0c0000000014 */
[----:B0-----:R-:W0:-:S07]  /*09d0*/  DFMA R8, -R8, c[0x0][0x190], R18 ;  /* 0x0000640008087a2b */ /* 0x001e0e0000000112 */
[----:B0-----:R0:W-:Y:S04]  /*09e0*/  STG.E.64 [R4.64], R8 ;  /* 0x0000000804007986 */ /* 0x0011e8000c101b24 */
.L_x_170:
[----:B------:R-:W-:Y:S05]  /*09f0*/  BSYNC B0 ;  /* 0x0000000000007941 */ /* 0x000fea0003800000 */
.L_x_169:
        /* <DEDUP_REMOVED lines=10> */
.L_x_172:
        /* <DEDUP_REMOVED lines=14> */
.L_x_496:


//--------------------- .text.nvkernel__Z3rhsv_F1L2015_56 --------------------------
	.section	.text.nvkernel__Z3rhsv_F1L2015_56,"ax",@progbits
	.sectioninfo	@"SHI_REGISTERS=39"
	.align	128
        .global         nvkernel__Z3rhsv_F1L2015_56
        .type           nvkernel__Z3rhsv_F1L2015_56,@function
        .size           nvkernel__Z3rhsv_F1L2015_56,(.L_x_497 - nvkernel__Z3rhsv_F1L2015_56)
        .other          nvkernel__Z3rhsv_F1L2015_56,@"STO_CUDA_ENTRY STV_DEFAULT"
nvkernel__Z3rhsv_F1L2015_56:
.text.nvkernel__Z3rhsv_F1L2015_56:
        /* <DEDUP_REMOVED lines=17> */
[----:B------:R-:W-:Y:S02]  /*0110*/  UIMAD.WIDE UR38, UR38, 0x80, URZ ;  /* 0x00000080262678a5 */ /* 0x000fe4000f8e023f */
[----:B------:R-:W-:Y:S01]  /*0120*/  ULDC.64 UR36, c[0x0][0x118] ;  /* 0x0000460000247ab9 */ /* 0x000fe20000000a00 */
[----:B0-----:R-:W-:-:S05]  /*0130*/  SHF.R.S32.HI R19, RZ, 0x1f, R18 ;  /* 0x0000001fff137819 */ /* 0x001fca0000011412 */
[----:B-1----:R-:W-:-:S05]  /*0140*/  IMAD.WIDE R18, R3, 0x80, R18 ;  /* 0x0000008003127825 */ /* 0x002fca00078e0212 */
.L_x_178:
        /* <DEDUP_REMOVED lines=30> */
[----:B------:R-:W-:Y:S02]  /*0330*/  MOV R20, 32@lo((nvkernel__Z3rhsv_F1L2015_56 + .L_x_7@srel)) ;  /* 0x0000000000147802 */ /* 0x000fe40000000f00 */
[----:B------:R-:W-:-:S04]  /*0340*/  MOV R21, 32@hi((nvkernel__Z3rhsv_F1L2015_56 + .L_x_7@srel)) ;  /* 0x0000000000157802 */ /* 0x000fc80000000f00 */
[----:B------:R-:W-:Y:S05]  /*0350*/  CALL.ABS.NOINC `(__cuda_sm20_div_s64) ;  /* 0x0000000000007943 */ /* 0x000fea0003c00000 */
.L_x_7:
[----:B------:R-:W-:Y:S05]  /*0360*/  BRA `(.L_x_175) ;  /* 0x0000012000007947 */ /* 0x000fea0003800000 */
.L_x_174:
        /* <DEDUP_REMOVED lines=18> */
.L_x_175:
[----:B------:R-:W-:Y:S05]  /*0490*/  BSYNC B6 ;  /* 0x0000000000067941 */ /* 0x000fea0003800000 */
.L_x_173:
[----:B------:R-:W-:Y:S01]  /*04a0*/  ISETP.GE.U32.AND P0, PT, R31, R16, PT ;  /* 0x000000101f00720c */ /* 0x000fe20003f06070 */
[----:B------:R-:W-:Y:S03]  /*04b0*/  BSSY B0, `(.L_x_176) ;  /* 0x000002b000007945 */ /* 0x000fe60003800000 */
[----:B------:R-:W-:-:S13]  /*04c0*/  ISETP.GE.AND.EX P0, PT, R23, R34, PT, P0 ;  /* 0x000000221700720c */ /* 0x000fda0003f06300 */
[----:B------:R-:W-:Y:S05]  /*04d0*/  @P0 BRA `(.L_x_177) ;  /* 0x0000028000000947 */ /* 0x000fea0003800000 */
[----:B------:R-:W-:Y:S01]  /*04e0*/  IADD3 R21, -R4, RZ, RZ ;  /* 0x000000ff04157210 */ /* 0x000fe20007ffe1ff */
[----:B------:R-:W-:Y:S01]  /*04f0*/  IMAD R31, R2, -0x5, R31 ;  /* 0xfffffffb021f7824 */ /* 0x000fe200078e021f */
[----:B------:R-:W-:-:S03]  /*0500*/  IADD3 R12, R4, c[0x0][0x168], RZ ;  /* 0x00005a00040c7a10 */ /* 0x000fc60007ffe0ff */
[----:B------:R-:W-:Y:S01]  /*0510*/  IMAD R21, R21, c[0x0][0x160], R2 ;  /* 0x0000580015157a24 */ /* 0x000fe200078e0202 */
[----:B------:R-:W-:Y:S01]  /*0520*/  SHF.R.S32.HI R0, RZ, 0x1f, R31 ;  /* 0x0000001fff007819 */ /* 0x000fe2000001141f */
[----:B------:R-:W-:-:S03]  /*0530*/  IMAD.WIDE R2, R12, 0x14520, RZ ;  /* 0x000145200c027825 */ /* 0x000fc600078e02ff */
[----:B------:R-:W-:Y:S01]  /*0540*/  IADD3 R21, R21, c[0x0][0x16c], RZ ;  /* 0x00005b0015157a10 */ /* 0x000fe20007ffe0ff */
[----:B------:R-:W-:-:S04]  /*0550*/  IMAD R5, R0, 0x818ac0, RZ ;  /* 0x00818ac000057824 */ /* 0x000fc800078e02ff */
[----:B------:R-:W-:-:S06]  /*0560*/  IMAD.WIDE R2, R21, 0x330, R2 ;  /* 0x0000033015027825 */ /* 0x000fcc00078e0202 */
[----:B------:R-:W-:-:S05]  /*0570*/  IMAD.WIDE.U32 R6, R31, 0x818ac0, R2 ;  /* 0x00818ac01f067825 */ /* 0x000fca00078e0002 */
[----:B------:R-:W-:Y:S02]  /*0580*/  IADD3 R7, R7, R5, RZ ;  /* 0x0000000507077210 */ /* 0x000fe40007ffe0ff */
[----:B------:R-:W-:-:S04]  /*0590*/  IADD3 R2, P0, R6, c[0x0][0x178], RZ ;  /* 0x00005e0006027a10 */ /* 0x000fc80007f1e0ff */
[----:B------:R-:W-:-:S05]  /*05a0*/  IADD3.X R3, R7, c[0x0][0x17c], RZ, P0, !PT ;  /* 0x00005f0007037a10 */ /* 0x000fca00007fe4ff */
[----:B------:R-:W2:Y:S01]  /*05b0*/  LDG.E.64 R14, [R2.64+0x10] ;  /* 0x00001024020e7981 */ /* 0x000ea2000c1e1b00 */
[----:B------:R-:W-:-:S03]  /*05c0*/  IADD3 R6, P0, R6, c[0x0][0x170], RZ ;  /* 0x00005c0006067a10 */ /* 0x000fc60007f1e0ff */
[----:B------:R-:W3:Y:S01]  /*05d0*/  LDG.E.64 R4, [R2.64+0x8] ;  /* 0x0000082402047981 */ /* 0x000ee2000c1e1b00 */
[----:B------:R-:W-:-:S03]  /*05e0*/  IADD3.X R7, R7, c[0x0][0x174], RZ, P0, !PT ;  /* 0x00005d0007077a10 */ /* 0x000fc600007fe4ff */
[----:B------:R-:W4:Y:S04]  /*05f0*/  LDG.E.64 R8, [R2.64+0x18] ;  /* 0x0000182402087981 */ /* 0x000f28000c1e1b00 */
[----:B------:R-:W5:Y:S01]  /*0600*/  LDG.E.64 R10, [R6.64+0x8] ;  /* 0x00000824060a7981 */ /* 0x000f62000c1e1b00 */
[----:B------:R-:W-:-:S06]  /*0610*/  IMAD.WIDE R12, R12, 0x338, RZ ;  /* 0x000003380c0c7825 */ /* 0x000fcc00078e02ff */
[----:B------:R-:W-:-:S06]  /*0620*/  IMAD.WIDE R12, R21, 0x8, R12 ;  /* 0x00000008150c7825 */ /* 0x000fcc00078e020c */
[----:B------:R-:W-:Y:S01]  /*0630*/  IMAD.WIDE.U32 R12, R31, 0x841830, R12 ;  /* 0x008418301f0c7825 */ /* 0x000fe200078e000c */
[----:B--2---:R-:W3:-:S06]  /*0640*/  DMUL R14, R14, -4 ;  /* 0xc01000000e0e7828 */ /* 0x004ecc0000000000 */
[----:B---3--:R-:W4:-:S06]  /*0650*/  DFMA R4, R4, 5, R14 ;  /* 0x401400000404782b */ /* 0x008f0c000000000e */
[----:B----4-:R0:W5:Y:S02]  /*0660*/  DADD R8, R4, R8 ;  /* 0x0000000004087229 */ /* 0x0101640000000008 */
[----:B0-----:R-:W-:Y:S01]  /*0670*/  IMAD R5, R0, 0x841830, RZ ;  /* 0x0084183000057824 */ /* 0x001fe200078e02ff */
[----:B------:R-:W-:-:S03]  /*0680*/  IADD3 R4, P0, R12, c[0x0][0x180], RZ ;  /* 0x000060000c047a10 */ /* 0x000fc60007f1e0ff */
[----:B-----5:R-:W0:Y:S01]  /*0690*/  DFMA R8, -R8, c[0x0][0x188], R10 ;  /* 0x0000620008087a2b */ /* 0x020e22000000010a */
[----:B------:R-:W-:-:S06]  /*06a0*/  IADD3.X R5, R13, c[0x0][0x184], R5, P0, !PT ;  /* 0x000061000d057a10 */ /* 0x000fcc00007fe405 */
[----:B0-----:R0:W-:Y:S04]  /*06b0*/  STG.E.64 [R4.64+0x14b88], R8 ;  /* 0x014b880804007986 */ /* 0x0011e8000c101b24 */
[----:B------:R-:W2:Y:S04]  /*06c0*/  LDG.E.64 R10, [R2.64+0x8] ;  /* 0x00000824020a7981 */ /* 0x000ea8000c1e1b00 */
[----:B------:R-:W2:Y:S04]  /*06d0*/  LDG.E.64 R12, [R2.64+0x20] ;  /* 0x00002024020c7981 */ /* 0x000ea8000c1e1b00 */
[----:B------:R-:W3:Y:S04]  /*06e0*/  LDG.E.64 R14, [R2.64+0x10] ;  /* 0x00001024020e7981 */ /* 0x000ee8000c1e1b00 */
[----:B------:R-:W4:Y:S04]  /*06f0*/  LDG.E.64 R20, [R2.64+0x18] ;  /* 0x0000182402147981 */ /* 0x000f28000c1e1b00 */
[----:B------:R-:W5:Y:S01]  /*0700*/  LDG.E.64 R6, [R6.64+0x10] ;  /* 0x0000102406067981 */ /* 0x000f62000c1e1b00 */
[----:B--2---:R-:W3:-:S06]  /*0710*/  DFMA R10, R10, -4, R12 ;  /* 0xc01000000a0a782b */ /* 0x004ecc000000000c */
[----:B---3--:R-:W4:-:S06]  /*0720*/  DFMA R10, R14, 6, R10 ;  /* 0x401800000e0a782b */ /* 0x008f0c000000000a */
[----:B----4-:R-:W5:-:S06]  /*0730*/  DFMA R10, R20, -4, R10 ;  /* 0xc0100000140a782b */ /* 0x010f4c000000000a */
[----:B-----5:R-:W1:-:S07]  /*0740*/  DFMA R10, -R10, c[0x0][0x188], R6 ;  /* 0x000062000a0a7a2b */ /* 0x020e4e0000000106 */
[----:B-1----:R0:W-:Y:S04]  /*0750*/  STG.E.64 [R4.64+0x29710], R10 ;  /* 0x0297100a04007986 */ /* 0x0021e8000c101b24 */
.L_x_177:
[----:B------:R-:W-:Y:S05]  /*0760*/  BSYNC B0 ;  /* 0x0000000000007941 */ /* 0x000fea0003800000 */
.L_x_176:
[----:B------:R-:W-:Y:S02]  /*0770*/  ISETP.NE.AND P1, PT, R36, RZ, PT ;  /* 0x000000ff2400720c */ /* 0x000fe40003f25270 */
[----:B------:R-:W-:-:S04]  /*0780*/  IADD3 R35, P0, R35, UR38, RZ ;  /* 0x0000002623237c10 */ /* 0x000fc8000ff1e0ff */
[----:B------:R-:W-:-:S07]  /*0790*/  IADD3.X R33, R33, UR39, RZ, P0, !PT ;  /* 0x0000002721217c10 */ /* 0x000fce00087fe4ff */
[----:B------:R-:W-:Y:S05]  /*07a0*/  @P1 BRA `(.L_x_178) ;  /* 0xfffff9a000001947 */ /* 0x000fea000383ffff */
[----:B------:R-:W-:Y:S05]  /*07b0*/  EXIT ;  /* 0x000000000000794d */ /* 0x000fea0003800000 */
.L_x_179:
        /* <DEDUP_REMOVED lines=12> */
.L_x_497:


//--------------------- .text.nvkernel__Z3rhsv_F1L1983_54 --------------------------
	.section	.text.nvkernel__Z3rhsv_F1L1983_54,"ax",@progbits
	.sectioninfo	@"SHI_REGISTERS=56"
	.align	128
        .global         nvkernel__Z3rhsv_F1L1983_54
        .type           nvkernel__Z3rhsv_F1L1983_54,@function
        .size           nvkernel__Z3rhsv_F1L1983_54,(.L_x_498 - nvkernel__Z3rhsv_F1L1983_54)
        .other          nvkernel__Z3rhsv_F1L1983_54,@"STO_CUDA_ENTRY STV_DEFAULT"
nvkernel__Z3rhsv_F1L1983_54:
.text.nvkernel__Z3rhsv_F1L1983_54:
        /* <DEDUP_REMOVED lines=13> */
[----:B------:R-:W-:Y:S01]  /*00d0*/  IMAD.MOV.U32 R30, RZ, RZ, c[0x0][0x190] ;  /* 0x00006400ff1e7624 */ /* 0x000fe200078e00ff */
[----:B------:R-:W-:Y:S01]  /*00e0*/  MOV R34, c[0x0][0x1a8] ;  /* 0x00006a0000227a02 */ /* 0x000fe20000000f00 */
[----:B------:R-:W-:Y:S01]  /*00f0*/  IMAD.MOV.U32 R31, RZ, RZ, c[0x0][0x194] ;  /* 0x00006500ff1f7624 */ /* 0x000fe200078e00ff */
[----:B------:R-:W1:Y:S01]  /*0100*/  S2R R3, SR_CTAID.X ;  /* 0x0000000000037919 */ /* 0x000e620000002500 */
[----:B------:R-:W-:Y:S01]  /*0110*/  IMAD.MOV.U32 R35, RZ, RZ, c[0x0][0x1ac] ;  /* 0x00006b00ff237624 */ /* 0x000fe200078e00ff */
[----:B------:R-:W-:Y:S01]  /*0120*/  SHF.R.S32.HI R43, RZ, 0x1f, R43 ;  /* 0x0000001fff2b7819 */ /* 0x000fe2000001142b */
[----:B------:R-:W-:Y:S01]  /*0130*/  IMAD.MOV.U32 R51, RZ, RZ, RZ ;  /* 0x000000ffff337224 */ /* 0x000fe200078e00ff */
[----:B------:R-:W-:Y:S01]  /*0140*/  MOV R49, RZ ;  /* 0x000000ff00317202 */ /* 0x000fe20000000f00 */
[C---:B------:R2:W3:Y:S01]  /*0150*/  DMUL R38, R30.reuse, c[0x0][0x198] ;  /* 0x000066001e267a28 */ /* 0x0404e20000000000 */
[----:B------:R-:W-:Y:S01]  /*0160*/  MOV R42, R18 ;  /* 0x00000012002a7202 */ /* 0x000fe20000000f00 */
[----:B------:R-:W-:Y:S01]  /*0170*/  ULDC UR38, c[0x0][0xc] ;  /* 0x0000030000267ab9 */ /* 0x000fe20000000800 */
[----:B------:R-:W-:Y:S01]  /*0180*/  MOV R44, R47 ;  /* 0x0000002f002c7202 */ /* 0x000fe20000000f00 */
[----:B------:R2:W4:Y:S01]  /*0190*/  DMUL R36, R30, c[0x0][0x1a0] ;  /* 0x000068001e247a28 */ /* 0x0005220000000000 */
[----:B------:R-:W-:-:S02]  /*01a0*/  ULDC UR40, c[0x0][0x160] ;  /* 0x0000580000287ab9 */ /* 0x000fc40000000800 */
[----:B------:R-:W-:Y:S01]  /*01b0*/  UIMAD.WIDE UR38, UR38, 0x80, URZ ;  /* 0x00000080262678a5 */ /* 0x000fe2000f8e023f */
[C---:B------:R2:W0:Y:S01]  /*01c0*/  DMUL R32, R30.reuse, c[0x0][0x1b0] ;  /* 0x00006c001e207a28 */ /* 0x0404220000000000 */
[----:B------:R-:W-:Y:S02]  /*01d0*/  USHF.R.S32.HI UR40, URZ, 0x1f, UR40 ;  /* 0x0000001f3f287899 */ /* 0x000fe40008011428 */
[----:B------:R-:W-:Y:S01]  /*01e0*/  ULDC.64 UR36, c[0x0][0x118] ;  /* 0x0000460000247ab9 */ /* 0x000fe20000000a00 */
[C---:B------:R2:W0:Y:S02]  /*01f0*/  DMUL R22, R30.reuse, c[0x0][0x1b8] ;  /* 0x00006e001e167a28 */ /* 0x0404240000000000 */
[----:B0-----:R-:W-:Y:S02]  /*0200*/  SHF.R.S32.HI R41, RZ, 0x1f, R40 ;  /* 0x0000001fff297819 */ /* 0x001fe40000011428 */
[----:B------:R-:W0:-:S04]  /*0210*/  DMUL R30, R30, c[0x0][0x1c0] ;  /* 0x000070001e1e7a28 */ /* 0x000e080000000000 */
[----:B------:R-:W0:Y:S01]  /*0220*/  DMUL R34, R34, c[`(nvkernel__Z3rhsv_F1L1983_54.const_opt.0.8)] ;  /* 0x0000000022227a28 */ /* 0x000e220000000000 */
[----:B-1234-:R-:W-:-:S05]  /*0230*/  IMAD.WIDE R40, R3, 0x80, R40 ;  /* 0x0000008003287825 */ /* 0x01efca00078e0228 */
.L_x_188:
        /* <DEDUP_REMOVED lines=10> */
[----:B01----:R-:W-:Y:S05]  /*02e0*/  @!P0 BRA `(.L_x_181) ;  /* 0x000000a000008947 */ /* 0x003fea0003800000 */
[----:B------:R-:W-:Y:S01]  /*02f0*/  IMAD.MOV.U32 R4, RZ, RZ, R45 ;  /* 0x000000ffff047224 */ /* 0x000fe200078e002d */
[----:B------:R-:W-:Y:S01]  /*0300*/  MOV R6, c[0x0][0x160] ;  /* 0x0000580000067a02 */ /* 0x000fe20000000f00 */
[----:B------:R-:W-:Y:S01]  /*0310*/  IMAD.MOV.U32 R5, RZ, RZ, R2 ;  /* 0x000000ffff057224 */ /* 0x000fe200078e0002 */
[----:B------:R-:W-:Y:S01]  /*0320*/  MOV R20, 32@lo((nvkernel__Z3rhsv_F1L1983_54 + .L_x_8@srel)) ;  /* 0x0000000000147802 */ /* 0x000fe20000000f00 */
[----:B------:R-:W-:Y:S01]  /*0330*/  IMAD.U32 R7, RZ, RZ, UR40 ;  /* 0x00000028ff077e24 */ /* 0x000fe2000f8e00ff */
[----:B------:R-:W-:-:S04]  /*0340*/  MOV R21, 32@hi((nvkernel__Z3rhsv_F1L1983_54 + .L_x_8@srel)) ;  /* 0x0000000000157802 */ /* 0x000fc80000000f00 */
[----:B0-----:R-:W-:Y:S05]  /*0350*/  CALL.ABS.NOINC `(__cuda_sm20_div_s64) ;  /* 0x0000000000007943 */ /* 0x001fea0003c00000 */
.L_x_8:
[----:B------:R-:W-:Y:S02]  /*0360*/  MOV R16, R4 ;  /* 0x0000000400107202 */ /* 0x000fe40000000f00 */
[----:B------:R-:W-:Y:S01]  /*0370*/  MOV R17, R5 ;  /* 0x0000000500117202 */ /* 0x000fe20000000f00 */
[----:B------:R-:W-:Y:S05]  /*0380*/  BRA `(.L_x_182) ;  /* 0x0000013000007947 */ /* 0x000fea0003800000 */
.L_x_181:
[----:B------:R-:W1:Y:S01]  /*0390*/  I2F.U32.RP R0, c[0x0][0x160] ;  /* 0x0000580000007b06 */ /* 0x000e620000209000 */
[----:B------:R-:W-:Y:S01]  /*03a0*/  ISETP.NE.U32.AND P2, PT, RZ, c[0x0][0x160], PT ;  /* 0x00005800ff007a0c */ /* 0x000fe20003f45070 */
[----:B------:R-:W-:-:S06]  /*03b0*/  IMAD.MOV.U32 R17, RZ, RZ, RZ ;  /* 0x000000ffff117224 */ /* 0x000fcc00078e00ff */
[----:B-1----:R-:W1:Y:S02]  /*03c0*/  MUFU.RCP R0, R0 ;  /* 0x0000000000007308 */ /* 0x002e640000001000 */
[----:B-1----:R-:W-:-:S06]  /*03d0*/  IADD3 R4, R0, 0xffffffe, RZ ;  /* 0x0ffffffe00047810 */ /* 0x002fcc0007ffe0ff */
[----:B------:R1:W2:Y:S02]  /*03e0*/  F2I.FTZ.U32.TRUNC.NTZ R5, R4 ;  /* 0x0000000400057305 */ /* 0x0002a4000021f000 */
[----:B-1----:R-:W-:Y:S02]  /*03f0*/  IMAD.MOV.U32 R4, RZ, RZ, RZ ;  /* 0x000000ffff047224 */ /* 0x002fe400078e00ff */
[----:B--2---:R-:W-:-:S04]  /*0400*/  IMAD.MOV R3, RZ, RZ, -R5 ;  /* 0x000000ffff037224 */ /* 0x004fc800078e0a05 */
        /* <DEDUP_REMOVED lines=11> */
.L_x_182:
[----:B------:R-:W-:Y:S05]  /*04c0*/  BSYNC B6 ;  /* 0x0000000000067941 */ /* 0x000fea0003800000 */
.L_x_180:
[----:B------:R-:W-:Y:S01]  /*04d0*/  LOP3.LUT R0, R17, R43, RZ, 0xfc, !PT ;  /* 0x0000002b11007212 */ /* 0x000fe200078efcff */
[----:B------:R-:W-:Y:S03]  /*04e0*/  BSSY B6, `(.L_x_183) ;  /* 0x000001d000067945 */ /* 0x000fe60003800000 */
[----:B------:R-:W-:-:S13]  /*04f0*/  ISETP.NE.U32.AND P0, PT, R0, RZ, PT ;  /* 0x000000ff0000720c */ /* 0x000fda0003f05070 */
[----:B------:R-:W-:Y:S05]  /*0500*/  @!P0 BRA `(.L_x_184) ;  /* 0x0000008000008947 */ /* 0x000fea0003800000 */
[----:B------:R-:W-:Y:S01]  /*0510*/  IMAD.MOV.U32 R4, RZ, RZ, R16 ;  /* 0x000000ffff047224 */ /* 0x000fe200078e0010 */
[----:B------:R-:W-:Y:S01]  /*0520*/  MOV R6, c[0x0][0x164] ;  /* 0x0000590000067a02 */ /* 0x000fe20000000f00 */
[----:B------:R-:W-:Y:S01]  /*0530*/  IMAD.MOV.U32 R5, RZ, RZ, R17 ;  /* 0x000000ffff057224 */ /* 0x000fe200078e0011 */
[----:B------:R-:W-:Y:S01]  /*0540*/  MOV R20, 32@lo((nvkernel__Z3rhsv_F1L1983_54 + .L_x_9@srel)) ;  /* 0x0000000000147802 */ /* 0x000fe20000000f00 */
[----:B------:R-:W-:Y:S01]  /*0550*/  IMAD.MOV.U32 R7, RZ, RZ, R43 ;  /* 0x000000ffff077224 */ /* 0x000fe200078e002b */
[----:B------:R-:W-:-:S04]  /*0560*/  MOV R21, 32@hi((nvkernel__Z3rhsv_F1L1983_54 + .L_x_9@srel)) ;  /* 0x0000000000157802 */ /* 0x000fc80000000f00 */
[----:B0-----:R-:W-:Y:S05]  /*0570*/  CALL.ABS.NOINC `(__cuda_sm20_div_s64) ;  /* 0x0000000000007943 */ /* 0x001fea0003c00000 */
.L_x_9:
[----:B------:R-:W-:Y:S05]  /*0580*/  BRA `(.L_x_185) ;  /* 0x0000012000007947 */ /* 0x000fea0003800000 */
.L_x_184:
[----:B------:R-:W1:Y:S01]  /*0590*/  I2F.U32.RP R0, c[0x0][0x164] ;  /* 0x0000590000007b06 */ /* 0x000e620000209000 */
[----:B------:R-:W-:-:S07]  /*05a0*/  ISETP.NE.U32.AND P2, PT, RZ, c[0x0][0x164], PT ;  /* 0x00005900ff007a0c */ /* 0x000fce0003f45070 */
        /* <DEDUP_REMOVED lines=16> */
.L_x_185:
[----:B------:R-:W-:Y:S05]  /*06b0*/  BSYNC B6 ;  /* 0x0000000000067941 */ /* 0x000fea0003800000 */
.L_x_183:
[----:B------:R-:W-:Y:S01]  /*06c0*/  ISETP.GE.U32.AND P0, PT, R45, R18, PT ;  /* 0x000000122d00720c */ /* 0x000fe20003f06070 */
[----:B------:R-:W-:Y:S01]  /*06d0*/  BSSY B0, `(.L_x_186) ;  /* 0x000005c000007945 */ /* 0x000fe20003800000 */
[----:B------:R-:W-:Y:S02]  /*06e0*/  IADD3 R0, -R16, RZ, RZ ;  /* 0x000000ff10007210 */ /* 0x000fe40007ffe1ff */
[----:B------:R-:W-:-:S03]  /*06f0*/  ISETP.GE.AND.EX P0, PT, R2, R47, PT, P0 ;  /* 0x0000002f0200720c */ /* 0x000fc60003f06300 */
[----:B------:R-:W-:-:S10]  /*0700*/  IMAD R0, R0, c[0x0][0x160], R45 ;  /* 0x0000580000007a24 */ /* 0x000fd400078e022d */
[----:B------:R-:W-:Y:S05]  /*0710*/  @P0 BRA `(.L_x_187) ;  /* 0x0000057000000947 */ /* 0x000fea0003800000 */
[----:B------:R-:W-:Y:S01]  /*0720*/  IMAD.MOV R3, RZ, RZ, -R4 ;  /* 0x000000ffff037224 */ /* 0x000fe200078e0a04 */
[----:B------:R-:W-:Y:S02]  /*0730*/  IADD3 R5, R4, c[0x0][0x16c], RZ ;  /* 0x00005b0004057a10 */ /* 0x000fe40007ffe0ff */
[----:B------:R-:W-:Y:S01]  /*0740*/  IADD3 R6, R0, 0x1, RZ ;  /* 0x0000000100067810 */ /* 0x000fe20007ffe0ff */
[----:B------:R-:W-:-:S03]  /*0750*/  IMAD R2, R3, c[0x0][0x164], R16 ;  /* 0x0000590003027a24 */ /* 0x000fc600078e0210 */
[----:B------:R-:W-:Y:S02]  /*0760*/  SHF.R.S32.HI R7, RZ, 0x1f, R6 ;  /* 0x0000001fff077819 */ /* 0x000fe40000011406 */
[----:B------:R-:W-:-:S04]  /*0770*/  IADD3 R2, R2, c[0x0][0x170], RZ ;  /* 0x00005c0002027a10 */ /* 0x000fc80007ffe0ff */
[----:B------:R-:W-:-:S05]  /*0780*/  SHF.R.S32.HI R3, RZ, 0x1f, R2 ;  /* 0x0000001fff037819 */ /* 0x000fca0000011402 */
[----:B------:R-:W-:-:S04]  /*0790*/  IMAD.WIDE R2, R5, 0x66, R2 ;  /* 0x0000006605027825 */ /* 0x000fc800078e0202 */
[----:B------:R-:W-:Y:S02]  /*07a0*/  IMAD R3, R3, 0x66, RZ ;  /* 0x0000006603037824 */ /* 0x000fe400078e02ff */
[----:B------:R-:W-:-:S04]  /*07b0*/  IMAD.WIDE.U32 R4, R2, 0x66, R6 ;  /* 0x0000006602047825 */ /* 0x000fc800078e0006 */
[----:B------:R-:W-:Y:S02]  /*07c0*/  IMAD.IADD R3, R5, 0x1, R3 ;  /* 0x0000000105037824 */ /* 0x000fe400078e0203 */
[----:B------:R-:W-:-:S03]  /*07d0*/  IMAD.SHL.U32 R28, R4, 0x8, RZ ;  /* 0x00000008041c7824 */ /* 0x000fc600078e00ff */
[----:B------:R-:W-:Y:S02]  /*07e0*/  SHF.L.U64.HI R0, R4, 0x3, R3 ;  /* 0x0000000304007819 */ /* 0x000fe40000010203 */
[----:B------:R-:W-:-:S04]  /*07f0*/  IADD3 R2, P0, R28, c[0x0][0x178], RZ ;  /* 0x00005e001c027a10 */ /* 0x000fc80007f1e0ff */
[----:B------:R-:W-:Y:S02]  /*0800*/  IADD3.X R3, R0, c[0x0][0x17c], RZ, P0, !PT ;  /* 0x00005f0000037a10 */ /* 0x000fe400007fe4ff */
[----:B------:R-:W-:-:S03]  /*0810*/  IADD3 R6, P0, R28, c[0x0][0x180], RZ ;  /* 0x000060001c067a10 */ /* 0x000fc60007f1e0ff */
[----:B------:R-:W2:Y:S04]  /*0820*/  LDG.E.64 R4, [R2.64] ;  /* 0x0000002402047981 */ /* 0x000ea8000c1e1b00 */
[----:B------:R-:W2:Y:S01]  /*0830*/  LDG.E.64 R10, [R2.64+-0x8] ;  /* 0xfffff824020a7981 */ /* 0x000ea2000c1e1b00 */
[----:B------:R-:W-:-:S03]  /*0840*/  IADD3.X R7, R0, c[0x0][0x184], RZ, P0, !PT ;  /* 0x0000610000077a10 */ /* 0x000fc600007fe4ff */
[----:B------:R-:W3:Y:S04]  /*0850*/  LDG.E.64 R12, [R2.64+0x8] ;  /* 0x00000824020c7981 */ /* 0x000ee8000c1e1b00 */
[----:B------:R-:W4:Y:S01]  /*0860*/  LDG.E.64 R8, [R6.64] ;  /* 0x0000002406087981 */ /* 0x000f22000c1e1b00 */
[----:B------:R-:W-:-:S04]  /*0870*/  IADD3 R28, P0, R28, c[0x0][0x188], RZ ;  /* 0x000062001c1c7a10 */ /* 0x000fc80007f1e0ff */
[----:B------:R-:W-:Y:S01]  /*0880*/  IADD3.X R0, R0, c[0x0][0x18c], RZ, P0, !PT ;  /* 0x0000630000007a10 */ /* 0x000fe200007fe4ff */
[----:B--2---:R1:W3:Y:S02]  /*0890*/  DFMA R4, R4, -2, R10 ;  /* 0xc00000000404782b */ /* 0x0042e4000000000a */
[----:B-1----:R-:W-:-:S04]  /*08a0*/  IADD3 R10, P0, R2, 0x1000000, RZ ;  /* 0x01000000020a7810 */ /* 0x002fc80007f1e0ff */
[----:B---3--:R1:W4:Y:S01]  /*08b0*/  DADD R12, R4, R12 ;  /* 0x00000000040c7229 */ /* 0x008322000000000c */
[----:B------:R-:W-:Y:S01]  /*08c0*/  IMAD.X R11, RZ, RZ, R3, P0 ;  /* 0x000000ffff0b7224 */ /* 0x000fe200000e0603 */
[----:B-1----:R-:W-:-:S04]  /*08d0*/  IADD3 R4, P1, R28, 0x1000000, RZ ;  /* 0x010000001c047810 */ /* 0x002fc80007f3e0ff */
[----:B----4-:R1:W2:Y:S01]  /*08e0*/  DFMA R52, R38, R12, R8 ;  /* 0x0000000c2634722b */ /* 0x0102a20000000008 */
[----:B------:R-:W-:Y:S01]  /*08f0*/  IMAD.X R5, RZ, RZ, R0, P1 ;  /* 0x000000ffff057224 */ /* 0x000fe200008e0600 */
[----:B-1----:R-:W-:-:S05]  /*0900*/  IADD3 R8, P2, R6, 0x1000000, RZ ;  /* 0x0100000006087810 */ /* 0x002fca0007f5e0ff */
[----:B--2---:R1:W-:Y:S01]  /*0910*/  STG.E.64 [R6.64], R52 ;  /* 0x0000003406007986 */ /* 0x0043e2000c101b24 */
[----:B------:R-:W-:-:S03]  /*0920*/  IMAD.X R9, RZ, RZ, R7, P2 ;  /* 0x000000ffff097224 */ /* 0x000fc600010e0607 */
[----:B------:R-:W2:Y:S04]  /*0930*/  LDG.E.64 R24, [R4.64+-0x7e7540] ;  /* 0x818ac02404187981 */ /* 0x000ea8000c1e1b00 */
[----:B------:R-:W2:Y:S04]  /*0940*/  LDG.E.64 R26, [R4.64+-0x7e7538] ;  /* 0x818ac824041a7981 */ /* 0x000ea8000c1e1b00 */
[----:B------:R-:W3:Y:S04]  /*0950*/  LDG.E.64 R16, [R10.64+-0x7e7540] ;  /* 0x818ac0240a107981 */ /* 0x000ee8000c1e1b00 */
[----:B------:R-:W3:Y:S04]  /*0960*/  LDG.E.64 R20, [R10.64+-0x7e7548] ;  /* 0x818ab8240a147981 */ /* 0x000ee8000c1e1b00 */
[----:B------:R-:W4:Y:S04]  /*0970*/  LDG.E.64 R14, [R8.64+-0x7e7540] ;  /* 0x818ac024080e7981 */ /* 0x000f28000c1e1b00 */
[----:B------:R-:W5:Y:S01]  /*0980*/  LDG.E.64 R12, [R10.64+-0x7e7538] ;  /* 0x818ac8240a0c7981 */ /* 0x000f62000c1e1b00 */
[----:B--2---:R-:W4:-:S04]  /*0990*/  DADD R24, -R24, R26 ;  /* 0x0000000018187229 */ /* 0x004f08000000011a */
[----:B---3--:R-:W5:-:S04]  /*09a0*/  DFMA R16, R16, -2, R20 ;  /* 0xc00000001010782b */ /* 0x008f480000000014 */
[----:B0---4-:R0:W-:Y:S02]  /*09b0*/  DFMA R14, R34, R24, R14 ;  /* 0x00000018220e722b */ /* 0x0111e4000000000e */
[----:B0-----:R-:W2:Y:S02]  /*09c0*/  LDG.E.64 R24, [R8.64+0x31580] ;  /* 0x0315802408187981 */ /* 0x001ea4000c1e1b00 */
[----:B-----5:R-:W1:-:S06]  /*09d0*/  DADD R12, R16, R12 ;  /* 0x00000000100c7229 */ /* 0x020e4c000000000c */
[----:B-1----:R-:W0:-:S07]  /*09e0*/  DFMA R52, R36, R12, R14 ;  /* 0x0000000c2434722b */ /* 0x002e0e000000000e */
[----:B0-----:R-:W-:Y:S04]  /*09f0*/  STG.E.64 [R8.64+-0x7e7540], R52 ;  /* 0x818ac03408007986 */ /* 0x001fe8000c101b24 */
[----:B------:R-:W3:Y:S04]  /*0a00*/  LDG.E.64 R14, [R10.64+0x31580] ;  /* 0x031580240a0e7981 */ /* 0x000ee8000c1e1b00 */
[----:B------:R-:W3:Y:S04]  /*0a10*/  LDG.E.64 R16, [R10.64+0x31578] ;  /* 0x031578240a107981 */ /* 0x000ee8000c1e1b00 */
[----:B------:R-:W4:Y:S04]  /*0a20*/  LDG.E.64 R12, [R4.64+0x31580] ;  /* 0x03158024040c7981 */ /* 0x000f28000c1e1b00 */
[----:B------:R-:W4:Y:S04]  /*0a30*/  LDG.E.64 R20, [R4.64+0x31588] ;  /* 0x0315882404147981 */ /* 0x000f28000c1e1b00 */
[----:B------:R-:W5:Y:S01]  /*0a40*/  LDG.E.64 R26, [R10.64+0x31588] ;  /* 0x031588240a1a7981 */ /* 0x000f62000c1e1b00 */
[----:B------:R-:W-:-:S02]  /*0a50*/  IADD3 R2, P0, R2, 0x2000000, RZ ;  /* 0x0200000002027810 */ /* 0x000fc40007f1e0ff */
[----:B------:R-:W-:Y:S02]  /*0a60*/  IADD3 R28, P1, R28, 0x2000000, RZ ;  /* 0x020000001c1c7810 */ /* 0x000fe40007f3e0ff */
[----:B------:R-:W-:Y:S01]  /*0a70*/  IADD3 R6, P2, R6, 0x2000000, RZ ;  /* 0x0200000006067810 */ /* 0x000fe20007f5e0ff */
[----:B------:R-:W-:Y:S02]  /*0a80*/  IMAD.X R3, RZ, RZ, R3, P0 ;  /* 0x000000ffff037224 */ /* 0x000fe400000e0603 */
[----:B------:R-:W-:Y:S02]  /*0a90*/  IMAD.X R29, RZ, RZ, R0, P1 ;  /* 0x000000ffff1d7224 */ /* 0x000fe400008e0600 */
[----:B------:R-:W-:Y:S01]  /*0aa0*/  IMAD.X R7, RZ, RZ, R7, P2 ;  /* 0x000000ffff077224 */ /* 0x000fe200010e0607 */
[----:B---3--:R-:W5:-:S04]  /*0ab0*/  DFMA R14, R14, -2, R16 ;  /* 0xc00000000e0e782b */ /* 0x008f480000000010 */
[----:B----4-:R-:W2:-:S04]  /*0ac0*/  DADD R12, -R12, R20 ;  /* 0x000000000c0c7229 */ /* 0x010e880000000114 */
[----:B-----5:R-:W-:-:S04]  /*0ad0*/  DADD R14, R14, R26 ;  /* 0x000000000e0e7229 */ /* 0x020fc8000000001a */
[----:B--2---:R-:W0:-:S06]  /*0ae0*/  DFMA R12, R34, R12, R24 ;  /* 0x0000000c220c722b */ /* 0x004e0c0000000018 */
[----:B0-----:R-:W0:-:S07]  /*0af0*/  DFMA R12, R32, R14, R12 ;  /* 0x0000000e200c722b */ /* 0x001e0e000000000c */
[----:B0-----:R0:W-:Y:S04]  /*0b00*/  STG.E.64 [R8.64+0x31580], R12 ;  /* 0x0315800c08007986 */ /* 0x0011e8000c101b24 */
[----:B------:R-:W2:Y:S04]  /*0b10*/  LDG.E.64 R10, [R2.64+-0x7b5fc0] ;  /* 0x84a04024020a7981 */ /* 0x000ea8000c1e1b00 */
[----:B------:R-:W2:Y:S04]  /*0b20*/  LDG.E.64 R14, [R2.64+-0x7b5fc8] ;  /* 0x84a03824020e7981 */ /* 0x000ea8000c1e1b00 */
[----:B------:R-:W3:Y:S04]  /*0b30*/  LDG.E.64 R20, [R28.64+-0x7b5fc0] ;  /* 0x84a040241c147981 */ /* 0x000ee8000c1e1b00 */
[----:B------:R-:W3:Y:S04]  /*0b40*/  LDG.E.64 R24, [R28.64+-0x7b5fb8] ;  /* 0x84a048241c187981 */ /* 0x000ee8000c1e1b00 */
[----:B------:R-:W4:Y:S04]  /*0b50*/  LDG.E.64 R16, [R2.64+-0x7b5fb8] ;  /* 0x84a0482402107981 */ /* 0x000f28000c1e1b00 */
[----:B------:R-:W5:Y:S01]  /*0b60*/  LDG.E.64 R4, [R6.64+-0x7b5fc0] ;  /* 0x84a0402406047981 */ /* 0x000f62000c1e1b00 */
[----:B--2---:R-:W4:-:S04]  /*0b70*/  DFMA R10, R10, -2, R14 ;  /* 0xc00000000a0a782b */ /* 0x004f08000000000e */
[----:B---3--:R-:W5:-:S04]  /*0b80*/  DADD R20, -R20, R24 ;  /* 0x0000000014147229 */ /* 0x008f480000000118 */
[----:B----4-:R-:W-:-:S04]  /*0b90*/  DADD R10, R10, R16 ;  /* 0x000000000a0a7229 */ /* 0x010fc80000000010 */
[----:B-----5:R1:W2:Y:S02]  /*0ba0*/  DFMA R4, R34, R20, R4 ;  /* 0x000000142204722b */ /* 0x0202a40000000004 */
[----:B-1----:R-:W3:Y:S04]  /*0bb0*/  LDG.E.64 R20, [R6.64+0x62b00] ;  /* 0x062b002406147981 */ /* 0x002ee8000c1e1b00 */
[----:B--2---:R-:W1:-:S07]  /*0bc0*/  DFMA R4, R22, R10, R4 ;  /* 0x0000000a1604722b */ /* 0x004e4e0000000004 */
[----:B-1----:R1:W-:Y:S04]  /*0bd0*/  STG.E.64 [R6.64+-0x7b5fc0], R4 ;  /* 0x84a0400406007986 */ /* 0x0023e8000c101b24 */
[----:B0-----:R-:W2:Y:S04]  /*0be0*/  LDG.E.64 R8, [R2.64+0x62b00] ;  /* 0x062b002402087981 */ /* 0x001ea8000c1e1b00 */
[----:B------:R-:W2:Y:S04]  /*0bf0*/  LDG.E.64 R10, [R2.64+0x62af8] ;  /* 0x062af824020a7981 */ /* 0x000ea8000c1e1b00 */
[----:B------:R-:W4:Y:S04]  /*0c00*/  LDG.E.64 R14, [R28.64+0x62b00] ;  /* 0x062b00241c0e7981 */ /* 0x000f28000c1e1b00 */
[----:B------:R-:W4:Y:S04]  /*0c10*/  LDG.E.64 R16, [R28.64+0x62b08] ;  /* 0x062b08241c107981 */ /* 0x000f28000c1e1b00 */
[----:B------:R-:W5:Y:S01]  /*0c20*/  LDG.E.64 R12, [R2.64+0x62b08] ;  /* 0x062b0824020c7981 */ /* 0x000f62000c1e1b00 */
[----:B--2---:R-:W5:-:S04]  /*0c30*/  DFMA R8, R8, -2, R10 ;  /* 0xc00000000808782b */ /* 0x004f48000000000a */
[----:B----4-:R-:W3:-:S04]  /*0c40*/  DADD R14, -R14, R16 ;  /* 0x000000000e0e7229 */ /* 0x010ec80000000110 */
[----:B-----5:R-:W-:-:S04]  /*0c50*/  DADD R8, R8, R12 ;  /* 0x0000000008087229 */ /* 0x020fc8000000000c */
[----:B---3--:R-:W0:-:S06]  /*0c60*/  DFMA R14, R34, R14, R20 ;  /* 0x0000000e220e722b */ /* 0x008e0c0000000014 */
[----:B0-----:R-:W0:-:S07]  /*0c70*/  DFMA R8, R30, R8, R14 ;  /* 0x000000081e08722b */ /* 0x001e0e000000000e */
[----:B0-----:R1:W-:Y:S04]  /*0c80*/  STG.E.64 [R6.64+0x62b00], R8 ;  /* 0x062b000806007986 */ /* 0x0013e8000c101b24 */
.L_x_187:
[----:B------:R-:W-:Y:S05]  /*0c90*/  BSYNC B0 ;  /* 0x0000000000007941 */ /* 0x000fea0003800000 */
.L_x_186:
[----:B------:R-:W-:Y:S02]  /*0ca0*/  ISETP.NE.AND P1, PT, R46, RZ, PT ;  /* 0x000000ff2e00720c */ /* 0x000fe40003f25270 */
[----:B------:R-:W-:-:S04]  /*0cb0*/  IADD3 R49, P0, R49, UR38, RZ ;  /* 0x0000002631317c10 */ /* 0x000fc8000ff1e0ff */
[----:B------:R-:W-:-:S07]  /*0cc0*/  IADD3.X R51, R51, UR39, RZ, P0, !PT ;  /* 0x0000002733337c10 */ /* 0x000fce00087fe4ff */
[----:B------:R-:W-:Y:S05]  /*0cd0*/  @P1 BRA `(.L_x_188) ;  /* 0xfffff56000001947 */ /* 0x000fea000383ffff */
[----:B------:R-:W-:Y:S05]  /*0ce0*/  EXIT ;  /* 0x000000000000794d */ /* 0x000fea0003800000 */
.L_x_189:
        /* <DEDUP_REMOVED lines=9> */
.L_x_498:


//--------------------- .text.nvkernel__Z3rhsv_F1L1952_52 --------------------------
	.section	.text.nvkernel__Z3rhsv_F1L1952_52,"ax",@progbits
	.sectioninfo	@"SHI_REGISTERS=50"
	.align	128
        .global         nvkernel__Z3rhsv_F1L1952_52
        .type           nvkernel__Z3rhsv_F1L1952_52,@function
        .size           nvkernel__Z3rhsv_F1L1952_52,(.L_x_499 - nvkernel__Z3rhsv_F1L1952_52)
        .other          nvkernel__Z3rhsv_F1L1952_52,@"STO_CUDA_ENTRY STV_DEFAULT"
nvkernel__Z3rhsv_F1L1952_52:
.text.nvkernel__Z3rhsv_F1L1952_52:
        /* <DEDUP_REMOVED lines=14> */
[----:B------:R-:W-:Y:S01]  /*00e0*/  SHF.R.S32.HI R39, RZ, 0x1f, R39 ;  /* 0x0000001fff277819 */ /* 0x000fe20000011427 */
[----:B------:R-:W-:Y:S01]  /*00f0*/  IMAD.MOV.U32 R31, RZ, RZ, c[0x0][0x18c] ;  /* 0x00006300ff1f7624 */ /* 0x000fe200078e00ff */
[----:B------:R-:W1:Y:S01]  /*0100*/  S2R R3, SR_CTAID.X ;  /* 0x0000000000037919 */ /* 0x000e620000002500 */
[----:B------:R-:W-:Y:S01]  /*0110*/  MOV R41, RZ ;  /* 0x000000ff00297202 */ /* 0x000fe20000000f00 */
[----:B------:R-:W-:Y:S01]  /*0120*/  IMAD.MOV.U32 R43, RZ, RZ, RZ ;  /* 0x000000ffff2b7224 */ /* 0x000fe200078e00ff */
[----:B------:R-:W-:Y:S01]  /*0130*/  MOV R38, R18 ;  /* 0x0000001200267202 */ /* 0x000fe20000000f00 */
[----:B------:R-:W-:Y:S01]  /*0140*/  ULDC UR38, c[0x0][0xc] ;  /* 0x0000030000267ab9 */ /* 0x000fe20000000800 */
[----:B------:R2:W3:Y:S01]  /*0150*/  DMUL R34, R30, c[`(nvkernel__Z3rhsv_F1L1952_52.const_opt.0.8)] ;  /* 0x000000001e227a28 */ /* 0x0004e20000000000 */
[----:B------:R-:W-:Y:S01]  /*0160*/  MOV R40, R2 ;  /* 0x0000000200287202 */ /* 0x000fe20000000f00 */
[----:B------:R-:W-:-:S02]  /*0170*/  ULDC UR40, c[0x0][0x160] ;  /* 0x0000580000287ab9 */ /* 0x000fc40000000800 */
[C---:B------:R2:W4:Y:S01]  /*0180*/  DMUL R32, R30.reuse, c[`(nvkernel__Z3rhsv_F1L1952_52.const_opt.8.16)] ;  /* 0x000000001e207a28 */ /* 0x0405220000000000 */
[----:B------:R-:W-:Y:S02]  /*0190*/  UIMAD.WIDE UR38, UR38, 0x80, URZ ;  /* 0x00000080262678a5 */ /* 0x000fe4000f8e023f */
[----:B------:R-:W-:Y:S01]  /*01a0*/  USHF.R.S32.HI UR40, URZ, 0x1f, UR40 ;  /* 0x0000001f3f287899 */ /* 0x000fe20008011428 */
[----:B------:R2:W0:Y:S01]  /*01b0*/  DMUL R22, R30, c[`(nvkernel__Z3rhsv_F1L1952_52.const_opt.16.24)] ;  /* 0x000000001e167a28 */ /* 0x0004220000000000 */
[----:B------:R-:W-:-:S03]  /*01c0*/  ULDC.64 UR36, c[0x0][0x118] ;  /* 0x0000460000247ab9 */ /* 0x000fc60000000a00 */
[----:B------:R-:W0:Y:S02]  /*01d0*/  DMUL R30, R30, c[`(nvkernel__Z3rhsv_F1L1952_52.const_opt.24.32)] ;  /* 0x000000001e1e7a28 */ /* 0x000e240000000000 */
[----:B0-----:R-:W-:-:S05]  /*01e0*/  SHF.R.S32.HI R37, RZ, 0x1f, R36 ;  /* 0x0000001fff257819 */ /* 0x001fca0000011424 */
[----:B-1234-:R-:W-:-:S05]  /*01f0*/  IMAD.WIDE R36, R3, 0x80, R36 ;  /* 0x0000008003247825 */ /* 0x01efca00078e0224 */
.L_x_198:
        /* <DEDUP_REMOVED lines=14> */
[----:B------:R-:W-:Y:S01]  /*02e0*/  MOV R20, 32@lo((nvkernel__Z3rhsv_F1L1952_52 + .L_x_10@srel)) ;  /* 0x0000000000147802 */ /* 0x000fe20000000f00 */
[----:B------:R-:W-:Y:S01]  /*02f0*/  IMAD.U32 R7, RZ, RZ, UR40 ;  /* 0x00000028ff077e24 */ /* 0x000fe2000f8e00ff */
[----:B------:R-:W-:-:S04]  /*0300*/  MOV R21, 32@hi((nvkernel__Z3rhsv_F1L1952_52 + .L_x_10@srel)) ;  /* 0x0000000000157802 */ /* 0x000fc80000000f00 */
[----:B------:R-:W-:Y:S05]  /*0310*/  CALL.ABS.NOINC `(__cuda_sm20_div_s64) ;  /* 0x0000000000007943 */ /* 0x000fea0003c00000 */
.L_x_10:
[----:B------:R-:W-:Y:S02]  /*0320*/  MOV R16, R4 ;  /* 0x0000000400107202 */ /* 0x000fe40000000f00 */
[----:B------:R-:W-:Y:S01]  /*0330*/  MOV R17, R5 ;  /* 0x0000000500117202 */ /* 0x000fe20000000f00 */
[----:B------:R-:W-:Y:S05]  /*0340*/  BRA `(.L_x_192) ;  /* 0x0000013000007947 */ /* 0x000fea0003800000 */
.L_x_191:
        /* <DEDUP_REMOVED lines=19> */
.L_x_192:
[----:B------:R-:W-:Y:S05]  /*0480*/  BSYNC B6 ;  /* 0x0000000000067941 */ /* 0x000fea0003800000 */
.L_x_190:
[----:B------:R-:W-:Y:S01]  /*0490*/  LOP3.LUT R0, R17, R39, RZ, 0xfc, !PT ;  /* 0x0000002711007212 */ /* 0x000fe200078efcff */
[----:B------:R-:W-:Y:S03]  /*04a0*/  BSSY B6, `(.L_x_193) ;  /* 0x000001d000067945 */ /* 0x000fe60003800000 */
[----:B------:R-:W-:-:S13]  /*04b0*/  ISETP.NE.U32.AND P0, PT, R0, RZ, PT ;  /* 0x000000ff0000720c */ /* 0x000fda0003f05070 */
[----:B------:R-:W-:Y:S05]  /*04c0*/  @!P0 BRA `(.L_x_194) ;  /* 0x0000008000008947 */ /* 0x000fea0003800000 */
[----:B------:R-:W-:Y:S01]  /*04d0*/  IMAD.MOV.U32 R4, RZ, RZ, R16 ;  /* 0x000000ffff047224 */ /* 0x000fe200078e0010 */
[----:B------:R-:W-:Y:S01]  /*04e0*/  MOV R6, c[0x0][0x164] ;  /* 0x0000590000067a02 */ /* 0x000fe20000000f00 */
[----:B------:R-:W-:Y:S01]  /*04f0*/  IMAD.MOV.U32 R5, RZ, RZ, R17 ;  /* 0x000000ffff057224 */ /* 0x000fe200078e0011 */
[----:B------:R-:W-:Y:S01]  /*0500*/  MOV R20, 32@lo((nvkernel__Z3rhsv_F1L1952_52 + .L_x_11@srel)) ;  /* 0x0000000000147802 */ /* 0x000fe20000000f00 */
[----:B------:R-:W-:Y:S01]  /*0510*/  IMAD.MOV.U32 R7, RZ, RZ, R39 ;  /* 0x000000ffff077224 */ /* 0x000fe200078e0027 */
[----:B------:R-:W-:-:S04]  /*0520*/  MOV R21, 32@hi((nvkernel__Z3rhsv_F1L1952_52 + .L_x_11@srel)) ;  /* 0x0000000000157802 */ /* 0x000fc80000000f00 */
[----:B------:R-:W-:Y:S05]  /*0530*/  CALL.ABS.NOINC `(__cuda_sm20_div_s64) ;  /* 0x0000000000007943 */ /* 0x000fea0003c00000 */
.L_x_11:
[----:B------:R-:W-:Y:S05]  /*0540*/  BRA `(.L_x_195) ;  /* 0x0000012000007947 */ /* 0x000fea0003800000 */
.L_x_194:
        /* <DEDUP_REMOVED lines=18> */
.L_x_195:
[----:B------:R-:W-:Y:S05]  /*0670*/  BSYNC B6 ;  /* 0x0000000000067941 */ /* 0x000fea0003800000 */
.L_x_193:
[----:B------:R-:W-:Y:S01]  /*0680*/  ISETP.GE.U32.AND P0, PT, R45, R18, PT ;  /* 0x000000122d00720c */ /* 0x000fe20003f06070 */
[----:B------:R-:W-:Y:S01]  /*0690*/  BSSY B0, `(.L_x_196) ;  /* 0x0000048000007945 */ /* 0x000fe20003800000 */
[----:B------:R-:W-:Y:S02]  /*06a0*/  IADD3 R0, -R16, RZ, RZ ;  /* 0x000000ff10007210 */ /* 0x000fe40007ffe1ff */
[----:B------:R-:W-:-:S03]  /*06b0*/  ISETP.GE.AND.EX P0, PT, R47, R2, PT, P0 ;  /* 0x000000022f00720c */ /* 0x000fc60003f06300 */
[----:B------:R-:W-:-:S10]  /*06c0*/  IMAD R0, R0, c[0x0][0x160], R45 ;  /* 0x0000580000007a24 */ /* 0x000fd400078e022d */
[----:B------:R-:W-:Y:S05]  /*06d0*/  @P0 BRA `(.L_x_197) ;  /* 0x0000043000000947 */ /* 0x000fea0003800000 */
[----:B------:R-:W-:Y:S01]  /*06e0*/  IMAD.MOV R3, RZ, RZ, -R4 ;  /* 0x000000ffff037224 */ /* 0x000fe200078e0a04 */
[----:B------:R-:W-:-:S03]  /*06f0*/  IADD3 R8, R0, 0x1, RZ ;  /* 0x0000000100087810 */ /* 0x000fc60007ffe0ff */
[----:B------:R-:W-:Y:S01]  /*0700*/  IMAD R6, R3, c[0x0][0x164], R16 ;  /* 0x0000590003067a24 */ /* 0x000fe200078e0210 */
[----:B------:R-:W-:Y:S02]  /*0710*/  IADD3 R3, R4, c[0x0][0x16c], RZ ;  /* 0x00005b0004037a10 */ /* 0x000fe40007ffe0ff */
        /* <DEDUP_REMOVED lines=11> */
[C---:B------:R-:W-:Y:S02]  /*07d0*/  IADD3 R44, P0, R46.reuse, 0x1000000, RZ ;  /* 0x010000002e2c7810 */ /* 0x040fe40007f1e0ff */
[C---:B------:R-:W-:Y:S02]  /*07e0*/  IADD3 R28, P1, R46.reuse, 0x3000000, RZ ;  /* 0x030000002e1c7810 */ /* 0x040fe40007f3e0ff */
[----:B------:R-:W-:Y:S01]  /*07f0*/  IADD3 R46, P2, R46, 0x2000000, RZ ;  /* 0x020000002e2e7810 */ /* 0x000fe20007f5e0ff */
[--C-:B------:R-:W-:Y:S02]  /*0800*/  IMAD.X R45, RZ, RZ, R4.reuse, P0 ;  /* 0x000000ffff2d7224 */ /* 0x100fe400000e0604 */
[--C-:B------:R-:W-:Y:S02]  /*0810*/  IMAD.X R29, RZ, RZ, R4.reuse, P1 ;  /* 0x000000ffff1d7224 */ /* 0x100fe400008e0604 */
[----:B------:R-:W-:Y:S01]  /*0820*/  IMAD.X R47, RZ, RZ, R4, P2 ;  /* 0x000000ffff2f7224 */ /* 0x000fe200010e0604 */
[----:B------:R-:W2:Y:S04]  /*0830*/  LDG.E.64 R12, [R44.64+-0x7e7540] ;  /* 0x818ac0242c0c7981 */ /* 0x000ea8000c1e1b00 */
[----:B------:R-:W2:Y:S04]  /*0840*/  LDG.E.64 R4, [R28.64+-0x784a40] ;  /* 0x87b5c0241c047981 */ /* 0x000ea8000c1e1b00 */
[----:B------:R-:W3:Y:S04]  /*0850*/  LDG.E.64 R6, [R28.64+-0x784a48] ;  /* 0x87b5b8241c067981 */ /* 0x000ee8000c1e1b00 */
[----:B------:R-:W3:Y:S04]  /*0860*/  LDG.E.64 R16, [R44.64+-0x7e7548] ;  /* 0x818ab8242c107981 */ /* 0x000ee8000c1e1b00 */
[----:B------:R-:W4:Y:S04]  /*0870*/  LDG.E.64 R14, [R44.64+0x31580] ;  /* 0x031580242c0e7981 */ /* 0x000f28000c1e1b00 */
[----:B------:R-:W5:Y:S04]  /*0880*/  LDG.E.64 R20, [R44.64+0x31578] ;  /* 0x031578242c147981 */ /* 0x000f68000c1e1b00 */
[----:B------:R-:W5:Y:S04]  /*0890*/  LDG.E.64 R24, [R46.64+-0x7b5fc0] ;  /* 0x84a040242e187981 */ /* 0x000f68000c1e1b00 */
[----:B------:R-:W5:Y:S04]  /*08a0*/  LDG.E.64 R26, [R46.64+-0x7b5fc8] ;  /* 0x84a038242e1a7981 */ /* 0x000f68000c1e1b00 */
[----:B------:R0:W5:Y:S04]  /*08b0*/  LDG.E.64 R8, [R46.64+0x62af8] ;  /* 0x062af8242e087981 */ /* 0x000168000c1e1b00 */
[----:B------:R0:W5:Y:S01]  /*08c0*/  LDG.E.64 R10, [R46.64+0x62b00] ;  /* 0x062b00242e0a7981 */ /* 0x000162000c1e1b00 */
[----:B------:R-:W-:-:S04]  /*08d0*/  IADD3 R0, P0, R0, c[0x0][0x180], RZ ;  /* 0x0000600000007a10 */ /* 0x000fc80007f1e0ff */
[----:B------:R-:W-:Y:S01]  /*08e0*/  IADD3.X R3, R3, c[0x0][0x184], RZ, P0, !PT ;  /* 0x0000610003037a10 */ /* 0x000fe200007fe4ff */
[----:B--2---:R-:W1:-:S04]  /*08f0*/  DMUL R12, R12, R4 ;  /* 0x000000040c0c7228 */ /* 0x004e480000000000 */
[----:B---3--:R-:W2:-:S04]  /*0900*/  DMUL R16, R16, R6 ;  /* 0x0000000610107228 */ /* 0x008e880000000000 */
[----:B----4-:R-:W-:-:S04]  /*0910*/  DMUL R14, R4, R14 ;  /* 0x0000000e040e7228 */ /* 0x010fc80000000000 */
[----:B-----5:R-:W-:-:S04]  /*0920*/  DMUL R20, R6, R20 ;  /* 0x0000001406147228 */ /* 0x020fc80000000000 */
[----:B-1----:R-:W1:-:S04]  /*0930*/  DMUL R28, R12, R12 ;  /* 0x0000000c0c1c7228 */ /* 0x002e480000000000 */
[----:B--2---:R-:W2:-:S04]  /*0940*/  DMUL R44, R16, R16 ;  /* 0x00000010102c7228 */ /* 0x004e880000000000 */
[----:B------:R-:W-:-:S04]  /*0950*/  DMUL R24, R4, R24 ;  /* 0x0000001804187228 */ /* 0x000fc80000000000 */
[----:B------:R-:W-:-:S04]  /*0960*/  DMUL R26, R6, R26 ;  /* 0x0000001a061a7228 */ /* 0x000fc80000000000 */
[----:B-1----:R-:W1:-:S04]  /*0970*/  DFMA R28, R14, R14, R28 ;  /* 0x0000000e0e1c722b */ /* 0x002e48000000001c */
[----:B--2---:R-:W2:-:S04]  /*0980*/  DFMA R44, R20, R20, R44 ;  /* 0x00000014142c722b */ /* 0x004e88000000002c */
[----:B-1----:R-:W-:-:S04]  /*0990*/  DFMA R28, R24, R24, R28 ;  /* 0x00000018181c722b */ /* 0x002fc8000000001c */
[----:B--2---:R-:W1:-:S04]  /*09a0*/  DFMA R44, R26, R26, R44 ;  /* 0x0000001a1a2c722b */ /* 0x004e48000000002c */
[----:B0-----:R-:W0:-:S04]  /*09b0*/  DMUL R46, R26, R26 ;  /* 0x0000001a1a2e7228 */ /* 0x001e080000000000 */
[----:B-1----:R-:W1:-:S04]  /*09c0*/  DADD R28, R28, -R44 ;  /* 0x000000001c1c7229 */ /* 0x002e48000000082c */
[----:B------:R2:W3:-:S04]  /*09d0*/  DMUL R8, R6, R8 ;  /* 0x0000000806087228 */ /* 0x0004c80000000000 */
[----:B0-----:R-:W-:-:S04]  /*09e0*/  DFMA R46, R24, R24, -R46 ;  /* 0x00000018182e722b */ /* 0x001fc8000000082e */
[----:B-1----:R-:W0:-:S04]  /*09f0*/  DMUL R28, R30, R28 ;  /* 0x0000001c1e1c7228 */ /* 0x002e080000000000 */
[----:B------:R-:W1:-:S04]  /*0a00*/  DADD R12, R12, -R16 ;  /* 0x000000000c0c7229 */ /* 0x000e480000000810 */
[----:B------:R-:W4:Y:S01]  /*0a10*/  DADD R14, R14, -R20 ;  /* 0x000000000e0e7229 */ /* 0x000f220000000814 */
[----:B--2---:R-:W-:-:S03]  /*0a20*/  IADD3 R6, P1, R0, 0x2000000, RZ ;  /* 0x0200000000067810 */ /* 0x004fc60007f3e0ff */
[----:B---3--:R2:W-:Y:S02]  /*0a30*/  DFMA R8, R4, R10, -R8 ;  /* 0x0000000a0408722b */ /* 0x0085e40000000808 */
[----:B--2---:R-:W-:Y:S02]  /*0a40*/  IADD3 R4, P0, R0, 0x1000000, RZ ;  /* 0x0100000000047810 */ /* 0x004fe40007f1e0ff */
[----:B0-----:R-:W0:-:S04]  /*0a50*/  DFMA R28, R22, R46, R28 ;  /* 0x0000002e161c722b */ /* 0x001e08000000001c */
[----:B------:R-:W2:Y:S01]  /*0a60*/  DADD R24, R24, -R26 ;  /* 0x0000000018187229 */ /* 0x000ea2000000081a */
[----:B------:R-:W-:-:S03]  /*0a70*/  IMAD.X R5, RZ, RZ, R3, P0 ;  /* 0x000000ffff057224 */ /* 0x000fc600000e0603 */
[----:B-1----:R-:W1:Y:S01]  /*0a80*/  DMUL R12, R12, c[0x0][0x188] ;  /* 0x000062000c0c7a28 */ /* 0x002e620000000000 */
[----:B------:R-:W-:-:S03]  /*0a90*/  IMAD.X R7, RZ, RZ, R3, P1 ;  /* 0x000000ffff077224 */ /* 0x000fc600008e0603 */
[----:B----4-:R-:W3:-:S04]  /*0aa0*/  DMUL R14, R14, c[0x0][0x188] ;  /* 0x000062000e0e7a28 */ /* 0x010ec80000000000 */
[----:B0-----:R-:W-:-:S04]  /*0ab0*/  DFMA R8, R32, R8, R28 ;  /* 0x000000082008722b */ /* 0x001fc8000000001c */
[----:B--2---:R-:W0:Y:S01]  /*0ac0*/  DMUL R24, R34, R24 ;  /* 0x0000001822187228 */ /* 0x004e220000000000 */
[----:B-1----:R1:W-:Y:S04]  /*0ad0*/  STG.E.64 [R4.64+-0x7e7540], R12 ;  /* 0x818ac00c04007986 */ /* 0x0023e8000c101b24 */
[----:B---3--:R1:W-:Y:S04]  /*0ae0*/  STG.E.64 [R4.64+0x31580], R14 ;  /* 0x0315800e04007986 */ /* 0x0083e8000c101b24 */
[----:B0-----:R1:W-:Y:S04]  /*0af0*/  STG.E.64 [R6.64+-0x7b5fc0], R24 ;  /* 0x84a0401806007986 */ /* 0x0013e8000c101b24 */
[----:B------:R1:W-:Y:S02]  /*0b00*/  STG.E.64 [R6.64+0x62b00], R8 ;  /* 0x062b000806007986 */ /* 0x0003e4000c101b24 */
.L_x_197:
[----:B------:R-:W-:Y:S05]  /*0b10*/  BSYNC B0 ;  /* 0x0000000000007941 */ /* 0x000fea0003800000 */
.L_x_196:
[----:B------:R-:W-:Y:S02]  /*0b20*/  ISETP.NE.AND P1, PT, R42, RZ, PT ;  /* 0x000000ff2a00720c */ /* 0x000fe40003f25270 */
[----:B------:R-:W-:-:S04]  /*0b30*/  IADD3 R41, P0, R41, UR38, RZ ;  /* 0x0000002629297c10 */ /* 0x000fc8000ff1e0ff */
[----:B------:R-:W-:-:S07]  /*0b40*/  IADD3.X R43, R43, UR39, RZ, P0, !PT ;  /* 0x000000272b2b7c10 */ /* 0x000fce00087fe4ff */
[----:B------:R-:W-:Y:S05]  /*0b50*/  @P1 BRA `(.L_x_198) ;  /* 0xfffff6a000001947 */ /* 0x000fea000383ffff */
[----:B------:R-:W-:Y:S05]  /*0b60*/  EXIT ;  /* 0x000000000000794d */ /* 0x000fea0003800000 */
.L_x_199:
        /* <DEDUP_REMOVED lines=9> */
.L_x_499:


//--------------------- .text.nvkernel__Z3rhsv_F1L1940_50 --------------------------
	.section	.text.nvkernel__Z3rhsv_F1L1940_50,"ax",@progbits
	.sectioninfo	@"SHI_REGISTERS=40"
	.align	128
        .global         nvkernel__Z3rhsv_F1L1940_50
        .type           nvkernel__Z3rhsv_F1L1940_50,@function
        .size           nvkernel__Z3rhsv_F1L1940_50,(.L_x_500 - nvkernel__Z3rhsv_F1L1940_50)
        .other          nvkernel__Z3rhsv_F1L1940_50,@"STO_CUDA_ENTRY STV_DEFAULT"
nvkernel__Z3rhsv_F1L1940_50:
.text.nvkernel__Z3rhsv_F1L1940_50:
        /* <DEDUP_REMOVED lines=26> */
.L_x_208:
[----:B------:R-:W-:Y:S01]  /*01a0*/  IADD3 R31, P0, R22, R37, RZ ;  /* 0x00000025161f7210 */ /* 0x000fe20007f1e0ff */
[----:B------:R-:W-:Y:S01]  /*01b0*/  BSSY B6, `(.L_x_200) ;  /* 0x0000027000067945 */ /* 0x000fe20003800000 */
[----:B------:R-:W-:-:S03]  /*01c0*/  IADD3 R32, P1, R32, -UR38, RZ ;  /* 0x8000002620207c10 */ /* 0x000fc6000ff3e0ff */
[----:B0-----:R-:W-:Y:S01]  /*01d0*/  IMAD.X R2, R23, 0x1, R35, P0 ;  /* 0x0000000117027824 */ /* 0x001fe200000e0623 */
[----:B------:R-:W-:Y:S02]  /*01e0*/  IADD3.X R30, R30, ~UR39, RZ, P1, !PT ;  /* 0x800000271e1e7c10 */ /* 0x000fe40008ffe4ff */
[----:B------:R-:W-:Y:S02]  /*01f0*/  ISETP.GT.U32.AND P0, PT, R32, RZ, PT ;  /* 0x000000ff2000720c */ /* 0x000fe40003f04070 */
[----:B------:R-:W-:Y:S02]  /*0200*/  LOP3.LUT R0, R2, UR40, RZ, 0xfc, !PT ;  /* 0x0000002802007c12 */ /* 0x000fe4000f8efcff */
[----:B------:R-:W-:Y:S02]  /*0210*/  ISETP.GT.AND.EX P1, PT, R30, RZ, PT, P0 ;  /* 0x000000ff1e00720c */ /* 0x000fe40003f24300 */
[----:B------:R-:W-:Y:S02]  /*0220*/  ISETP.NE.U32.AND P0, PT, R0, RZ, PT ;  /* 0x000000ff0000720c */ /* 0x000fe40003f05070 */
[----:B------:R-:W-:-:S11]  /*0230*/  P2R R36, PR, RZ, 0x2 ;  /* 0x00000002ff247803 */ /* 0x000fd60000000000 */
[----:B------:R-:W-:Y:S05]  /*0240*/  @!P0 BRA `(.L_x_201) ;  /* 0x000000a000008947 */ /* 0x000fea0003800000 */
[----:B------:R-:W-:Y:S01]  /*0250*/  IMAD.MOV.U32 R4, RZ, RZ, R31 ;  /* 0x000000ffff047224 */ /* 0x000fe200078e001f */
[----:B------:R-:W-:Y:S01]  /*0260*/  MOV R6, c[0x0][0x160] ;  /* 0x0000580000067a02 */ /* 0x000fe20000000f00 */
[----:B------:R-:W-:Y:S01]  /*0270*/  IMAD.MOV.U32 R5, RZ, RZ, R2 ;  /* 0x000000ffff057224 */ /* 0x000fe200078e0002 */
[----:B------:R-:W-:Y:S01]  /*0280*/  MOV R20, 32@lo((nvkernel__Z3rhsv_F1L1940_50 + .L_x_12@srel)) ;  /* 0x0000000000147802 */ /* 0x000fe20000000f00 */
[----:B------:R-:W-:Y:S01]  /*0290*/  IMAD.U32 R7, RZ, RZ, UR40 ;  /* 0x00000028ff077e24 */ /* 0x000fe2000f8e00ff */
[----:B------:R-:W-:-:S04]  /*02a0*/  MOV R21, 32@hi((nvkernel__Z3rhsv_F1L1940_50 + .L_x_12@srel)) ;  /* 0x0000000000157802 */ /* 0x000fc80000000f00 */
[----:B------:R-:W-:Y:S05]  /*02b0*/  CALL.ABS.NOINC `(__cuda_sm20_div_s64) ;  /* 0x0000000000007943 */ /* 0x000fea0003c00000 */
.L_x_12:
[----:B------:R-:W-:Y:S02]  /*02c0*/  MOV R18, R4 ;  /* 0x0000000400127202 */ /* 0x000fe40000000f00 */
[----:B------:R-:W-:Y:S01]  /*02d0*/  MOV R19, R5 ;  /* 0x0000000500137202 */ /* 0x000fe20000000f00 */
[----:B------:R-:W-:Y:S05]  /*02e0*/  BRA `(.L_x_202) ;  /* 0x0000013000007947 */ /* 0x000fea0003800000 */
.L_x_201:
        /* <DEDUP_REMOVED lines=19> */
.L_x_202:
[----:B------:R-:W-:Y:S05]  /*0420*/  BSYNC B6 ;  /* 0x0000000000067941 */ /* 0x000fea0003800000 */
.L_x_200:
[----:B------:R-:W-:Y:S01]  /*0430*/  LOP3.LUT R0, R19, R33, RZ, 0xfc, !PT ;  /* 0x0000002113007212 */ /* 0x000fe200078efcff */
[----:B------:R-:W-:Y:S03]  /*0440*/  BSSY B6, `(.L_x_203) ;  /* 0x000001d000067945 */ /* 0x000fe60003800000 */
[----:B------:R-:W-:-:S13]  /*0450*/  ISETP.NE.U32.AND P0, PT, R0, RZ, PT ;  /* 0x000000ff0000720c */ /* 0x000fda0003f05070 */
[----:B------:R-:W-:Y:S05]  /*0460*/  @!P0 BRA `(.L_x_204) ;  /* 0x0000008000008947 */ /* 0x000fea0003800000 */
[----:B------:R-:W-:Y:S01]  /*0470*/  IMAD.MOV.U32 R4, RZ, RZ, R18 ;  /* 0x000000ffff047224 */ /* 0x000fe200078e0012 */
[----:B------:R-:W-:Y:S01]  /*0480*/  MOV R6, c[0x0][0x164] ;  /* 0x0000590000067a02 */ /* 0x000fe20000000f00 */
[----:B------:R-:W-:Y:S01]  /*0490*/  IMAD.MOV.U32 R5, RZ, RZ, R19 ;  /* 0x000000ffff057224 */ /* 0x000fe200078e0013 */
[----:B------:R-:W-:Y:S01]  /*04a0*/  MOV R20, 32@lo((nvkernel__Z3rhsv_F1L1940_50 + .L_x_13@srel)) ;  /* 0x0000000000147802 */ /* 0x000fe20000000f00 */
[----:B------:R-:W-:Y:S01]  /*04b0*/  IMAD.MOV.U32 R7, RZ, RZ, R33 ;  /* 0x000000ffff077224 */ /* 0x000fe200078e0021 */
[----:B------:R-:W-:-:S04]  /*04c0*/  MOV R21, 32@hi((nvkernel__Z3rhsv_F1L1940_50 + .L_x_13@srel)) ;  /* 0x0000000000157802 */ /* 0x000fc80000000f00 */
[----:B------:R-:W-:Y:S05]  /*04d0*/  CALL.ABS.NOINC `(__cuda_sm20_div_s64) ;  /* 0x0000000000007943 */ /* 0x000fea0003c00000 */
.L_x_13:
[----:B------:R-:W-:Y:S05]  /*04e0*/  BRA `(.L_x_205) ;  /* 0x0000012000007947 */ /* 0x000fea0003800000 */
.L_x_204:
        /* <DEDUP_REMOVED lines=18> */
.L_x_205:
[----:B------:R-:W-:Y:S05]  /*0610*/  BSYNC B6 ;  /* 0x0000000000067941 */ /* 0x000fea0003800000 */
.L_x_203:
[----:B------:R-:W-:Y:S01]  /*0620*/  ISETP.GE.U32.AND P0, PT, R31, R16, PT ;  /* 0x000000101f00720c */ /* 0x000fe20003f06070 */
[----:B------:R-:W-:Y:S03]  /*0630*/  BSSY B0, `(.L_x_206) ;  /* 0x0000044000007945 */ /* 0x000fe60003800000 */
[----:B------:R-:W-:-:S13]  /*0640*/  ISETP.GE.AND.EX P0, PT, R2, R34, PT, P0 ;  /* 0x000000220200720c */ /* 0x000fda0003f06300 */
[----:B------:R-:W-:Y:S05]  /*0650*/  @P0 BRA `(.L_x_207) ;  /* 0x0000041000000947 */ /* 0x000fea0003800000 */
[----:B------:R-:W-:Y:S01]  /*0660*/  IMAD.MOV R0, RZ, RZ, -R18 ;  /* 0x000000ffff007224 */ /* 0x000fe200078e0a12 */
[----:B------:R-:W-:Y:S01]  /*0670*/  IADD3 R6, P0, RZ, RZ, RZ ;  /* 0x000000ffff067210 */ /* 0x000fe20007f1e0ff */
[----:B------:R-:W-:Y:S01]  /*0680*/  IMAD.MOV R9, RZ, RZ, -R4 ;  /* 0x000000ffff097224 */ /* 0x000fe200078e0a04 */
[----:B------:R-:W-:Y:S01]  /*0690*/  IADD3 R5, R4, c[0x0][0x170], RZ ;  /* 0x00005c0004057a10 */ /* 0x000fe20007ffe0ff */
[----:B------:R-:W-:Y:S02]  /*06a0*/  IMAD R11, R0, c[0x0][0x160], R31 ;  /* 0x00005800000b7a24 */ /* 0x000fe400078e021f */
[----:B------:R-:W-:Y:S02]  /*06b0*/  IMAD R9, R9, c[0x0][0x164], R18 ;  /* 0x0000590009097a24 */ /* 0x000fe400078e0212 */
[----:B------:R-:W-:Y:S01]  /*06c0*/  IMAD.WIDE R2, R5, 0x338, RZ ;  /* 0x0000033805027825 */ /* 0x000fe200078e02ff */
[----:B------:R-:W-:Y:S02]  /*06d0*/  IADD3.X R11, R11, 0x1, RZ, P0, !PT ;  /* 0x000000010b0b7810 */ /* 0x000fe400007fe4ff */
[----:B------:R-:W-:-:S02]  /*06e0*/  IADD3 R9, R9, c[0x0][0x16c], RZ ;  /* 0x00005b0009097a10 */ /* 0x000fc40007ffe0ff */
[--C-:B------:R-:W-:Y:S02]  /*06f0*/  SHF.R.S64 R6, R6, 0x1d, R11.reuse ;  /* 0x0000001d06067819 */ /* 0x100fe4000000100b */
[--C-:B------:R-:W-:Y:S02]  /*0700*/  SHF.R.S32.HI R7, RZ, 0x1d, R11.reuse ;  /* 0x0000001dff077819 */ /* 0x100fe4000001140b */
[----:B------:R-:W-:-:S03]  /*0710*/  SHF.R.S32.HI R0, RZ, 0x1f, R11 ;  /* 0x0000001fff007819 */ /* 0x000fc6000001140b */
[----:B------:R-:W-:-:S04]  /*0720*/  IMAD.WIDE R6, R5, 0x14520, R6 ;  /* 0x0001452005067825 */ /* 0x000fc800078e0206 */
[----:B------:R-:W-:-:S04]  /*0730*/  IMAD.WIDE R4, R9, 0x8, R2 ;  /* 0x0000000809047825 */ /* 0x000fc800078e0202 */
[----:B------:R-:W-:-:S04]  /*0740*/  IMAD.WIDE R2, R9, 0x330, R6 ;  /* 0x0000033009027825 */ /* 0x000fc800078e0206 */
[----:B------:R-:W-:Y:S01]  /*0750*/  IMAD.WIDE.U32 R4, R11, 0x14b88, R4 ;  /* 0x00014b880b047825 */ /* 0x000fe200078e0004 */
[----:B------:R-:W-:-:S03]  /*0760*/  IADD3 R8, P1, R2, c[0x0][0x180], RZ ;  /* 0x0000600002087a10 */ /* 0x000fc60007f3e0ff */
[----:B------:R-:W-:Y:S01]  /*0770*/  IMAD R7, R0, 0x14b88, RZ ;  /* 0x00014b8800077824 */ /* 0x000fe200078e02ff */
[----:B------:R-:W-:Y:S02]  /*0780*/  IADD3 R6, P0, R4, c[0x0][0x178], RZ ;  /* 0x00005e0004067a10 */ /* 0x000fe40007f1e0ff */
[----:B------:R-:W-:Y:S02]  /*0790*/  IADD3.X R9, R3, c[0x0][0x184], RZ, P1, !PT ;  /* 0x0000610003097a10 */ /* 0x000fe40000ffe4ff */
[----:B------:R-:W-:-:S03]  /*07a0*/  IADD3.X R7, R5, c[0x0][0x17c], R7, P0, !PT ;  /* 0x00005f0005077a10 */ /* 0x000fc600007fe407 */
[----:B------:R-:W2:Y:S04]  /*07b0*/  LDG.E.64 R4, [R8.64+-0x8] ;  /* 0xfffff82408047981 */ /* 0x000ea8000c1e1b00 */
[----:B------:R-:W2:Y:S04]  /*07c0*/  LDG.E.64 R10, [R8.64+0x8] ;  /* 0x00000824080a7981 */ /* 0x000ea8000c1e1b00 */
[----:B------:R-:W3:Y:S01]  /*07d0*/  LDG.E.64 R12, [R6.64] ;  /* 0x00000024060c7981 */ /* 0x000ee2000c1e1b00 */
[----:B------:R-:W-:-:S04]  /*07e0*/  IADD3 R2, P0, R2, c[0x0][0x188], RZ ;  /* 0x0000620002027a10 */ /* 0x000fc80007f1e0ff */
[----:B------:R-:W-:Y:S01]  /*07f0*/  IADD3.X R3, R3, c[0x0][0x18c], RZ, P0, !PT ;  /* 0x0000630003037a10 */ /* 0x000fe200007fe4ff */
[----:B--2---:R0:W3:Y:S02]  /*0800*/  DADD R4, -R4, R10 ;  /* 0x0000000004047229 */ /* 0x0040e4000000010a */
[----:B0-----:R-:W-:-:S04]  /*0810*/  IADD3 R10, P1, R8, 0x1000000, RZ ;  /* 0x01000000080a7810 */ /* 0x001fc80007f3e0ff */
[----:B---3--:R0:W1:Y:S01]  /*0820*/  DFMA R18, R4, -c[0x0][0x190], R12 ;  /* 0x8000640004127a2b */ /* 0x008062000000000c */
[----:B------:R-:W-:Y:S01]  /*0830*/  IMAD.X R11, RZ, RZ, R9, P1 ;  /* 0x000000ffff0b7224 */ /* 0x000fe200008e0609 */
[----:B0-----:R-:W-:-:S05]  /*0840*/  IADD3 R12, P0, R6, 0x1000000, RZ ;  /* 0x01000000060c7810 */ /* 0x001fca0007f1e0ff */
[----:B-1----:R0:W-:Y:S01]  /*0850*/  STG.E.64 [R2.64], R18 ;  /* 0x0000001202007986 */ /* 0x0021e2000c101b24 */
[----:B------:R-:W-:-:S03]  /*0860*/  IMAD.X R13, RZ, RZ, R7, P0 ;  /* 0x000000ffff0d7224 */ /* 0x000fc600000e0607 */
[----:B------:R-:W2:Y:S04]  /*0870*/  LDG.E.64 R4, [R10.64+-0x7e7548] ;  /* 0x818ab8240a047981 */ /* 0x000ea8000c1e1b00 */
[----:B------:R-:W2:Y:S04]  /*0880*/  LDG.E.64 R20, [R10.64+-0x7e7538] ;  /* 0x818ac8240a147981 */ /* 0x000ea8000c1e1b00 */
[----:B------:R-:W3:Y:S01]  /*0890*/  LDG.E.64 R14, [R12.64+-0x7be7d0] ;  /* 0x841830240c0e7981 */ /* 0x000ee2000c1e1b00 */
[----:B--2---:R1:W3:Y:S02]  /*08a0*/  DADD R20, -R4, R20 ;  /* 0x0000000004147229 */ /* 0x0042e40000000114 */
[----:B-1----:R-:W-:-:S04]  /*08b0*/  IADD3 R4, P0, R2, 0x1000000, RZ ;  /* 0x0100000002047810 */ /* 0x002fc80007f1e0ff */
[----:B---3--:R-:W1:Y:S01]  /*08c0*/  DFMA R20, R20, -c[0x0][0x190], R14 ;  /* 0x8000640014147a2b */ /* 0x008e62000000000e */
[----:B------:R-:W-:-:S06]  /*08d0*/  IMAD.X R5, RZ, RZ, R3, P0 ;  /* 0x000000ffff057224 */ /* 0x000fcc00000e0603 */
[----:B-1----:R1:W-:Y:S04]  /*08e0*/  STG.E.64 [R4.64+-0x7e7540], R20 ;  /* 0x818ac01404007986 */ /* 0x0023e8000c101b24 */
[----:B------:R-:W2:Y:S04]  /*08f0*/  LDG.E.64 R24, [R10.64+0x31578] ;  /* 0x031578240a187981 */ /* 0x000ea8000c1e1b00 */
[----:B------:R-:W2:Y:S04]  /*0900*/  LDG.E.64 R26, [R10.64+0x31588] ;  /* 0x031588240a1a7981 */ /* 0x000ea8000c1e1b00 */
[----:B------:R-:W3:Y:S01]  /*0910*/  LDG.E.64 R14, [R12.64+0x83060] ;  /* 0x083060240c0e7981 */ /* 0x000ee2000c1e1b00 */
[----:B------:R-:W-:-:S02]  /*0920*/  IADD3 R8, P0, R8, 0x2000000, RZ ;  /* 0x0200000008087810 */ /* 0x000fc40007f1e0ff */
[----:B------:R-:W-:-:S03]  /*0930*/  IADD3 R6, P1, R6, 0x2000000, RZ ;  /* 0x0200000006067810 */ /* 0x000fc60007f3e0ff */
[----:B------:R-:W-:Y:S02]  /*0940*/  IMAD.X R9, RZ, RZ, R9, P0 ;  /* 0x000000ffff097224 */ /* 0x000fe400000e0609 */
[----:B------:R-:W-:Y:S01]  /*0950*/  IMAD.X R7, RZ, RZ, R7, P1 ;  /* 0x000000ffff077224 */ /* 0x000fe200008e0607 */
[----:B--2---:R-:W3:-:S06]  /*0960*/  DADD R24, -R24, R26 ;  /* 0x0000000018187229 */ /* 0x004ecc000000011a */
[----:B---3--:R-:W2:-:S07]  /*0970*/  DFMA R14, R24, -c[0x0][0x190], R14 ;  /* 0x80006400180e7a2b */ /* 0x008e8e000000000e */
[----:B--2---:R2:W-:Y:S04]  /*0980*/  STG.E.64 [R4.64+0x31580], R14 ;  /* 0x0315800e04007986 */ /* 0x0045e8000c101b24 */
[----:B0-----:R-:W3:Y:S04]  /*0990*/  LDG.E.64 R18, [R8.64+-0x7b5fc8] ;  /* 0x84a0382408127981 */ /* 0x001ee8000c1e1b00 */
[----:B-1----:R-:W3:Y:S04]  /*09a0*/  LDG.E.64 R20, [R8.64+-0x7b5fb8] ;  /* 0x84a0482408147981 */ /* 0x002ee8000c1e1b00 */
[----:B------:R-:W4:Y:S01]  /*09b0*/  LDG.E.64 R10, [R6.64+-0x73b770] ;  /* 0x8c489024060a7981 */ /* 0x000f22000c1e1b00 */
[----:B------:R-:W-:-:S05]  /*09c0*/  IADD3 R2, P0, R2, 0x2000000, RZ ;  /* 0x0200000002027810 */ /* 0x000fca0007f1e0ff */
[----:B------:R-:W-:Y:S01]  /*09d0*/  IMAD.X R3, RZ, RZ, R3, P0 ;  /* 0x000000ffff037224 */ /* 0x000fe200000e0603 */
[----:B---3--:R-:W4:-:S06]  /*09e0*/  DADD R18, -R18, R20 ;  /* 0x0000000012127229 */ /* 0x008f0c0000000114 */
[----:B----4-:R-:W0:-:S07]  /*09f0*/  DFMA R10, R18, -c[0x0][0x190], R10 ;  /* 0x80006400120a7a2b */ /* 0x010e0e000000000a */
[----:B0-----:R0:W-:Y:S04]  /*0a00*/  STG.E.64 [R2.64+-0x7b5fc0], R10 ;  /* 0x84a0400a02007986 */ /* 0x0011e8000c101b24 */
[----:B------:R-:W3:Y:S04]  /*0a10*/  LDG.E.64 R12, [R8.64+0x62af8] ;  /* 0x062af824080c7981 */ /* 0x000ee8000c1e1b00 */
[----:B------:R-:W3:Y:S04]  /*0a20*/  LDG.E.64 R18, [R8.64+0x62b08] ;  /* 0x062b082408127981 */ /* 0x000ee8000c1e1b00 */
[----:B--2---:R-:W2:Y:S01]  /*0a30*/  LDG.E.64 R4, [R6.64+0x1060c0] ;  /* 0x1060c02406047981 */ /* 0x004ea2000c1e1b00 */
[----:B---3--:R-:W2:-:S06]  /*0a40*/  DADD R12, -R12, R18 ;  /* 0x000000000c0c7229 */ /* 0x008e8c0000000112 */
[----:B--2---:R-:W1:-:S07]  /*0a50*/  DFMA R4, R12, -c[0x0][0x190], R4 ;  /* 0x800064000c047a2b */ /* 0x004e4e0000000004 */
[----:B-1----:R0:W-:Y:S04]  /*0a60*/  STG.E.64 [R2.64+0x62b00], R4 ;  /* 0x062b000402007986 */ /* 0x0021e8000c101b24 */
.L_x_207:
[----:B------:R-:W-:Y:S05]  /*0a70*/  BSYNC B0 ;  /* 0x0000000000007941 */ /* 0x000fea0003800000 */
.L_x_206:
[----:B------:R-:W-:Y:S02]  /*0a80*/  ISETP.NE.AND P1, PT, R36, RZ, PT ;  /* 0x000000ff2400720c */ /* 0x000fe40003f25270 */
[----:B------:R-:W-:-:S04]  /*0a90*/  IADD3 R37, P0, R37, UR38, RZ ;  /* 0x0000002625257c10 */ /* 0x000fc8000ff1e0ff */
[----:B------:R-:W-:-:S07]  /*0aa0*/  IADD3.X R35, R35, UR39, RZ, P0, !PT ;  /* 0x0000002723237c10 */ /* 0x000fce00087fe4ff */
[----:B------:R-:W-:Y:S05]  /*0ab0*/  @P1 BRA `(.L_x_208) ;  /* 0xfffff6e000001947 */ /* 0x000fea000383ffff */
[----:B------:R-:W-:Y:S05]  /*0ac0*/  EXIT ;  /* 0x000000000000794d */ /* 0x000fea0003800000 */
.L_x_209:
        /* <DEDUP_REMOVED lines=11> */
.L_x_500:


//--------------------- .text.nvkernel__Z3rhsv_F1L1923_48 --------------------------
	.section	.text.nvkernel__Z3rhsv_F1L1923_48,"ax",@progbits
	.sectioninfo	@"SHI_REGISTERS=40"
	.align	128
        .global         nvkernel__Z3rhsv_F1L1923_48
        .type           nvkernel__Z3rhsv_F1L1923_48,@function
        .size           nvkernel__Z3rhsv_F1L1923_48,(.L_x_501 - nvkernel__Z3rhsv_F1L1923_48)
        .other          nvkernel__Z3rhsv_F1L1923_48,@"STO_CUDA_ENTRY STV_DEFAULT"
nvkernel__Z3rhsv_F1L1923_48:
.text.nvkernel__Z3rhsv_F1L1923_48:
        /* <DEDUP_REMOVED lines=26> */
.L_x_218:
[----:B------:R-:W-:Y:S01]  /*01a0*/  IADD3 R31, P0, R22, R37, RZ ;  /* 0x00000025161f7210 */ /* 0x000fe20007f1e0ff */
[----:B------:R-:W-:Y:S01]  /*01b0*/  BSSY B6, `(.L_x_210) ;  /* 0x0000027000067945 */ /* 0x000fe20003800000 */
[----:B------:R-:W-:-:S03]  /*01c0*/  IADD3 R32, P1, R32, -UR38, RZ ;  /* 0x8000002620207c10 */ /* 0x000fc6000ff3e0ff */
[----:B-1----:R-:W-:Y:S01]  /*01d0*/  IMAD.X R2, R23, 0x1, R35, P0 ;  /* 0x0000000117027824 */ /* 0x002fe200000e0623 */
        /* <DEDUP_REMOVED lines=10> */
[----:B------:R-:W-:Y:S01]  /*0280*/  MOV R20, 32@lo((nvkernel__Z3rhsv_F1L1923_48 + .L_x_14@srel)) ;  /* 0x0000000000147802 */ /* 0x000fe20000000f00 */
[----:B------:R-:W-:Y:S01]  /*0290*/  IMAD.U32 R7, RZ, RZ, UR40 ;  /* 0x00000028ff077e24 */ /* 0x000fe2000f8e00ff */
[----:B------:R-:W-:-:S04]  /*02a0*/  MOV R21, 32@hi((nvkernel__Z3rhsv_F1L1923_48 + .L_x_14@srel)) ;  /* 0x0000000000157802 */ /* 0x000fc80000000f00 */
[----:B------:R-:W-:Y:S05]  /*02b0*/  CALL.ABS.NOINC `(__cuda_sm20_div_s64) ;  /* 0x0000000000007943 */ /* 0x000fea0003c00000 */
.L_x_14:
[----:B------:R-:W-:Y:S02]  /*02c0*/  MOV R18, R4 ;  /* 0x0000000400127202 */ /* 0x000fe40000000f00 */
[----:B------:R-:W-:Y:S01]  /*02d0*/  MOV R19, R5 ;  /* 0x0000000500137202 */ /* 0x000fe20000000f00 */
[----:B------:R-:W-:Y:S05]  /*02e0*/  BRA `(.L_x_212) ;  /* 0x0000013000007947 */ /* 0x000fea0003800000 */
.L_x_211:
        /* <DEDUP_REMOVED lines=19> */
.L_x_212:
[----:B------:R-:W-:Y:S05]  /*0420*/  BSYNC B6 ;  /* 0x0000000000067941 */ /* 0x000fea0003800000 */
.L_x_210:
[----:B------:R-:W-:Y:S01]  /*0430*/  LOP3.LUT R0, R19, R33, RZ, 0xfc, !PT ;  /* 0x0000002113007212 */ /* 0x000fe200078efcff */
[----:B------:R-:W-:Y:S03]  /*0440*/  BSSY B6, `(.L_x_213) ;  /* 0x000001d000067945 */ /* 0x000fe60003800000 */
[----:B------:R-:W-:-:S13]  /*0450*/  ISETP.NE.U32.AND P0, PT, R0, RZ, PT ;  /* 0x000000ff0000720c */ /* 0x000fda0003f05070 */
[----:B------:R-:W-:Y:S05]  /*0460*/  @!P0 BRA `(.L_x_214) ;  /* 0x0000008000008947 */ /* 0x000fea0003800000 */
[----:B------:R-:W-:Y:S01]  /*0470*/  IMAD.MOV.U32 R4, RZ, RZ, R18 ;  /* 0x000000ffff047224 */ /* 0x000fe200078e0012 */
[----:B------:R-:W-:Y:S01]  /*0480*/  MOV R6, c[0x0][0x164] ;  /* 0x0000590000067a02 */ /* 0x000fe20000000f00 */
[----:B------:R-:W-:Y:S01]  /*0490*/  IMAD.MOV.U32 R5, RZ, RZ, R19 ;  /* 0x000000ffff057224 */ /* 0x000fe200078e0013 */
[----:B------:R-:W-:Y:S01]  /*04a0*/  MOV R20, 32@lo((nvkernel__Z3rhsv_F1L1923_48 + .L_x_15@srel)) ;  /* 0x0000000000147802 */ /* 0x000fe20000000f00 */
[----:B------:R-:W-:Y:S01]  /*04b0*/  IMAD.MOV.U32 R7, RZ, RZ, R33 ;  /* 0x000000ffff077224 */ /* 0x000fe200078e0021 */
[----:B------:R-:W-:-:S04]  /*04c0*/  MOV R21, 32@hi((nvkernel__Z3rhsv_F1L1923_48 + .L_x_15@srel)) ;  /* 0x0000000000157802 */ /* 0x000fc80000000f00 */
[----:B------:R-:W-:Y:S05]  /*04d0*/  CALL.ABS.NOINC `(__cuda_sm20_div_s64) ;  /* 0x0000000000007943 */ /* 0x000fea0003c00000 */
.L_x_15:
[----:B------:R-:W-:Y:S05]  /*04e0*/  BRA `(.L_x_215) ;  /* 0x0000012000007947 */ /* 0x000fea0003800000 */
.L_x_214:
        /* <DEDUP_REMOVED lines=18> */
.L_x_215:
[----:B------:R-:W-:Y:S05]  /*0610*/  BSYNC B6 ;  /* 0x0000000000067941 */ /* 0x000fea0003800000 */
.L_x_213:
[----:B------:R-:W-:Y:S01]  /*0620*/  ISETP.GE.U32.AND P0, PT, R31, R16, PT ;  /* 0x000000101f00720c */ /* 0x000fe20003f06070 */
[----:B------:R-:W-:Y:S03]  /*0630*/  BSSY B0, `(.L_x_216) ;  /* 0x000003d000007945 */ /* 0x000fe60003800000 */
[----:B------:R-:W-:Y:S02]  /*0640*/  ISETP.GE.AND.EX P0, PT, R2, R34, PT, P0 ;  /* 0x000000220200720c */ /* 0x000fe40003f06300 */
[----:B------:R-:W-:-:S05]  /*0650*/  IADD3 R2, -R18, RZ, RZ ;  /* 0x000000ff12027210 */ /* 0x000fca0007ffe1ff */
[----:B------:R-:W-:-:S06]  /*0660*/  IMAD R2, R2, c[0x0][0x160], R31 ;  /* 0x0000580002027a24 */ /* 0x000fcc00078e021f */
[----:B------:R-:W-:Y:S05]  /*0670*/  @P0 BRA `(.L_x_217) ;  /* 0x0000038000000947 */ /* 0x000fea0003800000 */
[----:B------:R-:W-:Y:S01]  /*0680*/  IMAD.MOV R3, RZ, RZ, -R4 ;  /* 0x000000ffff037224 */ /* 0x000fe200078e0a04 */
[----:B------:R-:W-:-:S03]  /*0690*/  IADD3 R21, R4, c[0x0][0x16c], RZ ;  /* 0x00005b0004157a10 */ /* 0x000fc60007ffe0ff */
[----:B------:R-:W-:Y:S01]  /*06a0*/  IMAD R12, R3, c[0x0][0x164], R18 ;  /* 0x00005900030c7a24 */ /* 0x000fe200078e0212 */
[----:B------:R-:W-:-:S04]  /*06b0*/  SHF.R.S32.HI R3, RZ, 0x1f, R2 ;  /* 0x0000001fff037819 */ /* 0x000fc80000011402 */
        /* <DEDUP_REMOVED lines=10> */
[----:B------:R-:W-:-:S05]  /*0760*/  IADD3 R6, P0, R8, 0x2000000, RZ ;  /* 0x0200000008067810 */ /* 0x000fca0007f1e0ff */
[----:B------:R-:W-:-:S05]  /*0770*/  IMAD.X R7, RZ, RZ, R9, P0 ;  /* 0x000000ffff077224 */ /* 0x000fca00000e0609 */
[----:B------:R-:W2:Y:S01]  /*0780*/  LDG.E.64 R24, [R6.64+-0x7b5fc0] ;  /* 0x84a0402406187981 */ /* 0x000ea2000c1e1b00 */
[----:B------:R-:W-:Y:S02]  /*0790*/  IADD3 R4, P0, R4, c[0x0][0x180], RZ ;  /* 0x0000600004047a10 */ /* 0x000fe40007f1e0ff */
[----:B------:R-:W-:Y:S02]  /*07a0*/  IADD3 R26, P1, R8, 0x3000000, RZ ;  /* 0x03000000081a7810 */ /* 0x000fe40007f3e0ff */
[----:B------:R-:W-:Y:S02]  /*07b0*/  IADD3.X R5, R0, c[0x0][0x184], RZ, P0, !PT ;  /* 0x0000610000057a10 */ /* 0x000fe400007fe4ff */
[----:B------:R-:W-:Y:S02]  /*07c0*/  IADD3.X R27, RZ, R9, RZ, P1, !PT ;  /* 0x00000009ff1b7210 */ /* 0x000fe40000ffe4ff */
[----:B------:R-:W-:-:S05]  /*07d0*/  IADD3 R8, P0, R8, 0x1000000, RZ ;  /* 0x0100000008087810 */ /* 0x000fca0007f1e0ff */
[----:B------:R-:W-:Y:S02]  /*07e0*/  IMAD.X R9, RZ, RZ, R9, P0 ;  /* 0x000000ffff097224 */ /* 0x000fe400000e0609 */
[----:B------:R-:W-:Y:S01]  /*07f0*/  IMAD.WIDE R20, R21, 0x338, RZ ;  /* 0x0000033815147825 */ /* 0x000fe200078e02ff */
[----:B--2---:R0:W-:Y:S04]  /*0800*/  STG.E.64 [R4.64], R24 ;  /* 0x0000001804007986 */ /* 0x0041e8000c101b24 */
[----:B------:R-:W2:Y:S04]  /*0810*/  LDG.E.64 R14, [R26.64+-0x784a40] ;  /* 0x87b5c0241a0e7981 */ /* 0x000ea8000c1e1b00 */
[----:B------:R-:W2:Y:S04]  /*0820*/  LDG.E.64 R18, [R6.64+-0x7b5fc0] ;  /* 0x84a0402406127981 */ /* 0x000ea8000c1e1b00 */
[----:B------:R-:W3:Y:S01]  /*0830*/  LDG.E.64 R10, [R8.64+-0x7e7540] ;  /* 0x818ac024080a7981 */ /* 0x000ee2000c1e1b00 */
[----:B------:R-:W-:-:S04]  /*0840*/  IMAD.WIDE.U32 R20, R2, 0x14b88, R20 ;  /* 0x00014b8802147825 */ /* 0x000fc800078e0014 */
[----:B------:R-:W-:-:S04]  /*0850*/  IMAD R3, R3, 0x14b88, RZ ;  /* 0x00014b8803037824 */ /* 0x000fc800078e02ff */
[----:B------:R-:W-:-:S04]  /*0860*/  IMAD.IADD R21, R21, 0x1, R3 ;  /* 0x0000000115157824 */ /* 0x000fc800078e0203 */
[----:B------:R-:W-:-:S05]  /*0870*/  IMAD.WIDE R12, R12, 0x8, R20 ;  /* 0x000000080c0c7825 */ /* 0x000fca00078e0214 */
[----:B------:R-:W-:Y:S02]  /*0880*/  IADD3 R2, P0, R12, c[0x0][0x188], RZ ;  /* 0x000062000c027a10 */ /* 0x000fe40007f1e0ff */
[----:B------:R-:W-:Y:S02]  /*0890*/  IADD3 R12, P1, R4, 0x1000000, RZ ;  /* 0x01000000040c7810 */ /* 0x000fe40007f3e0ff */
[----:B------:R-:W-:Y:S02]  /*08a0*/  IADD3.X R3, R13, c[0x0][0x18c], RZ, P0, !PT ;  /* 0x000063000d037a10 */ /* 0x000fe400007fe4ff */
[----:B------:R-:W-:-:S04]  /*08b0*/  IADD3.X R13, RZ, R5, RZ, P1, !PT ;  /* 0x00000005ff0d7210 */ /* 0x000fc80000ffe4ff */
[----:B------:R-:W4:Y:S01]  /*08c0*/  LDG.E.64 R2, [R2.64] ;  /* 0x0000002402027981 */ /* 0x000f22000c1e1b00 */
[----:B--2---:R-:W3:-:S06]  /*08d0*/  DMUL R14, R14, R18 ;  /* 0x000000120e0e7228 */ /* 0x004ecc0000000000 */
[----:B---3--:R-:W1:-:S07]  /*08e0*/  DMUL R10, R14, R10 ;  /* 0x0000000a0e0a7228 */ /* 0x008e4e0000000000 */
[----:B-1----:R1:W-:Y:S04]  /*08f0*/  STG.E.64 [R12.64+-0x7e7540], R10 ;  /* 0x818ac00a0c007986 */ /* 0x0023e8000c101b24 */
[----:B------:R-:W2:Y:S02]  /*0900*/  LDG.E.64 R8, [R8.64+0x31580] ;  /* 0x0315802408087981 */ /* 0x000ea4000c1e1b00 */
[----:B--2---:R-:W2:-:S07]  /*0910*/  DMUL R18, R14, R8 ;  /* 0x000000080e127228 */ /* 0x004e8e0000000000 */
[----:B--2---:R1:W-:Y:S04]  /*0920*/  STG.E.64 [R12.64+0x31580], R18 ;  /* 0x031580120c007986 */ /* 0x0043e8000c101b24 */
[----:B------:R-:W4:Y:S04]  /*0930*/  LDG.E.64 R20, [R6.64+0x62b00] ;  /* 0x062b002406147981 */ /* 0x000f28000c1e1b00 */
[----:B0-----:R-:W2:Y:S01]  /*0940*/  LDG.E.64 R24, [R6.64+-0x7b5fc0] ;  /* 0x84a0402406187981 */ /* 0x001ea2000c1e1b00 */
[----:B------:R-:W-:-:S05]  /*0950*/  IADD3 R4, P0, R4, 0x2000000, RZ ;  /* 0x0200000004047810 */ /* 0x000fca0007f1e0ff */
[----:B------:R-:W-:Y:S01]  /*0960*/  IMAD.X R5, RZ, RZ, R5, P0 ;  /* 0x000000ffff057224 */ /* 0x000fe200000e0605 */
[----:B----4-:R-:W-:-:S04]  /*0970*/  DADD R20, -R2, R20 ;  /* 0x0000000002147229 */ /* 0x010fc80000000114 */
[----:B--2---:R-:W0:-:S06]  /*0980*/  DMUL R24, R14, R24 ;  /* 0x000000180e187228 */ /* 0x004e0c0000000000 */
[----:B0-----:R-:W0:-:S07]  /*0990*/  DFMA R20, R20, c[`(nvkernel__Z3rhsv_F1L1923_48.const_opt.0.8)], R24 ;  /* 0x0000000014147a2b */ /* 0x001e0e0000000018 */
[----:B0-----:R1:W-:Y:S04]  /*09a0*/  STG.E.64 [R4.64+-0x7b5fc0], R20 ;  /* 0x84a0401404007986 */ /* 0x0013e8000c101b24 */
[----:B------:R-:W2:Y:S01]  /*09b0*/  LDG.E.64 R8, [R6.64+0x62b00] ;  /* 0x062b002406087981 */ /* 0x000ea2000c1e1b00 */
[----:B------:R-:W2:-:S06]  /*09c0*/  DMUL R2, R2, c[`(nvkernel__Z3rhsv_F1L1923_48.const_opt.8.16)] ;  /* 0x0000000002027a28 */ /* 0x000e8c0000000000 */
[----:B--2---:R-:W0:-:S06]  /*09d0*/  DFMA R2, R8, c[`(nvkernel__Z3rhsv_F1L1923_48.const_opt.16.24)], R2 ;  /* 0x0000000008027a2b */ /* 0x004e0c0000000002 */
[----:B0-----:R-:W0:-:S07]  /*09e0*/  DMUL R2, R14, R2 ;  /* 0x000000020e027228 */ /* 0x001e0e0000000000 */
[----:B0-----:R1:W-:Y:S04]  /*09f0*/  STG.E.64 [R4.64+0x62b00], R2 ;  /* 0x062b000204007986 */ /* 0x0013e8000c101b24 */
.L_x_217:
[----:B------:R-:W-:Y:S05]  /*0a00*/  BSYNC B0 ;  /* 0x0000000000007941 */ /* 0x000fea0003800000 */
.L_x_216:
[----:B------:R-:W-:Y:S02]  /*0a10*/  ISETP.NE.AND P1, PT, R36, RZ, PT ;  /* 0x000000ff2400720c */ /* 0x000fe40003f25270 */
[----:B------:R-:W-:-:S04]  /*0a20*/  IADD3 R37, P0, R37, UR38, RZ ;  /* 0x0000002625257c10 */ /* 0x000fc8000ff1e0ff */
[----:B------:R-:W-:-:S07]  /*0a30*/  IADD3.X R35, R35, UR39, RZ, P0, !PT ;  /* 0x0000002723237c10 */ /* 0x000fce00087fe4ff */
[----:B------:R-:W-:Y:S05]  /*0a40*/  @P1 BRA `(.L_x_218) ;  /* 0xfffff75000001947 */ /* 0x000fea000383ffff */
[----:B------:R-:W-:Y:S05]  /*0a50*/  EXIT ;  /* 0x000000000000794d */ /* 0x000fea0003800000 */
.L_x_219:
        /* <DEDUP_REMOVED lines=10> */
.L_x_501:


//--------------------- .text.nvkernel__Z3rhsv_F1L1910_46 --------------------------
	.section	.text.nvkernel__Z3rhsv_F1L1910_46,"ax",@progbits
	.sectioninfo	@"SHI_REGISTERS=42"
	.align	128
        .global         nvkernel__Z3rhsv_F1L1910_46
        .type           nvkernel__Z3rhsv_F1L1910_46,@function
        .size           nvkernel__Z3rhsv_F1L1910_46,(.L_x_502 - nvkernel__Z3rhsv_F1L1910_46)
        .other          nvkernel__Z3rhsv_F1L1910_46,@"STO_CUDA_ENTRY STV_DEFAULT"
nvkernel__Z3rhsv_F1L1910_46:
.text.nvkernel__Z3rhsv_F1L1910_46:
        /* <DEDUP_REMOVED lines=24> */
[--C-:B0-----:R-:W-:Y:S01]  /*0180*/  SHF.R.S32.HI R39, RZ, 0x1f, R38.reuse ;  /* 0x0000001fff277819 */ /* 0x101fe20000011426 */
[----:B-1----:R-:W-:-:S04]  /*0190*/  IMAD R22, R3, 0x80, R38 ;  /* 0x0000008003167824 */ /* 0x002fc800078e0226 */
[----:B------:R-:W-:-:S05]  /*01a0*/  IMAD.WIDE R38, R3, 0x80, R38 ;  /* 0x0000008003267825 */ /* 0x000fca00078e0226 */
.L_x_228:
        /* <DEDUP_REMOVED lines=14> */
[----:B------:R-:W-:Y:S01]  /*0290*/  MOV R20, 32@lo((nvkernel__Z3rhsv_F1L1910_46 + .L_x_16@srel)) ;  /* 0x0000000000147802 */ /* 0x000fe20000000f00 */
[----:B------:R-:W-:Y:S01]  /*02a0*/  IMAD.U32 R7, RZ, RZ, UR40 ;  /* 0x00000028ff077e24 */ /* 0x000fe2000f8e00ff */
[----:B------:R-:W-:-:S04]  /*02b0*/  MOV R21, 32@hi((nvkernel__Z3rhsv_F1L1910_46 + .L_x_16@srel)) ;  /* 0x0000000000157802 */ /* 0x000fc80000000f00 */
[----:B------:R-:W-:Y:S05]  /*02c0*/  CALL.ABS.NOINC `(__cuda_sm20_div_s64) ;  /* 0x0000000000007943 */ /* 0x000fea0003c00000 */
.L_x_16:
[----:B------:R-:W-:Y:S02]  /*02d0*/  MOV R18, R4 ;  /* 0x0000000400127202 */ /* 0x000fe40000000f00 */
[----:B------:R-:W-:Y:S01]  /*02e0*/  MOV R19, R5 ;  /* 0x0000000500137202 */ /* 0x000fe20000000f00 */
[----:B------:R-:W-:Y:S05]  /*02f0*/  BRA `(.L_x_222) ;  /* 0x0000013000007947 */ /* 0x000fea0003800000 */
.L_x_221:
        /* <DEDUP_REMOVED lines=19> */
.L_x_222:
[----:B------:R-:W-:Y:S05]  /*0430*/  BSYNC B6 ;  /* 0x0000000000067941 */ /* 0x000fea0003800000 */
.L_x_220:
[----:B------:R-:W-:Y:S01]  /*0440*/  LOP3.LUT R0, R19, R23, RZ, 0xfc, !PT ;  /* 0x0000001713007212 */ /* 0x000fe200078efcff */
[----:B------:R-:W-:Y:S03]  /*0450*/  BSSY B6, `(.L_x_223) ;  /* 0x000001d000067945 */ /* 0x000fe60003800000 */
[----:B------:R-:W-:-:S13]  /*0460*/  ISETP.NE.U32.AND P0, PT, R0, RZ, PT ;  /* 0x000000ff0000720c */ /* 0x000fda0003f05070 */
[----:B------:R-:W-:Y:S05]  /*0470*/  @!P0 BRA `(.L_x_224) ;  /* 0x0000008000008947 */ /* 0x000fea0003800000 */
[----:B------:R-:W-:Y:S01]  /*0480*/  IMAD.MOV.U32 R4, RZ, RZ, R18 ;  /* 0x000000ffff047224 */ /* 0x000fe200078e0012 */
[----:B------:R-:W-:Y:S01]  /*0490*/  MOV R6, c[0x0][0x164] ;  /* 0x0000590000067a02 */ /* 0x000fe20000000f00 */
[----:B------:R-:W-:Y:S01]  /*04a0*/  IMAD.MOV.U32 R5, RZ, RZ, R19 ;  /* 0x000000ffff057224 */ /* 0x000fe200078e0013 */
[----:B------:R-:W-:Y:S01]  /*04b0*/  MOV R20, 32@lo((nvkernel__Z3rhsv_F1L1910_46 + .L_x_17@srel)) ;  /* 0x0000000000147802 */ /* 0x000fe20000000f00 */
[----:B------:R-:W-:Y:S01]  /*04c0*/  IMAD.MOV.U32 R7, RZ, RZ, R23 ;  /* 0x000000ffff077224 */ /* 0x000fe200078e0017 */
[----:B------:R-:W-:-:S04]  /*04d0*/  MOV R21, 32@hi((nvkernel__Z3rhsv_F1L1910_46 + .L_x_17@srel)) ;  /* 0x0000000000157802 */ /* 0x000fc80000000f00 */
[----:B------:R-:W-:Y:S05]  /*04e0*/  CALL.ABS.NOINC `(__cuda_sm20_div_s64) ;  /* 0x0000000000007943 */ /* 0x000fea0003c00000 */
.L_x_17:
[----:B------:R-:W-:Y:S05]  /*04f0*/  BRA `(.L_x_225) ;  /* 0x0000012000007947 */ /* 0x000fea0003800000 */
.L_x_224:
        /* <DEDUP_REMOVED lines=18> */
.L_x_225:
[----:B------:R-:W-:Y:S05]  /*0620*/  BSYNC B6 ;  /* 0x0000000000067941 */ /* 0x000fea0003800000 */
.L_x_223:
[----:B------:R-:W-:Y:S01]  /*0630*/  ISETP.GE.U32.AND P0, PT, R31, R16, PT ;  /* 0x000000101f00720c */ /* 0x000fe20003f06070 */
[----:B------:R-:W-:Y:S03]  /*0640*/  BSSY B0, `(.L_x_226) ;  /* 0x0000031000007945 */ /* 0x000fe60003800000 */
[----:B------:R-:W-:-:S13]  /*0650*/  ISETP.GE.AND.EX P0, PT, R2, R33, PT, P0 ;  /* 0x000000210200720c */ /* 0x000fda0003f06300 */
[----:B------:R-:W-:Y:S05]  /*0660*/  @P0 BRA `(.L_x_227) ;  /* 0x000002e000000947 */ /* 0x000fea0003800000 */
[----:B------:R-:W-:Y:S01]  /*0670*/  IMAD.MOV R9, RZ, RZ, -R18 ;  /* 0x000000ffff097224 */ /* 0x000fe200078e0a12 */
[----:B------:R-:W-:Y:S01]  /*0680*/  IADD3 R13, R4, c[0x0][0x16c], RZ ;  /* 0x00005b00040d7a10 */ /* 0x000fe20007ffe0ff */
[----:B------:R-:W-:Y:S02]  /*0690*/  IMAD.IADD R8, R22, 0x1, R35 ;  /* 0x0000000116087824 */ /* 0x000fe400078e0223 */
[----:B------:R-:W-:Y:S02]  /*06a0*/  IMAD.MOV R7, RZ, RZ, -R4 ;  /* 0x000000ffff077224 */ /* 0x000fe400078e0a04 */
[----:B------:R-:W-:Y:S02]  /*06b0*/  IMAD R8, R9, c[0x0][0x160], R8 ;  /* 0x0000580009087a24 */ /* 0x000fe400078e0208 */
[----:B------:R-:W-:-:S03]  /*06c0*/  IMAD.WIDE R2, R13, 0x338, RZ ;  /* 0x000003380d027825 */ /* 0x000fc600078e02ff */
[----:B------:R-:W-:Y:S01]  /*06d0*/  SHF.R.S32.HI R9, RZ, 0x1f, R8 ;  /* 0x0000001fff097819 */ /* 0x000fe20000011408 */
[----:B------:R-:W-:Y:S02]  /*06e0*/  IMAD R10, R7, c[0x0][0x164], R18 ;  /* 0x00005900070a7a24 */ /* 0x000fe400078e0212 */
[----:B------:R-:W-:-:S03]  /*06f0*/  IMAD.WIDE.U32 R2, R8, 0x14b88, R2 ;  /* 0x00014b8808027825 */ /* 0x000fc600078e0002 */
[----:B------:R-:W-:Y:S01]  /*0700*/  IADD3 R10, R10, c[0x0][0x170], RZ ;  /* 0x00005c000a0a7a10 */ /* 0x000fe20007ffe0ff */
[----:B------:R-:W-:-:S05]  /*0710*/  IMAD R5, R9, 0x14b88, RZ ;  /* 0x00014b8809057824 */ /* 0x000fca00078e02ff */
[----:B------:R-:W-:-:S05]  /*0720*/  IADD3 R3, R3, R5, RZ ;  /* 0x0000000503037210 */ /* 0x000fca0007ffe0ff */
[----:B------:R-:W-:-:S05]  /*0730*/  IMAD.WIDE R2, R10, 0x8, R2 ;  /* 0x000000080a027825 */ /* 0x000fca00078e0202 */
[----:B------:R-:W-:-:S04]  /*0740*/  IADD3 R4, P0, R2, c[0x0][0x178], RZ ;  /* 0x00005e0002047a10 */ /* 0x000fc80007f1e0ff */
[----:B------:R-:W-:-:S05]  /*0750*/  IADD3.X R5, R3, c[0x0][0x17c], RZ, P0, !PT ;  /* 0x00005f0003057a10 */ /* 0x000fca00007fe4ff */
[----:B------:R-:W2:Y:S01]  /*0760*/  LDG.E.64 R6, [R4.64] ;  /* 0x0000002404067981 */ /* 0x000ea2000c1e1b00 */
[----:B------:R-:W-:-:S05]  /*0770*/  SHF.R.S32.HI R11, RZ, 0x1f, R10 ;  /* 0x0000001fff0b7819 */ /* 0x000fca000001140a */
[----:B------:R-:W-:-:S06]  /*0780*/  IMAD.WIDE R10, R13, 0x66, R10 ;  /* 0x000000660d0a7825 */ /* 0x000fcc00078e020a */
[----:B------:R-:W-:Y:S01]  /*0790*/  IMAD.WIDE.U32 R12, R10, 0x66, R8 ;  /* 0x000000660a0c7825 */ /* 0x000fe200078e0008 */
[----:B------:R-:W-:-:S03]  /*07a0*/  IADD3 R10, P1, R4, 0x1000000, RZ ;  /* 0x01000000040a7810 */ /* 0x000fc60007f3e0ff */
[----:B------:R-:W-:Y:S01]  /*07b0*/  IMAD R9, R11, 0x66, RZ ;  /* 0x000000660b097824 */ /* 0x000fe200078e02ff */
[----:B------:R-:W-:Y:S01]  /*07c0*/  LEA R8, P0, R12, c[0x0][0x180], 0x3 ;  /* 0x000060000c087a11 */ /* 0x000fe200078018ff */
[----:B------:R-:W-:Y:S02]  /*07d0*/  IMAD.X R11, RZ, RZ, R5, P1 ;  /* 0x000000ffff0b7224 */ /* 0x000fe400008e0605 */
[----:B------:R-:W-:-:S05]  /*07e0*/  IMAD.IADD R9, R13, 0x1, R9 ;  /* 0x000000010d097824 */ /* 0x000fca00078e0209 */
[----:B------:R-:W-:-:S05]  /*07f0*/  LEA.HI.X R9, R12, c[0x0][0x184], R9, 0x3, P0 ;  /* 0x000061000c097a11 */ /* 0x000fca00000f1c09 */
[----:B--2---:R0:W-:Y:S04]  /*0800*/  STG.E.64 [R8.64], R6 ;  /* 0x0000000608007986 */ /* 0x0041e8000c101b24 */
[----:B------:R-:W2:Y:S01]  /*0810*/  LDG.E.64 R12, [R10.64+-0x7be7d0] ;  /* 0x841830240a0c7981 */ /* 0x000ea2000c1e1b00 */
[----:B------:R-:W-:-:S04]  /*0820*/  IADD3 R18, P0, R8, 0x1000000, RZ ;  /* 0x0100000008127810 */ /* 0x000fc80007f1e0ff */
[----:B------:R-:W-:Y:S02]  /*0830*/  IADD3.X R19, RZ, R9, RZ, P0, !PT ;  /* 0x00000009ff137210 */ /* 0x000fe400007fe4ff */
[----:B------:R-:W-:-:S03]  /*0840*/  IADD3 R20, P0, R4, 0x2000000, RZ ;  /* 0x0200000004147810 */ /* 0x000fc60007f1e0ff */
[----:B--2---:R1:W-:Y:S04]  /*0850*/  STG.E.64 [R18.64+-0x7e7540], R12 ;  /* 0x818ac00c12007986 */ /* 0x0043e8000c101b24 */
[----:B------:R-:W2:Y:S01]  /*0860*/  LDG.E.64 R14, [R10.64+0x83060] ;  /* 0x083060240a0e7981 */ /* 0x000ea2000c1e1b00 */
[----:B------:R-:W-:Y:S01]  /*0870*/  IMAD.X R21, RZ, RZ, R5, P0 ;  /* 0x000000ffff157224 */ /* 0x000fe200000e0605 */
[----:B------:R-:W-:Y:S02]  /*0880*/  IADD3 R24, P0, R8, 0x2000000, RZ ;  /* 0x0200000008187810 */ /* 0x000fe40007f1e0ff */
[----:B--2---:R1:W-:Y:S04]  /*0890*/  STG.E.64 [R18.64+0x31580], R14 ;  /* 0x0315800e12007986 */ /* 0x0043e8000c101b24 */
[----:B------:R-:W2:Y:S01]  /*08a0*/  LDG.E.64 R4, [R20.64+-0x73b770] ;  /* 0x8c48902414047981 */ /* 0x000ea2000c1e1b00 */
[----:B------:R-:W-:Y:S01]  /*08b0*/  IMAD.X R25, RZ, RZ, R9, P0 ;  /* 0x000000ffff197224 */ /* 0x000fe200000e0609 */
[----:B------:R-:W-:-:S04]  /*08c0*/  IADD3 R2, P0, R2, c[0x0][0x188], RZ ;  /* 0x0000620002027a10 */ /* 0x000fc80007f1e0ff */
[----:B--2---:R1:W-:Y:S04]  /*08d0*/  STG.E.64 [R24.64+-0x7b5fc0], R4 ;  /* 0x84a0400418007986 */ /* 0x0043e8000c101b24 */
[----:B0-----:R-:W2:Y:S01]  /*08e0*/  LDG.E.64 R6, [R20.64+0x1060c0] ;  /* 0x1060c02414067981 */ /* 0x001ea2000c1e1b00 */
[----:B------:R-:W-:Y:S02]  /*08f0*/  IADD3.X R3, R3, c[0x0][0x18c], RZ, P0, !PT ;  /* 0x0000630003037a10 */ /* 0x000fe400007fe4ff */
[----:B------:R-:W-:Y:S01]  /*0900*/  IADD3 R8, P0, R8, 0x3000000, RZ ;  /* 0x0300000008087810 */ /* 0x000fe20007f1e0ff */
[----:B--2---:R1:W-:Y:S04]  /*0910*/  STG.E.64 [R24.64+0x62b00], R6 ;  /* 0x062b000618007986 */ /* 0x0043e8000c101b24 */
[----:B------:R-:W2:Y:S01]  /*0920*/  LDG.E.64 R2, [R2.64] ;  /* 0x0000002402027981 */ /* 0x000ea2000c1e1b00 */
[----:B------:R-:W-:-:S05]  /*0930*/  IADD3.X R9, RZ, R9, RZ, P0, !PT ;  /* 0x00000009ff097210 */ /* 0x000fca00007fe4ff */
[----:B--2---:R1:W-:Y:S02]  /*0940*/  STG.E.64 [R8.64+-0x784a40], R2 ;  /* 0x87b5c00208007986 */ /* 0x0043e4000c101b24 */
.L_x_227:
[----:B------:R-:W-:Y:S05]  /*0950*/  BSYNC B0 ;  /* 0x0000000000007941 */ /* 0x000fea0003800000 */
.L_x_226:
[----:B------:R-:W-:Y:S02]  /*0960*/  ISETP.NE.AND P1, PT, R36, RZ, PT ;  /* 0x000000ff2400720c */ /* 0x000fe40003f25270 */
[----:B------:R-:W-:-:S04]  /*0970*/  IADD3 R35, P0, R35, UR38, RZ ;  /* 0x0000002623237c10 */ /* 0x000fc8000ff1e0ff */
[----:B------:R-:W-:-:S07]  /*0980*/  IADD3.X R30, R30, UR39, RZ, P0, !PT ;  /* 0x000000271e1e7c10 */ /* 0x000fce00087fe4ff */
[----:B------:R-:W-:Y:S05]  /*0990*/  @P1 BRA `(.L_x_228) ;  /* 0xfffff81000001947 */ /* 0x000fea000383ffff */
[----:B------:R-:W-:Y:S05]  /*09a0*/  EXIT ;  /* 0x000000000000794d */ /* 0x000fea0003800000 */
.L_x_229:
        /* <DEDUP_REMOVED lines=13> */
.L_x_502:


//--------------------- .text.nvkernel__Z3rhsv_F1L1889_44 --------------------------
	.section	.text.nvkernel__Z3rhsv_F1L1889_44,"ax",@progbits
	.sectioninfo	@"SHI_REGISTERS=38"
	.align	128
        .global         nvkernel__Z3rhsv_F1L1889_44
        .type           nvkernel__Z3rhsv_F1L1889_44,@function
        .size           nvkernel__Z3rhsv_F1L1889_44,(.L_x_503 - nvkernel__Z3rhsv_F1L1889_44)
        .other          nvkernel__Z3rhsv_F1L1889_44,@"STO_CUDA_ENTRY STV_DEFAULT"
nvkernel__Z3rhsv_F1L1889_44:
.text.nvkernel__Z3rhsv_F1L1889_44:
[----:B------:R-:W-:Y:S02]  /*0000*/  MOV R1, c[0x0][0x28] ;  /* 0x00000a0000017a02 */ /* 0x000fe40000000f00 */
[----:B------:R-:W-:-:S05]  /*0010*/  MOV R18, c[0x0][0x160] ;  /* 0x0000580000127a02 */ /* 0x000fca0000000f00 */
[----:B------:R-:W-:-:S04]  /*0020*/  IMAD.WIDE R18, R18, c[0x0][0x164], RZ ;  /* 0x0000590012127a25 */ /* 0x000fc800078e02ff */
[----:B------:R-:W-:Y:S02]  /*0030*/  IMAD R3, R19, 0x5, RZ ;  /* 0x0000000513037824 */ /* 0x000fe400078e02ff */
[----:B------:R-:W-:-:S05]  /*0040*/  IMAD.WIDE.U32 R22, R18, 0x5, RZ ;  /* 0x0000000512167825 */ /* 0x000fca00078e00ff */
[----:B------:R-:W-:Y:S02]  /*0050*/  ISETP.GE.U32.AND P0, PT, R22, 0x1, PT ;  /* 0x000000011600780c */ /* 0x000fe40003f06070 */
[----:B------:R-:W-:-:S04]  /*0060*/  IADD3 R0, R23, R3, RZ ;  /* 0x0000000317007210 */ /* 0x000fc80007ffe0ff */
[----:B------:R-:W-:-:S13]  /*0070*/  ISETP.GE.AND.EX P0, PT, R0, RZ, PT, P0 ;  /* 0x000000ff0000720c */ /* 0x000fda0003f06300 */
[----:B------:R-:W-:Y:S05]  /*0080*/  @!P0 EXIT ;  /* 0x000000000000894d */ /* 0x000fea0003800000 */
[----:B------:R-:W0:Y:S01]  /*0090*/  S2R R16, SR_TID.X ;  /* 0x0000000000107919 */ /* 0x000e220000002100 */
[----:B------:R-:W-:Y:S01]  /*00a0*/  MOV R23, R0 ;  /* 0x0000000000177202 */ /* 0x000fe20000000f00 */
[----:B------:R-:W-:Y:S01]  /*00b0*/  ULDC.64 UR36, c[0x0][0x118] ;  /* 0x0000460000247ab9 */ /* 0x000fe20000000a00 */
[----:B------:R-:W-:Y:S01]  /*00c0*/  MOV R31, RZ ;  /* 0x000000ff001f7202 */ /* 0x000fe20000000f00 */
[----:B------:R-:W1:Y:S01]  /*00d0*/  S2R R3, SR_CTAID.X ;  /* 0x0000000000037919 */ /* 0x000e620000002500 */
[----:B------:R-:W-:Y:S02]  /*00e0*/  MOV R33, RZ ;  /* 0x000000ff00217202 */ /* 0x000fe40000000f00 */
[----:B0-----:R-:W-:-:S05]  /*00f0*/  SHF.R.S32.HI R17, RZ, 0x1f, R16 ;  /* 0x0000001fff117819 */ /* 0x001fca0000011410 */
[----:B-1----:R-:W-:-:S05]  /*0100*/  IMAD.WIDE R16, R3, 0x80, R16 ;  /* 0x0000008003107825 */ /* 0x002fca00078e0210 */
.L_x_235:
        /* <DEDUP_REMOVED lines=25> */
[----:B------:R-:W-:Y:S01]  /*02a0*/  MOV R20, 32@lo((nvkernel__Z3rhsv_F1L1889_44 + .L_x_18@srel)) ;  /* 0x0000000000147802 */ /* 0x000fe20000000f00 */
[----:B------:R-:W-:Y:S01]  /*02b0*/  IMAD.MOV.U32 R6, RZ, RZ, c[0x0][0x160] ;  /* 0x00005800ff067624 */ /* 0x000fe200078e00ff */
[----:B------:R-:W-:-:S04]  /*02c0*/  MOV R21, 32@hi((nvkernel__Z3rhsv_F1L1889_44 + .L_x_18@srel)) ;  /* 0x0000000000157802 */ /* 0x000fc80000000f00 */
[----:B------:R-:W-:Y:S05]  /*02d0*/  CALL.ABS.NOINC `(__cuda_sm20_div_s64) ;  /* 0x0000000000007943 */ /* 0x000fea0003c00000 */
.L_x_18:
[----:B------:R-:W-:Y:S05]  /*02e0*/  BRA `(.L_x_232) ;  /* 0x0000012000007947 */ /* 0x000fea0003800000 */
.L_x_231:
        /* <DEDUP_REMOVED lines=18> */
.L_x_232:
[----:B------:R-:W-:Y:S05]  /*0410*/  BSYNC B6 ;  /* 0x0000000000067941 */ /* 0x000fea0003800000 */
.L_x_230:
[----:B------:R-:W-:Y:S01]  /*0420*/  IMAD R3, R19, 0x5, RZ ;  /* 0x0000000513037824 */ /* 0x000fe200078e02ff */
[----:B------:R-:W-:Y:S01]  /*0430*/  BSSY B0, `(.L_x_233) ;  /* 0x000002c000007945 */ /* 0x000fe20003800000 */
[----:B------:R-:W-:-:S05]  /*0440*/  IMAD.WIDE.U32 R6, R18, 0x5, RZ ;  /* 0x0000000512067825 */ /* 0x000fca00078e00ff */
[----:B------:R-:W-:Y:S02]  /*0450*/  IADD3 R3, R7, R3, RZ ;  /* 0x0000000307037210 */ /* 0x000fe40007ffe0ff */
[----:B------:R-:W-:Y:S01]  /*0460*/  ISETP.GE.U32.AND P0, PT, R35, R6, PT ;  /* 0x000000062300720c */ /* 0x000fe20003f06070 */
[----:B------:R-:W-:-:S03]  /*0470*/  IMAD R35, R2, -0x5, R35 ;  /* 0xfffffffb02237824 */ /* 0x000fc600078e0223 */
[----:B------:R-:W-:Y:S02]  /*0480*/  ISETP.GE.AND.EX P0, PT, R30, R3, PT, P0 ;  /* 0x000000031e00720c */ /* 0x000fe40003f06300 */
[----:B------:R-:W-:-:S05]  /*0490*/  IADD3 R3, -R4, RZ, RZ ;  /* 0x000000ff04037210 */ /* 0x000fca0007ffe1ff */
[----:B------:R-:W-:-:S06]  /*04a0*/  IMAD R6, R3, c[0x0][0x160], R2 ;  /* 0x0000580003067a24 */ /* 0x000fcc00078e0202 */
[----:B------:R-:W-:Y:S05]  /*04b0*/  @P0 BRA `(.L_x_234) ;  /* 0x0000023000000947 */ /* 0x000fea0003800000 */
[----:B------:R-:W-:Y:S01]  /*04c0*/  IMAD.MOV.U32 R2, RZ, RZ, c[0x0][0x180] ;  /* 0x00006000ff027624 */ /* 0x000fe200078e00ff */
[----:B------:R-:W-:-:S03]  /*04d0*/  IADD3 R5, R4, 0x1, RZ ;  /* 0x0000000104057810 */ /* 0x000fc60007ffe0ff */
[----:B------:R-:W-:Y:S01]  /*04e0*/  IMAD.WIDE R2, R2, 0x338, RZ ;  /* 0x0000033802027825 */ /* 0x000fe200078e02ff */
[----:B------:R-:W-:-:S05]  /*04f0*/  SHF.R.S32.HI R0, RZ, 0x1f, R5 ;  /* 0x0000001fff007819 */ /* 0x000fca0000011405 */
[----:B------:R-:W-:-:S04]  /*0500*/  IMAD.WIDE.U32 R2, R5, 0x14b88, R2 ;  /* 0x00014b8805027825 */ /* 0x000fc800078e0002 */
[----:B------:R-:W-:Y:S01]  /*0510*/  IMAD R5, R0, 0x14b88, RZ ;  /* 0x00014b8800057824 */ /* 0x000fe200078e02ff */
[----:B------:R-:W-:-:S04]  /*0520*/  SHF.R.S32.HI R0, RZ, 0x1f, R35 ;  /* 0x0000001fff007819 */ /* 0x000fc80000011423 */
[----:B------:R-:W-:Y:S02]  /*0530*/  IADD3 R3, R3, R5, RZ ;  /* 0x0000000503037210 */ /* 0x000fe40007ffe0ff */
[----:B------:R-:W-:-:S05]  /*0540*/  IADD3 R5, R6, c[0x0][0x168], RZ ;  /* 0x00005a0006057a10 */ /* 0x000fca0007ffe0ff */
[----:B------:R-:W-:-:S04]  /*0550*/  IMAD.WIDE R2, R5, 0x8, R2 ;  /* 0x0000000805027825 */ /* 0x000fc800078e0202 */
[----:B------:R-:W-:Y:S02]  /*0560*/  IMAD R5, R0, 0x841830, RZ ;  /* 0x0084183000057824 */ /* 0x000fe400078e02ff */
[----:B------:R-:W-:-:S04]  /*0570*/  IMAD.WIDE.U32 R2, R35, 0x841830, R2 ;  /* 0x0084183023027825 */ /* 0x000fc800078e0002 */
[----:B------:R-:W-:Y:S01]  /*0580*/  IMAD.IADD R0, R3, 0x1, R5 ;  /* 0x0000000103007824 */ /* 0x000fe200078e0205 */
        /* <DEDUP_REMOVED lines=9> */
[----:B--2---:R-:W3:-:S06]  /*0620*/  DFMA R6, R6, -4, R8 ;  /* 0xc01000000606782b */ /* 0x004ecc0000000008 */
[----:B---3--:R-:W4:-:S06]  /*0630*/  DFMA R6, R10, 6, R6 ;  /* 0x401800000a06782b */ /* 0x008f0c0000000006 */
[----:B----4-:R-:W5:-:S06]  /*0640*/  DFMA R6, R12, -4, R6 ;  /* 0xc01000000c06782b */ /* 0x010f4c0000000006 */
[----:B-----5:R0:W1:Y:S02]  /*0650*/  DFMA R6, -R6, c[0x0][0x188], R14 ;  /* 0x0000620006067a2b */ /* 0x020064000000010e */
[----:B0-----:R-:W2:Y:S05]  /*0660*/  LDG.E.64 R14, [R2.64+-0x670] ;  /* 0xfff99024020e7981 */ /* 0x001eaa000c1e1b00 */
[----:B-1----:R0:W-:Y:S04]  /*0670*/  STG.E.64 [R2.64+-0x9a8], R6 ;  /* 0xfff6580602007986 */ /* 0x0021e8000c101b24 */
[----:B------:R-:W3:Y:S04]  /*0680*/  LDG.E.64 R8, [R4.64+-0x9a8] ;  /* 0xfff6582404087981 */ /* 0x000ee8000c1e1b00 */
[----:B------:R-:W3:Y:S04]  /*0690*/  LDG.E.64 R10, [R4.64+-0xce0] ;  /* 0xfff32024040a7981 */ /* 0x000ee8000c1e1b00 */
[----:B------:R-:W4:Y:S01]  /*06a0*/  LDG.E.64 R12, [R4.64+-0x670] ;  /* 0xfff99024040c7981 */ /* 0x000f22000c1e1b00 */
[----:B---3--:R-:W4:-:S06]  /*06b0*/  DFMA R8, R8, -4, R10 ;  /* 0xc01000000808782b */ /* 0x008f0c000000000a */
[----:B----4-:R-:W2:-:S06]  /*06c0*/  DFMA R8, R12, 5, R8 ;  /* 0x401400000c08782b */ /* 0x010e8c0000000008 */
[----:B--2---:R-:W1:-:S07]  /*06d0*/  DFMA R8, -R8, c[0x0][0x188], R14 ;  /* 0x0000620008087a2b */ /* 0x004e4e000000010e */
[----:B-1----:R0:W-:Y:S04]  /*06e0*/  STG.E.64 [R2.64+-0x670], R8 ;  /* 0xfff9900802007986 */ /* 0x0021e8000c101b24 */
.L_x_234:
[----:B------:R-:W-:Y:S05]  /*06f0*/  BSYNC B0 ;  /* 0x0000000000007941 */ /* 0x000fea0003800000 */
.L_x_233:
        /* <DEDUP_REMOVED lines=10> */
.L_x_236:
        /* <DEDUP_REMOVED lines=14> */
.L_x_503:


//--------------------- .text.nvkernel__Z3rhsv_F1L1873_42 --------------------------
	.section	.text.nvkernel__Z3rhsv_F1L1873_42,"ax",@progbits
	.sectioninfo	@"SHI_REGISTERS=38"
	.align	128
        .global         nvkernel__Z3rhsv_F1L1873_42
        .type           nvkernel__Z3rhsv_F1L1873_42,@function
        .size           nvkernel__Z3rhsv_F1L1873_42,(.L_x_504 - nvkernel__Z3rhsv_F1L1873_42)
        .other          nvkernel__Z3rhsv_F1L1873_42,@"STO_CUDA_ENTRY STV_DEFAULT"
nvkernel__Z3rhsv_F1L1873_42:
.text.nvkernel__Z3rhsv_F1L1873_42:
        /* <DEDUP_REMOVED lines=15> */
[----:B------:R-:W-:Y:S01]  /*00f0*/  CS2R R30, SRZ ;  /* 0x00000000001e7805 */ /* 0x000fe2000001ff00 */
[----:B------:R-:W-:Y:S02]  /*0100*/  ULDC.64 UR36, c[0x0][0x118] ;  /* 0x0000460000247ab9 */ /* 0x000fe40000000a00 */
.L_x_245:
        /* <DEDUP_REMOVED lines=29> */
[----:B------:R-:W-:Y:S01]  /*02e0*/  MOV R20, 32@lo((nvkernel__Z3rhsv_F1L1873_42 + .L_x_19@srel)) ;  /* 0x0000000000147802 */ /* 0x000fe20000000f00 */
[----:B------:R-:W-:Y:S01]  /*02f0*/  IMAD.MOV.U32 R6, RZ, RZ, c[0x0][0x160] ;  /* 0x00005800ff067624 */ /* 0x000fe200078e00ff */
[----:B------:R-:W-:-:S04]  /*0300*/  MOV R21, 32@hi((nvkernel__Z3rhsv_F1L1873_42 + .L_x_19@srel)) ;  /* 0x0000000000157802 */ /* 0x000fc80000000f00 */
[----:B------:R-:W-:Y:S05]  /*0310*/  CALL.ABS.NOINC `(__cuda_sm20_div_s64) ;  /* 0x0000000000007943 */ /* 0x000fea0003c00000 */
.L_x_19:
[----:B------:R-:W-:Y:S02]  /*0320*/  MOV R18, R4 ;  /* 0x0000000400127202 */ /* 0x000fe40000000f00 */
[----:B------:R-:W-:Y:S01]  /*0330*/  MOV R19, R5 ;  /* 0x0000000500137202 */ /* 0x000fe20000000f00 */
[----:B------:R-:W-:Y:S05]  /*0340*/  BRA `(.L_x_239) ;  /* 0x0000013000007947 */ /* 0x000fea0003800000 */
.L_x_238:
        /* <DEDUP_REMOVED lines=19> */
.L_x_239:
[----:B------:R-:W-:Y:S05]  /*0480*/  BSYNC B6 ;  /* 0x0000000000067941 */ /* 0x000fea0003800000 */
.L_x_237:
        /* <DEDUP_REMOVED lines=9> */
[----:B------:R-:W-:Y:S02]  /*0520*/  MOV R20, 32@lo((nvkernel__Z3rhsv_F1L1873_42 + .L_x_20@srel)) ;  /* 0x0000000000147802 */ /* 0x000fe40000000f00 */
[----:B------:R-:W-:-:S04]  /*0530*/  MOV R21, 32@hi((nvkernel__Z3rhsv_F1L1873_42 + .L_x_20@srel)) ;  /* 0x0000000000157802 */ /* 0x000fc80000000f00 */
[----:B------:R-:W-:Y:S05]  /*0540*/  CALL.ABS.NOINC `(__cuda_sm20_div_s64) ;  /* 0x0000000000007943 */ /* 0x000fea0003c00000 */
.L_x_20:
[----:B------:R-:W-:Y:S05]  /*0550*/  BRA `(.L_x_242) ;  /* 0x0000012000007947 */ /* 0x000fea0003800000 */
.L_x_241:
        /* <DEDUP_REMOVED lines=18> */
.L_x_242:
[----:B------:R-:W-:Y:S05]  /*0680*/  BSYNC B6 ;  /* 0x0000000000067941 */ /* 0x000fea0003800000 */
.L_x_240:
[----:B------:R-:W-:Y:S01]  /*0690*/  IMAD R3, R33, 0x5, RZ ;  /* 0x0000000521037824 */ /* 0x000fe200078e02ff */
[----:B------:R-:W-:Y:S01]  /*06a0*/  BSSY B0, `(.L_x_243) ;  /* 0x000002d000007945 */ /* 0x000fe20003800000 */
[----:B------:R-:W-:-:S05]  /*06b0*/  IMAD.WIDE.U32 R6, R16, 0x5, RZ ;  /* 0x0000000510067825 */ /* 0x000fca00078e00ff */
[----:B------:R-:W-:Y:S02]  /*06c0*/  IADD3 R5, R7, R3, RZ ;  /* 0x0000000307057210 */ /* 0x000fe40007ffe0ff */
[----:B------:R-:W-:Y:S01]  /*06d0*/  ISETP.GE.U32.AND P0, PT, R23, R6, PT ;  /* 0x000000061700720c */ /* 0x000fe20003f06070 */
[----:B------:R-:W-:Y:S01]  /*06e0*/  IMAD R23, R2, -0x5, R23 ;  /* 0xfffffffb02177824 */ /* 0x000fe200078e0217 */
[----:B------:R-:W-:Y:S02]  /*06f0*/  IADD3 R3, -R4, RZ, RZ ;  /* 0x000000ff04037210 */ /* 0x000fe40007ffe1ff */
[----:B------:R-:W-:Y:S02]  /*0700*/  ISETP.GE.AND.EX P0, PT, R22, R5, PT, P0 ;  /* 0x000000051600720c */ /* 0x000fe40003f06300 */
[----:B------:R-:W-:Y:S01]  /*0710*/  IADD3 R5, -R18, RZ, RZ ;  /* 0x000000ff12057210 */ /* 0x000fe20007ffe1ff */
[----:B------:R-:W-:-:S04]  /*0720*/  IMAD R18, R3, c[0x0][0x164], R18 ;  /* 0x0000590003127a24 */ /* 0x000fc800078e0212 */
[----:B------:R-:W-:-:S06]  /*0730*/  IMAD R6, R5, c[0x0][0x160], R2 ;  /* 0x0000580005067a24 */ /* 0x000fcc00078e0202 */
[----:B------:R-:W-:Y:S05]  /*0740*/  @P0 BRA `(.L_x_244) ;  /* 0x0000022000000947 */ /* 0x000fea0003800000 */
[----:B------:R-:W-:Y:S02]  /*0750*/  IADD3 R2, R4, 0x1, RZ ;  /* 0x0000000104027810 */ /* 0x000fe40007ffe0ff */
[----:B------:R-:W-:Y:S02]  /*0760*/  SHF.R.S32.HI R0, RZ, 0x1f, R23 ;  /* 0x0000001fff007819 */ /* 0x000fe40000011417 */
[--C-:B------:R-:W-:Y:S02]  /*0770*/  SHF.R.S32.HI R3, RZ, 0x1f, R2.reuse ;  /* 0x0000001fff037819 */ /* 0x100fe40000011402 */
[----:B------:R-:W-:Y:S01]  /*0780*/  IADD3 R4, R18, 0x3, RZ ;  /* 0x0000000312047810 */ /* 0x000fe20007ffe0ff */
        /* <DEDUP_REMOVED lines=10> */
[----:B------:R-:W-:Y:S02]  /*0830*/  IMAD R5, R0, 0x67, RZ ;  /* 0x0000006700057824 */ /* 0x000fe400078e02ff */
[----:B------:R-:W-:Y:S02]  /*0840*/  IMAD.SHL.U32 R0, R2, 0x8, RZ ;  /* 0x0000000802007824 */ /* 0x000fe400078e00ff */
[----:B------:R-:W-:-:S03]  /*0850*/  IMAD.IADD R3, R3, 0x1, R5 ;  /* 0x0000000103037824 */ /* 0x000fc600078e0205 */
[----:B------:R-:W-:Y:S02]  /*0860*/  IADD3 R4, P0, R0, c[0x0][0x178], RZ ;  /* 0x00005e0000047a10 */ /* 0x000fe40007f1e0ff */
[----:B------:R-:W-:-:S04]  /*0870*/  SHF.L.U64.HI R3, R2, 0x3, R3 ;  /* 0x0000000302037819 */ /* 0x000fc80000010203 */
        /* <DEDUP_REMOVED lines=9> */
[----:B--2---:R-:W3:-:S06]  /*0910*/  DFMA R6, R6, -4, R8 ;  /* 0xc01000000606782b */ /* 0x004ecc0000000008 */
[----:B---3--:R-:W4:-:S06]  /*0920*/  DFMA R6, R10, 6, R6 ;  /* 0x401800000a06782b */ /* 0x008f0c0000000006 */
[----:B----4-:R-:W5:-:S06]  /*0930*/  DFMA R6, R12, -4, R6 ;  /* 0xc01000000c06782b */ /* 0x010f4c0000000006 */
[----:B-----5:R-:W0:-:S06]  /*0940*/  DADD R6, R6, R14 ;  /* 0x0000000006067229 */ /* 0x020e0c000000000e */
[----:B0-----:R-:W0:-:S07]  /*0950*/  DFMA R6, -R6, c[0x0][0x180], R18 ;  /* 0x0000600006067a2b */ /* 0x001e0e0000000112 */
[----:B0-----:R0:W-:Y:S04]  /*0960*/  STG.E.64 [R2.64], R6 ;  /* 0x0000000602007986 */ /* 0x0011e8000c101b24 */
.L_x_244:
[----:B------:R-:W-:Y:S05]  /*0970*/  BSYNC B0 ;  /* 0x0000000000007941 */ /* 0x000fea0003800000 */
.L_x_243:
        /* <DEDUP_REMOVED lines=10> */
.L_x_246:
        /* <DEDUP_REMOVED lines=14> */
.L_x_504:


//--------------------- .text.nvkernel__Z3rhsv_F1L1850_40 --------------------------
	.section	.text.nvkernel__Z3rhsv_F1L1850_40,"ax",@progbits
	.sectioninfo	@"SHI_REGISTERS=38"
	.align	128
        .global         nvkernel__Z3rhsv_F1L1850_40
        .type           nvkernel__Z3rhsv_F1L1850_40,@function
        .size           nvkernel__Z3rhsv_F1L1850_40,(.L_x_505 - nvkernel__Z3rhsv_F1L1850_40)
        .other          nvkernel__Z3rhsv_F1L1850_40,@"STO_CUDA_ENTRY STV_DEFAULT"
nvkernel__Z3rhsv_F1L1850_40:
.text.nvkernel__Z3rhsv_F1L1850_40:
        /* <DEDUP_REMOVED lines=17> */
.L_x_252:
        /* <DEDUP_REMOVED lines=25> */
[----:B------:R-:W-:Y:S01]  /*02a0*/  MOV R20, 32@lo((nvkernel__Z3rhsv_F1L1850_40 + .L_x_21@srel)) ;  /* 0x0000000000147802 */ /* 0x000fe20000000f00 */
[----:B------:R-:W-:Y:S01]  /*02b0*/  IMAD.MOV.U32 R6, RZ, RZ, c[0x0][0x160] ;  /* 0x00005800ff067624 */ /* 0x000fe200078e00ff */
[----:B------:R-:W-:-:S04]  /*02c0*/  MOV R21, 32@hi((nvkernel__Z3rhsv_F1L1850_40 + .L_x_21@srel)) ;  /* 0x0000000000157802 */ /* 0x000fc80000000f00 */
[----:B------:R-:W-:Y:S05]  /*02d0*/  CALL.ABS.NOINC `(__cuda_sm20_div_s64) ;  /* 0x0000000000007943 */ /* 0x000fea0003c00000 */
.L_x_21:
[----:B------:R-:W-:Y:S05]  /*02e0*/  BRA `(.L_x_249) ;  /* 0x0000012000007947 */ /* 0x000fea0003800000 */
.L_x_248:
        /* <DEDUP_REMOVED lines=18> */
.L_x_249:
[----:B------:R-:W-:Y:S05]  /*0410*/  BSYNC B6 ;  /* 0x0000000000067941 */ /* 0x000fea0003800000 */
.L_x_247:
        /* <DEDUP_REMOVED lines=10> */
[----:B------:R-:W-:Y:S02]  /*04c0*/  IADD3 R2, R4, 0x1, RZ ;  /* 0x0000000104027810 */ /* 0x000fe40007ffe0ff */
[----:B------:R-:W-:Y:S02]  /*04d0*/  SHF.R.S32.HI R0, RZ, 0x1f, R35 ;  /* 0x0000001fff007819 */ /* 0x000fe40000011423 */
[--C-:B------:R-:W-:Y:S02]  /*04e0*/  SHF.R.S32.HI R3, RZ, 0x1f, R2.reuse ;  /* 0x0000001fff037819 */ /* 0x100fe40000011402 */
[----:B------:R-:W-:Y:S01]  /*04f0*/  IADD3 R4, R5, c[0x0][0x168], RZ ;  /* 0x00005a0005047a10 */ /* 0x000fe20007ffe0ff */
[----:B------:R-:W-:Y:S02]  /*0500*/  IMAD R7, R0, 0x66, RZ ;  /* 0x0000006600077824 */ /* 0x000fe400078e02ff */
        /* <DEDUP_REMOVED lines=10> */
[----:B------:R-:W2:Y:S01]  /*05b0*/  LDG.E.64 R6, [R4.64+0x670] ;  /* 0x0006702404067981 */ /* 0x000ea2000c1e1b00 */
[----:B------:R-:W-:-:S03]  /*05c0*/  IADD3 R2, P0, R0, c[0x0][0x170], RZ ;  /* 0x00005c0000027a10 */ /* 0x000fc60007f1e0ff */
[----:B------:R-:W3:Y:S01]  /*05d0*/  LDG.E.64 R8, [R4.64+0x338] ;  /* 0x0003382404087981 */ /* 0x000ee2000c1e1b00 */
[----:B------:R-:W-:-:S03]  /*05e0*/  IADD3.X R3, R3, c[0x0][0x174], RZ, P0, !PT ;  /* 0x00005d0003037a10 */ /* 0x000fc600007fe4ff */
[----:B------:R-:W4:Y:S04]  /*05f0*/  LDG.E.64 R10, [R4.64+0x9a8] ;  /* 0x0009a824040a7981 */ /* 0x000f28000c1e1b00 */
[----:B------:R-:W5:Y:S04]  /*0600*/  LDG.E.64 R12, [R2.64+0x338] ;  /* 0x00033824020c7981 */ /* 0x000f68000c1e1b00 */
[----:B------:R-:W5:Y:S01]  /*0610*/  LDG.E.64 R20, [R2.64+0x670] ;  /* 0x0006702402147981 */ /* 0x000f62000c1e1b00 */
[----:B--2---:R-:W3:-:S06]  /*0620*/  DMUL R6, R6, -4 ;  /* 0xc010000006067828 */ /* 0x004ecc0000000000 */
[----:B---3--:R-:W4:-:S06]  /*0630*/  DFMA R6, R8, 5, R6 ;  /* 0x401400000806782b */ /* 0x008f0c0000000006 */
[----:B----4-:R-:W5:-:S06]  /*0640*/  DADD R6, R6, R10 ;  /* 0x0000000006067229 */ /* 0x010f4c000000000a */
[----:B-----5:R-:W0:-:S07]  /*0650*/  DFMA R6, -R6, c[0x0][0x180], R12 ;  /* 0x0000600006067a2b */ /* 0x020e0e000000010c */
[----:B0-----:R0:W-:Y:S04]  /*0660*/  STG.E.64 [R2.64+0x338], R6 ;  /* 0x0003380602007986 */ /* 0x0011e8000c101b24 */
[----:B------:R-:W2:Y:S04]  /*0670*/  LDG.E.64 R8, [R4.64+0x338] ;  /* 0x0003382404087981 */ /* 0x000ea8000c1e1b00 */
[----:B------:R-:W2:Y:S04]  /*0680*/  LDG.E.64 R10, [R4.64+0xce0] ;  /* 0x000ce024040a7981 */ /* 0x000ea8000c1e1b00 */
[----:B------:R-:W3:Y:S04]  /*0690*/  LDG.E.64 R12, [R4.64+0x670] ;  /* 0x00067024040c7981 */ /* 0x000ee8000c1e1b00 */
[----:B------:R-:W4:Y:S01]  /*06a0*/  LDG.E.64 R14, [R4.64+0x9a8] ;  /* 0x0009a824040e7981 */ /* 0x000f22000c1e1b00 */
[----:B--2---:R-:W3:-:S06]  /*06b0*/  DFMA R8, R8, -4, R10 ;  /* 0xc01000000808782b */ /* 0x004ecc000000000a */
[----:B---3--:R-:W4:-:S06]  /*06c0*/  DFMA R8, R12, 6, R8 ;  /* 0x401800000c08782b */ /* 0x008f0c0000000008 */
[----:B----4-:R-:W1:-:S06]  /*06d0*/  DFMA R8, R14, -4, R8 ;  /* 0xc01000000e08782b */ /* 0x010e4c0000000008 */
[----:B-1----:R-:W1:-:S07]  /*06e0*/  DFMA R8, -R8, c[0x0][0x180], R20 ;  /* 0x0000600008087a2b */ /* 0x002e4e0000000114 */
[----:B-1----:R0:W-:Y:S04]  /*06f0*/  STG.E.64 [R2.64+0x670], R8 ;  /* 0x0006700802007986 */ /* 0x0021e8000c101b24 */
.L_x_251:
[----:B------:R-:W-:Y:S05]  /*0700*/  BSYNC B0 ;  /* 0x0000000000007941 */ /* 0x000fea0003800000 */
.L_x_250:
        /* <DEDUP_REMOVED lines=10> */
.L_x_253:
        /* <DEDUP_REMOVED lines=13> */
.L_x_505:


//--------------------- .text.nvkernel__Z3rhsv_F1L1810_38 --------------------------
	.section	.text.nvkernel__Z3rhsv_F1L1810_38,"ax",@progbits
	.sectioninfo	@"SHI_REGISTERS=56"
	.align	128
        .global         nvkernel__Z3rhsv_F1L1810_38
        .type           nvkernel__Z3rhsv_F1L1810_38,@function
        .size           nvkernel__Z3rhsv_F1L1810_38,(.L_x_506 - nvkernel__Z3rhsv_F1L1810_38)
        .other          nvkernel__Z3rhsv_F1L1810_38,@"STO_CUDA_ENTRY STV_DEFAULT"
nvkernel__Z3rhsv_F1L1810_38:
.text.nvkernel__Z3rhsv_F1L1810_38:
        /* <DEDUP_REMOVED lines=34> */
[----:B------:R-:W0:Y:S01]  /*0220*/  DMUL R34, R34, c[`(nvkernel__Z3rhsv_F1L1810_38.const_opt.0.8)] ;  /* 0x0000000022227a28 */ /* 0x000e220000000000 */
[----:B-1234-:R-:W-:-:S05]  /*0230*/  IMAD.WIDE R40, R3, 0x80, R40 ;  /* 0x0000008003287825 */ /* 0x01efca00078e0228 */
.L_x_262:
        /* <DEDUP_REMOVED lines=14> */
[----:B------:R-:W-:Y:S01]  /*0320*/  MOV R20, 32@lo((nvkernel__Z3rhsv_F1L1810_38 + .L_x_22@srel)) ;  /* 0x0000000000147802 */ /* 0x000fe20000000f00 */
[----:B------:R-:W-:Y:S01]  /*0330*/  IMAD.U32 R7, RZ, RZ, UR40 ;  /* 0x00000028ff077e24 */ /* 0x000fe2000f8e00ff */
[----:B------:R-:W-:-:S04]  /*0340*/  MOV R21, 32@hi((nvkernel__Z3rhsv_F1L1810_38 + .L_x_22@srel)) ;  /* 0x0000000000157802 */ /* 0x000fc80000000f00 */
[----:B0-----:R-:W-:Y:S05]  /*0350*/  CALL.ABS.NOINC `(__cuda_sm20_div_s64) ;  /* 0x0000000000007943 */ /* 0x001fea0003c00000 */
.L_x_22:
[----:B------:R-:W-:Y:S02]  /*0360*/  MOV R16, R4 ;  /* 0x0000000400107202 */ /* 0x000fe40000000f00 */
[----:B------:R-:W-:Y:S01]  /*0370*/  MOV R17, R5 ;  /* 0x0000000500117202 */ /* 0x000fe20000000f00 */
[----:B------:R-:W-:Y:S05]  /*0380*/  BRA `(.L_x_256) ;  /* 0x0000013000007947 */ /* 0x000fea0003800000 */
.L_x_255:
        /* <DEDUP_REMOVED lines=19> */
.L_x_256:
[----:B------:R-:W-:Y:S05]  /*04c0*/  BSYNC B6 ;  /* 0x0000000000067941 */ /* 0x000fea0003800000 */
.L_x_254:
[----:B------:R-:W-:Y:S01]  /*04d0*/  LOP3.LUT R0, R17, R43, RZ, 0xfc, !PT ;  /* 0x0000002b11007212 */ /* 0x000fe200078efcff */
[----:B------:R-:W-:Y:S03]  /*04e0*/  BSSY B6, `(.L_x_257) ;  /* 0x000001d000067945 */ /* 0x000fe60003800000 */
[----:B------:R-:W-:-:S13]  /*04f0*/  ISETP.NE.U32.AND P0, PT, R0, RZ, PT ;  /* 0x000000ff0000720c */ /* 0x000fda0003f05070 */
[----:B------:R-:W-:Y:S05]  /*0500*/  @!P0 BRA `(.L_x_258) ;  /* 0x0000008000008947 */ /* 0x000fea0003800000 */
[----:B------:R-:W-:Y:S01]  /*0510*/  IMAD.MOV.U32 R4, RZ, RZ, R16 ;  /* 0x000000ffff047224 */ /* 0x000fe200078e0010 */
[----:B------:R-:W-:Y:S01]  /*0520*/  MOV R6, c[0x0][0x164] ;  /* 0x0000590000067a02 */ /* 0x000fe20000000f00 */
[----:B------:R-:W-:Y:S01]  /*0530*/  IMAD.MOV.U32 R5, RZ, RZ, R17 ;  /* 0x000000ffff057224 */ /* 0x000fe200078e0011 */
[----:B------:R-:W-:Y:S01]  /*0540*/  MOV R20, 32@lo((nvkernel__Z3rhsv_F1L1810_38 + .L_x_23@srel)) ;  /* 0x0000000000147802 */ /* 0x000fe20000000f00 */
[----:B------:R-:W-:Y:S01]  /*0550*/  IMAD.MOV.U32 R7, RZ, RZ, R43 ;  /* 0x000000ffff077224 */ /* 0x000fe200078e002b */
[----:B------:R-:W-:-:S04]  /*0560*/  MOV R21, 32@hi((nvkernel__Z3rhsv_F1L1810_38 + .L_x_23@srel)) ;  /* 0x0000000000157802 */ /* 0x000fc80000000f00 */
[----:B0-----:R-:W-:Y:S05]  /*0570*/  CALL.ABS.NOINC `(__cuda_sm20_div_s64) ;  /* 0x0000000000007943 */ /* 0x001fea0003c00000 */
.L_x_23:
[----:B------:R-:W-:Y:S05]  /*0580*/  BRA `(.L_x_259) ;  /* 0x0000012000007947 */ /* 0x000fea0003800000 */
.L_x_258:
        /* <DEDUP_REMOVED lines=18> */
.L_x_259:
[----:B------:R-:W-:Y:S05]  /*06b0*/  BSYNC B6 ;  /* 0x0000000000067941 */ /* 0x000fea0003800000 */
.L_x_257:
[----:B------:R-:W-:Y:S01]  /*06c0*/  ISETP.GE.U32.AND P0, PT, R45, R18, PT ;  /* 0x000000122d00720c */ /* 0x000fe20003f06070 */
[----:B------:R-:W-:Y:S01]  /*06d0*/  BSSY B0, `(.L_x_260) ;  /* 0x0000062000007945 */ /* 0x000fe20003800000 */
[----:B------:R-:W-:Y:S02]  /*06e0*/  IADD3 R0, -R16, RZ, RZ ;  /* 0x000000ff10007210 */ /* 0x000fe40007ffe1ff */
[----:B------:R-:W-:-:S03]  /*06f0*/  ISETP.GE.AND.EX P0, PT, R2, R47, PT, P0 ;  /* 0x0000002f0200720c */ /* 0x000fc60003f06300 */
[----:B------:R-:W-:-:S10]  /*0700*/  IMAD R8, R0, c[0x0][0x160], R45 ;  /* 0x0000580000087a24 */ /* 0x000fd400078e022d */
[----:B------:R-:W-:Y:S05]  /*0710*/  @P0 BRA `(.L_x_261) ;  /* 0x000005d000000947 */ /* 0x000fea0003800000 */
[----:B------:R-:W-:Y:S01]  /*0720*/  IADD3 R9, R4, 0x1, RZ ;  /* 0x0000000104097810 */ /* 0x000fe20007ffe0ff */
[----:B------:R-:W-:Y:S01]  /*0730*/  IMAD.MOV R7, RZ, RZ, -R4 ;  /* 0x000000ffff077224 */ /* 0x000fe200078e0a04 */
[----:B------:R-:W-:Y:S02]  /*0740*/  IADD3 R8, R8, c[0x0][0x16c], RZ ;  /* 0x00005b0008087a10 */ /* 0x000fe40007ffe0ff */
[----:B------:R-:W-:Y:S01]  /*0750*/  SHF.R.S32.HI R0, RZ, 0x1f, R9 ;  /* 0x0000001fff007819 */ /* 0x000fe20000011409 */
[----:B------:R-:W-:Y:S02]  /*0760*/  IMAD R10, R7, c[0x0][0x164], R16 ;  /* 0x00005900070a7a24 */ /* 0x000fe400078e0210 */
[----:B------:R-:W-:-:S03]  /*0770*/  IMAD.WIDE.U32 R2, R9, 0x14b88, RZ ;  /* 0x00014b8809027825 */ /* 0x000fc600078e00ff */
[----:B------:R-:W-:Y:S01]  /*0780*/  IADD3 R10, R10, c[0x0][0x170], RZ ;  /* 0x00005c000a0a7a10 */ /* 0x000fe20007ffe0ff */
[----:B------:R-:W-:-:S04]  /*0790*/  IMAD R5, R0, 0x14b88, RZ ;  /* 0x00014b8800057824 */ /* 0x000fc800078e02ff */
[----:B------:R-:W-:-:S04]  /*07a0*/  IMAD.IADD R3, R3, 0x1, R5 ;  /* 0x0000000103037824 */ /* 0x000fc800078e0205 */
[----:B------:R-:W-:-:S06]  /*07b0*/  IMAD.WIDE R2, R10, 0x8, R2 ;  /* 0x000000080a027825 */ /* 0x000fcc00078e0202 */
[----:B------:R-:W-:-:S05]  /*07c0*/  IMAD.WIDE R4, R8, 0x338, R2 ;  /* 0x0000033808047825 */ /* 0x000fca00078e0202 */
        /* <DEDUP_REMOVED lines=8> */
[----:B------:R-:W-:Y:S01]  /*0850*/  SHF.R.S32.HI R11, RZ, 0x1f, R10 ;  /* 0x0000001fff0b7819 */ /* 0x000fe2000001140a */
[----:B------:R-:W-:-:S04]  /*0860*/  IMAD R21, R0, 0x66, RZ ;  /* 0x0000006600157824 */ /* 0x000fc800078e02ff */
[----:B------:R-:W-:Y:S01]  /*0870*/  IMAD.WIDE.U32 R10, R9, 0x66, R10 ;  /* 0x00000066090a7825 */ /* 0x000fe200078e000a */
[----:B------:R-:W-:-:S03]  /*0880*/  SHF.R.S32.HI R9, RZ, 0x1f, R8 ;  /* 0x0000001fff097819 */ /* 0x000fc60000011408 */
[----:B------:R-:W-:Y:S02]  /*0890*/  IMAD.IADD R0, R11, 0x1, R21 ;  /* 0x000000010b007824 */ /* 0x000fe400078e0215 */
[----:B------:R-:W-:-:S04]  /*08a0*/  IMAD.WIDE.U32 R8, R10, 0x66, R8 ;  /* 0x000000660a087825 */ /* 0x000fc800078e0008 */
[----:B------:R-:W-:Y:S01]  /*08b0*/  IMAD R11, R0, 0x66, RZ ;  /* 0x00000066000b7824 */ /* 0x000fe200078e02ff */
[----:B------:R-:W-:-:S03]  /*08c0*/  LEA R28, P0, R8, c[0x0][0x188], 0x3 ;  /* 0x00006200081c7a11 */ /* 0x000fc600078018ff */
[----:B------:R-:W-:-:S05]  /*08d0*/  IMAD.IADD R9, R9, 0x1, R11 ;  /* 0x0000000109097824 */ /* 0x000fca00078e020b */
[----:B------:R-:W-:Y:S02]  /*08e0*/  LEA.HI.X R0, R8, c[0x0][0x18c], R9, 0x3, P0 ;  /* 0x0000630008007a11 */ /* 0x000fe400000f1c09 */
[----:B------:R-:W-:Y:S02]  /*08f0*/  IADD3 R10, P0, R2, 0x1000000, RZ ;  /* 0x01000000020a7810 */ /* 0x000fe40007f1e0ff */
[----:B------:R-:W-:-:S03]  /*0900*/  IADD3 R8, P2, R6, 0x1000000, RZ ;  /* 0x0100000006087810 */ /* 0x000fc60007f5e0ff */
[----:B------:R-:W-:Y:S02]  /*0910*/  IMAD.X R11, RZ, RZ, R3, P0 ;  /* 0x000000ffff0b7224 */ /* 0x000fe400000e0603 */
[----:B------:R-:W-:Y:S01]  /*0920*/  IMAD.X R9, RZ, RZ, R7, P2 ;  /* 0x000000ffff097224 */ /* 0x000fe200010e0607 */
[----:B--2---:R-:W3:-:S06]  /*0930*/  DFMA R12, R12, -2, R14 ;  /* 0xc00000000c0c782b */ /* 0x004ecc000000000e */
[----:B---3--:R-:W4:-:S06]  /*0940*/  DADD R12, R12, R16 ;  /* 0x000000000c0c7229 */ /* 0x008f0c0000000010 */
[----:B----4-:R1:W2:Y:S02]  /*0950*/  DFMA R52, R38, R12, R4 ;  /* 0x0000000c2634722b */ /* 0x0102a40000000004 */
[----:B-1----:R-:W-:-:S04]  /*0960*/  IADD3 R4, P1, R28, 0x1000000, RZ ;  /* 0x010000001c047810 */ /* 0x002fc80007f3e0ff */
[----:B------:R-:W-:Y:S01]  /*0970*/  IADD3.X R5, RZ, R0, RZ, P1, !PT ;  /* 0x00000000ff057210 */ /* 0x000fe20000ffe4ff */
[----:B--2---:R1:W-:Y:S04]  /*0980*/  STG.E.64 [R6.64], R52 ;  /* 0x0000003406007986 */ /* 0x0043e8000c101b24 */
        /* <DEDUP_REMOVED lines=21> */
[----:B------:R-:W-:Y:S01]  /*0ae0*/  IMAD.X R3, RZ, RZ, R3, P0 ;  /* 0x000000ffff037224 */ /* 0x000fe200000e0603 */
[----:B------:R-:W-:-:S03]  /*0af0*/  IADD3.X R29, RZ, R0, RZ, P1, !PT ;  /* 0x00000000ff1d7210 */ /* 0x000fc60000ffe4ff */
        /* <DEDUP_REMOVED lines=31> */
.L_x_261:
[----:B------:R-:W-:Y:S05]  /*0cf0*/  BSYNC B0 ;  /* 0x0000000000007941 */ /* 0x000fea0003800000 */
.L_x_260:
[----:B------:R-:W-:Y:S02]  /*0d00*/  ISETP.NE.AND P1, PT, R46, RZ, PT ;  /* 0x000000ff2e00720c */ /* 0x000fe40003f25270 */
[----:B------:R-:W-:-:S04]  /*0d10*/  IADD3 R49, P0, R49, UR38, RZ ;  /* 0x0000002631317c10 */ /* 0x000fc8000ff1e0ff */
[----:B------:R-:W-:-:S07]  /*0d20*/  IADD3.X R51, R51, UR39, RZ, P0, !PT ;  /* 0x0000002733337c10 */ /* 0x000fce00087fe4ff */
[----:B------:R-:W-:Y:S05]  /*0d30*/  @P1 BRA `(.L_x_262) ;  /* 0xfffff50000001947 */ /* 0x000fea000383ffff */
[----:B------:R-:W-:Y:S05]  /*0d40*/  EXIT ;  /* 0x000000000000794d */ /* 0x000fea0003800000 */
.L_x_263:
        /* <DEDUP_REMOVED lines=11> */
.L_x_506:


//--------------------- .text.nvkernel__Z3rhsv_F1L1780_36 --------------------------
	.section	.text.nvkernel__Z3rhsv_F1L1780_36,"ax",@progbits
	.sectioninfo	@"SHI_REGISTERS=54"
	.align	128
        .global         nvkernel__Z3rhsv_F1L1780_36
        .type           nvkernel__Z3rhsv_F1L1780_36,@function
        .size           nvkernel__Z3rhsv_F1L1780_36,(.L_x_507 - nvkernel__Z3rhsv_F1L1780_36)
        .other          nvkernel__Z3rhsv_F1L1780_36,@"STO_CUDA_ENTRY STV_DEFAULT"
nvkernel__Z3rhsv_F1L1780_36:
.text.nvkernel__Z3rhsv_F1L1780_36:
        /* <DEDUP_REMOVED lines=21> */
[----:B------:R2:W3:Y:S01]  /*0150*/  DMUL R34, R30, c[`(nvkernel__Z3rhsv_F1L1780_36.const_opt.0.8)] ;  /* 0x000000001e227a28 */ /* 0x0004e20000000000 */
[----:B------:R-:W-:Y:S01]  /*0160*/  MOV R40, R2 ;  /* 0x0000000200287202 */ /* 0x000fe20000000f00 */
[----:B------:R-:W-:-:S02]  /*0170*/  ULDC UR40, c[0x0][0x160] ;  /* 0x0000580000287ab9 */ /* 0x000fc40000000800 */
[C---:B------:R2:W4:Y:S01]  /*0180*/  DMUL R32, R30.reuse, c[`(nvkernel__Z3rhsv_F1L1780_36.const_opt.8.16)] ;  /* 0x000000001e207a28 */ /* 0x0405220000000000 */
[----:B------:R-:W-:Y:S02]  /*0190*/  UIMAD.WIDE UR38, UR38, 0x80, URZ ;  /* 0x00000080262678a5 */ /* 0x000fe4000f8e023f */
[----:B------:R-:W-:Y:S01]  /*01a0*/  USHF.R.S32.HI UR40, URZ, 0x1f, UR40 ;  /* 0x0000001f3f287899 */ /* 0x000fe20008011428 */
[----:B------:R2:W0:Y:S01]  /*01b0*/  DMUL R22, R30, c[`(nvkernel__Z3rhsv_F1L1780_36.const_opt.16.24)] ;  /* 0x000000001e167a28 */ /* 0x0004220000000000 */
[----:B------:R-:W-:-:S03]  /*01c0*/  ULDC.64 UR36, c[0x0][0x118] ;  /* 0x0000460000247ab9 */ /* 0x000fc60000000a00 */
[----:B------:R-:W0:Y:S02]  /*01d0*/  DMUL R30, R30, c[`(nvkernel__Z3rhsv_F1L1780_36.const_opt.24.32)] ;  /* 0x000000001e1e7a28 */ /* 0x000e240000000000 */
[----:B0-----:R-:W-:-:S05]  /*01e0*/  SHF.R.S32.HI R37, RZ, 0x1f, R36 ;  /* 0x0000001fff257819 */ /* 0x001fca0000011424 */
[----:B-1234-:R-:W-:-:S05]  /*01f0*/  IMAD.WIDE R36, R3, 0x80, R36 ;  /* 0x0000008003247825 */ /* 0x01efca00078e0224 */
.L_x_272:
        /* <DEDUP_REMOVED lines=14> */
[----:B------:R-:W-:Y:S01]  /*02e0*/  MOV R20, 32@lo((nvkernel__Z3rhsv_F1L1780_36 + .L_x_24@srel)) ;  /* 0x0000000000147802 */ /* 0x000fe20000000f00 */
[----:B------:R-:W-:Y:S01]  /*02f0*/  IMAD.U32 R7, RZ, RZ, UR40 ;  /* 0x00000028ff077e24 */ /* 0x000fe2000f8e00ff */
[----:B------:R-:W-:-:S04]  /*0300*/  MOV R21, 32@hi((nvkernel__Z3rhsv_F1L1780_36 + .L_x_24@srel)) ;  /* 0x0000000000157802 */ /* 0x000fc80000000f00 */
[----:B------:R-:W-:Y:S05]  /*0310*/  CALL.ABS.NOINC `(__cuda_sm20_div_s64) ;  /* 0x0000000000007943 */ /* 0x000fea0003c00000 */
.L_x_24:
[----:B------:R-:W-:Y:S02]  /*0320*/  MOV R16, R4 ;  /* 0x0000000400107202 */ /* 0x000fe40000000f00 */
[----:B------:R-:W-:Y:S01]  /*0330*/  MOV R17, R5 ;  /* 0x0000000500117202 */ /* 0x000fe20000000f00 */
[----:B------:R-:W-:Y:S05]  /*0340*/  BRA `(.L_x_266) ;  /* 0x0000013000007947 */ /* 0x000fea0003800000 */
.L_x_265:
        /* <DEDUP_REMOVED lines=19> */
.L_x_266:
[----:B------:R-:W-:Y:S05]  /*0480*/  BSYNC B6 ;  /* 0x0000000000067941 */ /* 0x000fea0003800000 */
.L_x_264:
[----:B------:R-:W-:Y:S01]  /*0490*/  LOP3.LUT R0, R17, R39, RZ, 0xfc, !PT ;  /* 0x0000002711007212 */ /* 0x000fe200078efcff */
[----:B------:R-:W-:Y:S03]  /*04a0*/  BSSY B6, `(.L_x_267) ;  /* 0x000001d000067945 */ /* 0x000fe60003800000 */
[----:B------:R-:W-:-:S13]  /*04b0*/  ISETP.NE.U32.AND P0, PT, R0, RZ, PT ;  /* 0x000000ff0000720c */ /* 0x000fda0003f05070 */
[----:B------:R-:W-:Y:S05]  /*04c0*/  @!P0 BRA `(.L_x_268) ;  /* 0x0000008000008947 */ /* 0x000fea0003800000 */
[----:B------:R-:W-:Y:S01]  /*04d0*/  IMAD.MOV.U32 R4, RZ, RZ, R16 ;  /* 0x000000ffff047224 */ /* 0x000fe200078e0010 */
[----:B------:R-:W-:Y:S01]  /*04e0*/  MOV R6, c[0x0][0x164] ;  /* 0x0000590000067a02 */ /* 0x000fe20000000f00 */
[----:B------:R-:W-:Y:S01]  /*04f0*/  IMAD.MOV.U32 R5, RZ, RZ, R17 ;  /* 0x000000ffff057224 */ /* 0x000fe200078e0011 */
[----:B------:R-:W-:Y:S01]  /*0500*/  MOV R20, 32@lo((nvkernel__Z3rhsv_F1L1780_36 + .L_x_25@srel)) ;  /* 0x0000000000147802 */ /* 0x000fe20000000f00 */
[----:B------:R-:W-:Y:S01]  /*0510*/  IMAD.MOV.U32 R7, RZ, RZ, R39 ;  /* 0x000000ffff077224 */ /* 0x000fe200078e0027 */
[----:B------:R-:W-:-:S04]  /*0520*/  MOV R21, 32@hi((nvkernel__Z3rhsv_F1L1780_36 + .L_x_25@srel)) ;  /* 0x0000000000157802 */ /* 0x000fc80000000f00 */
[----:B------:R-:W-:Y:S05]  /*0530*/  CALL.ABS.NOINC `(__cuda_sm20_div_s64) ;  /* 0x0000000000007943 */ /* 0x000fea0003c00000 */
.L_x_25:
[----:B------:R-:W-:Y:S05]  /*0540*/  BRA `(.L_x_269) ;  /* 0x0000012000007947 */ /* 0x000fea0003800000 */
.L_x_268:
        /* <DEDUP_REMOVED lines=18> */
.L_x_269:
[----:B------:R-:W-:Y:S05]  /*0670*/  BSYNC B6 ;  /* 0x0000000000067941 */ /* 0x000fea0003800000 */
.L_x_267:
        /* <DEDUP_REMOVED lines=9> */
[----:B------:R-:W-:Y:S02]  /*0710*/  IMAD R6, R9, c[0x0][0x164], R16 ;  /* 0x0000590009067a24 */ /* 0x000fe400078e0210 */
[----:B------:R-:W-:-:S03]  /*0720*/  IMAD.WIDE.U32 R4, R3, 0x14b88, RZ ;  /* 0x00014b8803047825 */ /* 0x000fc600078e00ff */
[----:B------:R-:W-:Y:S01]  /*0730*/  IADD3 R6, R6, c[0x0][0x170], RZ ;  /* 0x00005c0006067a10 */ /* 0x000fe20007ffe0ff */
[----:B------:R-:W-:-:S04]  /*0740*/  IMAD R7, R0, 0x14b88, RZ ;  /* 0x00014b8800077824 */ /* 0x000fc800078e02ff */
[----:B------:R-:W-:-:S04]  /*0750*/  IMAD.IADD R5, R5, 0x1, R7 ;  /* 0x0000000105057824 */ /* 0x000fc800078e0207 */
[----:B------:R-:W-:Y:S01]  /*0760*/  IMAD.WIDE R8, R6, 0x8, R4 ;  /* 0x0000000806087825 */ /* 0x000fe200078e0204 */
[----:B------:R-:W-:-:S05]  /*0770*/  IADD3 R4, R45, c[0x0][0x16c], RZ ;  /* 0x00005b002d047a10 */ /* 0x000fca0007ffe0ff */
[----:B------:R-:W-:-:S05]  /*0780*/  IMAD.WIDE R8, R4, 0x338, R8 ;  /* 0x0000033804087825 */ /* 0x000fca00078e0208 */
[C---:B------:R-:W-:Y:S02]  /*0790*/  IADD3 R50, P1, R8.reuse, c[0x0][0x180], RZ ;  /* 0x0000600008327a10 */ /* 0x040fe40007f3e0ff */
[----:B------:R-:W-:Y:S02]  /*07a0*/  IADD3 R44, P0, R8, c[0x0][0x178], RZ ;  /* 0x00005e00082c7a10 */ /* 0x000fe40007f1e0ff */
[C---:B------:R-:W-:Y:S02]  /*07b0*/  IADD3.X R5, R9.reuse, c[0x0][0x184], RZ, P1, !PT ;  /* 0x0000610009057a10 */ /* 0x040fe40000ffe4ff */
[C---:B------:R-:W-:Y:S02]  /*07c0*/  IADD3 R46, P1, R50.reuse, 0x1000000, RZ ;  /* 0x01000000322e7810 */ /* 0x040fe40007f3e0ff */
[----:B------:R-:W-:Y:S02]  /*07d0*/  IADD3.X R45, R9, c[0x0][0x17c], RZ, P0, !PT ;  /* 0x00005f00092d7a10 */ /* 0x000fe400007fe4ff */
[----:B------:R-:W-:Y:S01]  /*07e0*/  IADD3 R50, P0, R50, 0x2000000, RZ ;  /* 0x0200000032327810 */ /* 0x000fe20007f1e0ff */
[----:B------:R-:W-:-:S02]  /*07f0*/  IMAD.X R47, RZ, RZ, R5, P1 ;  /* 0x000000ffff2f7224 */ /* 0x000fc400008e0605 */
[----:B------:R-:W2:Y:S02]  /*0800*/  LDG.E.64 R48, [R44.64] ;  /* 0x000000242c307981 */ /* 0x000ea4000c1e1b00 */
[----:B------:R-:W-:Y:S02]  /*0810*/  IMAD.X R51, RZ, RZ, R5, P0 ;  /* 0x000000ffff337224 */ /* 0x000fe400000e0605 */
[----:B------:R-:W3:Y:S04]  /*0820*/  LDG.E.64 R8, [R44.64+-0x338] ;  /* 0xfffcc8242c087981 */ /* 0x000ee8000c1e1b00 */
[----:B------:R-:W2:Y:S04]  /*0830*/  LDG.E.64 R14, [R46.64+-0x7be7d0] ;  /* 0x841830242e0e7981 */ /* 0x000ea8000c1e1b00 */
[----:B------:R-:W3:Y:S04]  /*0840*/  LDG.E.64 R20, [R46.64+-0x7beb08] ;  /* 0x8414f8242e147981 */ /* 0x000ee8000c1e1b00 */
[----:B------:R-:W4:Y:S04]  /*0850*/  LDG.E.64 R16, [R46.64+0x83060] ;  /* 0x083060242e107981 */ /* 0x000f28000c1e1b00 */
[----:B------:R-:W5:Y:S04]  /*0860*/  LDG.E.64 R24, [R46.64+0x82d28] ;  /* 0x082d28242e187981 */ /* 0x000f68000c1e1b00 */
[----:B------:R-:W5:Y:S04]  /*0870*/  LDG.E.64 R26, [R50.64+-0x73b770] ;  /* 0x8c489024321a7981 */ /* 0x000f68000c1e1b00 */
[----:B------:R-:W5:Y:S04]  /*0880*/  LDG.E.64 R28, [R50.64+-0x73baa8] ;  /* 0x8c455824321c7981 */ /* 0x000f68000c1e1b00 */
[----:B------:R-:W5:Y:S04]  /*0890*/  LDG.E.64 R10, [R50.64+0x105d88] ;  /* 0x105d8824320a7981 */ /* 0x000f68000c1e1b00 */
[----:B------:R-:W5:Y:S01]  /*08a0*/  LDG.E.64 R12, [R50.64+0x1060c0] ;  /* 0x1060c024320c7981 */ /* 0x000f62000c1e1b00 */
[----:B------:R-:W-:-:S05]  /*08b0*/  SHF.R.S32.HI R7, RZ, 0x1f, R6 ;  /* 0x0000001fff077819 */ /* 0x000fca0000011406 */
[----:B------:R-:W-:-:S04]  /*08c0*/  IMAD.WIDE.U32 R6, R3, 0x66, R6 ;  /* 0x0000006603067825 */ /* 0x000fc800078e0006 */
[----:B------:R-:W-:Y:S01]  /*08d0*/  IMAD R3, R0, 0x66, RZ ;  /* 0x0000006600037824 */ /* 0x000fe200078e02ff */
[----:B------:R-:W-:-:S04]  /*08e0*/  SHF.R.S32.HI R5, RZ, 0x1f, R4 ;  /* 0x0000001fff057819 */ /* 0x000fc80000011404 */
[----:B------:R-:W-:Y:S01]  /*08f0*/  IADD3 R0, R7, R3, RZ ;  /* 0x0000000307007210 */ /* 0x000fe20007ffe0ff */
[----:B------:R-:W-:-:S04]  /*0900*/  IMAD.WIDE.U32 R4, R6, 0x66, R4 ;  /* 0x0000006606047825 */ /* 0x000fc800078e0004 */
[----:B------:R-:W-:Y:S01]  /*0910*/  IMAD R3, R0, 0x66, RZ ;  /* 0x0000006600037824 */ /* 0x000fe200078e02ff */
[----:B------:R-:W-:-:S03]  /*0920*/  LEA R6, P0, R4, c[0x0][0x188], 0x3 ;  /* 0x0000620004067a11 */ /* 0x000fc600078018ff */
[----:B------:R-:W-:-:S05]  /*0930*/  IMAD.IADD R3, R5, 0x1, R3 ;  /* 0x0000000105037824 */ /* 0x000fca00078e0203 */
[----:B------:R-:W-:Y:S02]  /*0940*/  LEA.HI.X R3, R4, c[0x0][0x18c], R3, 0x3, P0 ;  /* 0x0000630004037a11 */ /* 0x000fe400000f1c03 */
[C---:B------:R-:W-:Y:S02]  /*0950*/  IADD3 R4, P0, R6.reuse, 0x1000000, RZ ;  /* 0x0100000006047810 */ /* 0x040fe40007f1e0ff */
[----:B------:R-:W-:-:S03]  /*0960*/  IADD3 R6, P1, R6, 0x2000000, RZ ;  /* 0x0200000006067810 */ /* 0x000fc60007f3e0ff */
[----:B------:R-:W-:Y:S01]  /*0970*/  IMAD.X R5, RZ, RZ, R3, P0 ;  /* 0x000000ffff057224 */ /* 0x000fe200000e0603 */
[----:B------:R-:W-:Y:S01]  /*0980*/  IADD3.X R7, RZ, R3, RZ, P1, !PT ;  /* 0x00000003ff077210 */ /* 0x000fe20000ffe4ff */
[----:B--2---:R-:W0:-:S04]  /*0990*/  DMUL R14, R14, R48 ;  /* 0x000000300e0e7228 */ /* 0x004e080000000000 */
[----:B---3--:R-:W1:-:S04]  /*09a0*/  DMUL R20, R20, R8 ;  /* 0x0000000814147228 */ /* 0x008e480000000000 */
[----:B----4-:R-:W-:-:S04]  /*09b0*/  DMUL R16, R48, R16 ;  /* 0x0000001030107228 */ /* 0x010fc80000000000 */
[----:B-----5:R-:W-:-:S04]  /*09c0*/  DMUL R24, R8, R24 ;  /* 0x0000001808187228 */ /* 0x020fc80000000000 */
[----:B0-----:R-:W0:-:S04]  /*09d0*/  DMUL R44, R14, R14 ;  /* 0x0000000e0e2c7228 */ /* 0x001e080000000000 */
[----:B-1----:R-:W1:-:S04]  /*09e0*/  DMUL R46, R20, R20 ;  /* 0x00000014142e7228 */ /* 0x002e480000000000 */
[----:B------:R-:W-:-:S04]  /*09f0*/  DMUL R26, R48, R26 ;  /* 0x0000001a301a7228 */ /* 0x000fc80000000000 */
[----:B------:R-:W-:-:S04]  /*0a00*/  DMUL R28, R8, R28 ;  /* 0x0000001c081c7228 */ /* 0x000fc80000000000 */
[----:B0-----:R-:W0:-:S04]  /*0a10*/  DFMA R44, R16, R16, R44 ;  /* 0x00000010102c722b */ /* 0x001e08000000002c */
[----:B-1----:R-:W1:-:S04]  /*0a20*/  DFMA R46, R24, R24, R46 ;  /* 0x00000018182e722b */ /* 0x002e48000000002e */
[----:B0-----:R-:W-:-:S04]  /*0a30*/  DFMA R44, R26, R26, R44 ;  /* 0x0000001a1a2c722b */ /* 0x001fc8000000002c */
[----:B-1----:R-:W0:-:S04]  /*0a40*/  DFMA R46, R28, R28, R46 ;  /* 0x0000001c1c2e722b */ /* 0x002e08000000002e */
[----:B------:R-:W-:-:S04]  /*0a50*/  DADD R14, R14, -R20 ;  /* 0x000000000e0e7229 */ /* 0x000fc80000000814 */
[----:B------:R-:W1:-:S04]  /*0a60*/  DMUL R20, R24, R24 ;  /* 0x0000001818147228 */ /* 0x000e480000000000 */
[----:B0-----:R-:W0:-:S04]  /*0a70*/  DADD R44, R44, -R46 ;  /* 0x000000002c2c7229 */ /* 0x001e08000000082e */
[----:B-1----:R-:W-:-:S04]  /*0a80*/  DFMA R20, R16, R16, -R20 ;  /* 0x000000101014722b */ /* 0x002fc80000000814 */
[----:B0-----:R-:W0:-:S04]  /*0a90*/  DMUL R44, R30, R44 ;  /* 0x0000002c1e2c7228 */ /* 0x001e080000000000 */
[----:B------:R-:W1:-:S04]  /*0aa0*/  DMUL R10, R8, R10 ;  /* 0x0000000a080a7228 */ /* 0x000e480000000000 */
[----:B------:R-:W2:-:S04]  /*0ab0*/  DADD R24, R16, -R24 ;  /* 0x0000000010187229 */ /* 0x000e880000000818 */
[----:B0-----:R-:W-:-:S04]  /*0ac0*/  DFMA R20, R22, R20, R44 ;  /* 0x000000141614722b */ /* 0x001fc8000000002c */
[----:B-1----:R-:W0:-:S04]  /*0ad0*/  DFMA R10, R48, R12, -R10 ;  /* 0x0000000c300a722b */ /* 0x002e08000000080a */
[----:B------:R-:W1:-:S04]  /*0ae0*/  DADD R26, R26, -R28 ;  /* 0x000000001a1a7229 */ /* 0x000e48000000081c */
[----:B------:R-:W3:-:S04]  /*0af0*/  DMUL R14, R14, c[0x0][0x190] ;  /* 0x000064000e0e7a28 */ /* 0x000ec80000000000 */
[----:B--2---:R-:W2:-:S04]  /*0b00*/  DMUL R24, R34, R24 ;  /* 0x0000001822187228 */ /* 0x004e880000000000 */
[----:B0-----:R-:W-:-:S04]  /*0b10*/  DFMA R20, R32, R10, R20 ;  /* 0x0000000a2014722b */ /* 0x001fc80000000014 */
[----:B-1----:R-:W0:Y:S01]  /*0b20*/  DMUL R26, R26, c[0x0][0x190] ;  /* 0x000064001a1a7a28 */ /* 0x002e220000000000 */
[----:B---3--:R1:W-:Y:S04]  /*0b30*/  STG.E.64 [R4.64+-0x7e7540], R14 ;  /* 0x818ac00e04007986 */ /* 0x0083e8000c101b24 */
[----:B--2---:R1:W-:Y:S04]  /*0b40*/  STG.E.64 [R4.64+0x31580], R24 ;  /* 0x0315801804007986 */ /* 0x0043e8000c101b24 */
[----:B0-----:R1:W-:Y:S04]  /*0b50*/  STG.E.64 [R6.64+-0x7b5fc0], R26 ;  /* 0x84a0401a06007986 */ /* 0x0013e8000c101b24 */
[----:B------:R1:W-:Y:S02]  /*0b60*/  STG.E.64 [R6.64+0x62b00], R20 ;  /* 0x062b001406007986 */ /* 0x0003e4000c101b24 */
.L_x_271:
[----:B------:R-:W-:Y:S05]  /*0b70*/  BSYNC B0 ;  /* 0x0000000000007941 */ /* 0x000fea0003800000 */
.L_x_270:
[----:B------:R-:W-:Y:S02]  /*0b80*/  ISETP.NE.AND P1, PT, R42, RZ, PT ;  /* 0x000000ff2a00720c */ /* 0x000fe40003f25270 */
[----:B------:R-:W-:-:S04]  /*0b90*/  IADD3 R41, P0, R41, UR38, RZ ;  /* 0x0000002629297c10 */ /* 0x000fc8000ff1e0ff */
[----:B------:R-:W-:-:S07]  /*0ba0*/  IADD3.X R43, R43, UR39, RZ, P0, !PT ;  /* 0x000000272b2b7c10 */ /* 0x000fce00087fe4ff */
[----:B------:R-:W-:Y:S05]  /*0bb0*/  @P1 BRA `(.L_x_272) ;  /* 0xfffff64000001947 */ /* 0x000fea000383ffff */
[----:B------:R-:W-:Y:S05]  /*0bc0*/  EXIT ;  /* 0x000000000000794d */ /* 0x000fea0003800000 */
.L_x_273:
        /* <DEDUP_REMOVED lines=11> */
.L_x_507:


//--------------------- .text.nvkernel__Z3rhsv_F1L1768_34 --------------------------
	.section	.text.nvkernel__Z3rhsv_F1L1768_34,"ax",@progbits
	.sectioninfo	@"SHI_REGISTERS=40"
	.align	128
        .global         nvkernel__Z3rhsv_F1L1768_34
        .type           nvkernel__Z3rhsv_F1L1768_34,@function
        .size           nvkernel__Z3rhsv_F1L1768_34,(.L_x_508 - nvkernel__Z3rhsv_F1L1768_34)
        .other          nvkernel__Z3rhsv_F1L1768_34,@"STO_CUDA_ENTRY STV_DEFAULT"
nvkernel__Z3rhsv_F1L1768_34:
.text.nvkernel__Z3rhsv_F1L1768_34:
        /* <DEDUP_REMOVED lines=26> */
.L_x_282:
        /* <DEDUP_REMOVED lines=14> */
[----:B------:R-:W-:Y:S01]  /*0280*/  MOV R20, 32@lo((nvkernel__Z3rhsv_F1L1768_34 + .L_x_26@srel)) ;  /* 0x0000000000147802 */ /* 0x000fe20000000f00 */
[----:B------:R-:W-:Y:S01]  /*0290*/  IMAD.U32 R7, RZ, RZ, UR40 ;  /* 0x00000028ff077e24 */ /* 0x000fe2000f8e00ff */
[----:B------:R-:W-:-:S04]  /*02a0*/  MOV R21, 32@hi((nvkernel__Z3rhsv_F1L1768_34 + .L_x_26@srel)) ;  /* 0x0000000000157802 */ /* 0x000fc80000000f00 */
[----:B------:R-:W-:Y:S05]  /*02b0*/  CALL.ABS.NOINC `(__cuda_sm20_div_s64) ;  /* 0x0000000000007943 */ /* 0x000fea0003c00000 */
.L_x_26:
[----:B------:R-:W-:Y:S02]  /*02c0*/  MOV R18, R4 ;  /* 0x0000000400127202 */ /* 0x000fe40000000f00 */
[----:B------:R-:W-:Y:S01]  /*02d0*/  MOV R19, R5 ;  /* 0x0000000500137202 */ /* 0x000fe20000000f00 */
[----:B------:R-:W-:Y:S05]  /*02e0*/  BRA `(.L_x_276) ;  /* 0x0000013000007947 */ /* 0x000fea0003800000 */
.L_x_275:
        /* <DEDUP_REMOVED lines=19> */
.L_x_276:
[----:B------:R-:W-:Y:S05]  /*0420*/  BSYNC B6 ;  /* 0x0000000000067941 */ /* 0x000fea0003800000 */
.L_x_274:
[----:B------:R-:W-:Y:S01]  /*0430*/  LOP3.LUT R0, R19, R33, RZ, 0xfc, !PT ;  /* 0x0000002113007212 */ /* 0x000fe200078efcff */
[----:B------:R-:W-:Y:S03]  /*0440*/  BSSY B6, `(.L_x_277) ;  /* 0x000001d000067945 */ /* 0x000fe60003800000 */
[----:B------:R-:W-:-:S13]  /*0450*/  ISETP.NE.U32.AND P0, PT, R0, RZ, PT ;  /* 0x000000ff0000720c */ /* 0x000fda0003f05070 */
[----:B------:R-:W-:Y:S05]  /*0460*/  @!P0 BRA `(.L_x_278) ;  /* 0x0000008000008947 */ /* 0x000fea0003800000 */
[----:B------:R-:W-:Y:S01]  /*0470*/  IMAD.MOV.U32 R4, RZ, RZ, R18 ;  /* 0x000000ffff047224 */ /* 0x000fe200078e0012 */
[----:B------:R-:W-:Y:S01]  /*0480*/  MOV R6, c[0x0][0x164] ;  /* 0x0000590000067a02 */ /* 0x000fe20000000f00 */
[----:B------:R-:W-:Y:S01]  /*0490*/  IMAD.MOV.U32 R5, RZ, RZ, R19 ;  /* 0x000000ffff057224 */ /* 0x000fe200078e0013 */
[----:B------:R-:W-:Y:S01]  /*04a0*/  MOV R20, 32@lo((nvkernel__Z3rhsv_F1L1768_34 + .L_x_27@srel)) ;  /* 0x0000000000147802 */ /* 0x000fe20000000f00 */
[----:B------:R-:W-:Y:S01]  /*04b0*/  IMAD.MOV.U32 R7, RZ, RZ, R33 ;  /* 0x000000ffff077224 */ /* 0x000fe200078e0021 */
[----:B------:R-:W-:-:S04]  /*04c0*/  MOV R21, 32@hi((nvkernel__Z3rhsv_F1L1768_34 + .L_x_27@srel)) ;  /* 0x0000000000157802 */ /* 0x000fc80000000f00 */
[----:B------:R-:W-:Y:S05]  /*04d0*/  CALL.ABS.NOINC `(__cuda_sm20_div_s64) ;  /* 0x0000000000007943 */ /* 0x000fea0003c00000 */
.L_x_27:
[----:B------:R-:W-:Y:S05]  /*04e0*/  BRA `(.L_x_279) ;  /* 0x0000012000007947 */ /* 0x000fea0003800000 */
.L_x_278:
        /* <DEDUP_REMOVED lines=18> */
.L_x_279:
[----:B------:R-:W-:Y:S05]  /*0610*/  BSYNC B6 ;  /* 0x0000000000067941 */ /* 0x000fea0003800000 */
.L_x_277:
[----:B------:R-:W-:Y:S01]  /*0620*/  ISETP.GE.U32.AND P0, PT, R31, R16, PT ;  /* 0x000000101f00720c */ /* 0x000fe20003f06070 */
[----:B------:R-:W-:Y:S03]  /*0630*/  BSSY B0, `(.L_x_280) ;  /* 0x000003f000007945 */ /* 0x000fe60003800000 */
[----:B------:R-:W-:-:S13]  /*0640*/  ISETP.GE.AND.EX P0, PT, R2, R34, PT, P0 ;  /* 0x000000220200720c */ /* 0x000fda0003f06300 */
[----:B------:R-:W-:Y:S05]  /*0650*/  @P0 BRA `(.L_x_281) ;  /* 0x000003c000000947 */ /* 0x000fea0003800000 */
[----:B------:R-:W-:Y:S01]  /*0660*/  IADD3 R2, R4, 0x1, RZ ;  /* 0x0000000104027810 */ /* 0x000fe20007ffe0ff */
[----:B------:R-:W-:Y:S02]  /*0670*/  IMAD.MOV R9, RZ, RZ, -R4 ;  /* 0x000000ffff097224 */ /* 0x000fe400078e0a04 */
[----:B------:R-:W-:Y:S01]  /*0680*/  IMAD.MOV R6, RZ, RZ, -R18 ;  /* 0x000000ffff067224 */ /* 0x000fe200078e0a12 */
[----:B------:R-:W-:Y:S01]  /*0690*/  SHF.R.S32.HI R0, RZ, 0x1f, R2 ;  /* 0x0000001fff007819 */ /* 0x000fe20000011402 */
[----:B------:R-:W-:-:S04]  /*06a0*/  IMAD.WIDE.U32 R4, R2, 0x14520, RZ ;  /* 0x0001452002047825 */ /* 0x000fc800078e00ff */
[----:B------:R-:W-:Y:S02]  /*06b0*/  IMAD R7, R0, 0x14520, RZ ;  /* 0x0001452000077824 */ /* 0x000fe400078e02ff */
[----:B------:R-:W-:Y:S02]  /*06c0*/  IMAD R9, R9, c[0x0][0x164], R18 ;  /* 0x0000590009097a24 */ /* 0x000fe400078e0212 */
[----:B------:R-:W-:Y:S01]  /*06d0*/  IMAD.WIDE.U32 R2, R2, 0x14b88, RZ ;  /* 0x00014b8802027825 */ /* 0x000fe200078e00ff */
[----:B------:R-:W-:Y:S02]  /*06e0*/  IADD3 R5, R5, R7, RZ ;  /* 0x0000000705057210 */ /* 0x000fe40007ffe0ff */
[----:B------:R-:W-:Y:S01]  /*06f0*/  IADD3 R9, R9, c[0x0][0x16c], RZ ;  /* 0x00005b0009097a10 */ /* 0x000fe20007ffe0ff */
[----:B------:R-:W-:Y:S02]  /*0700*/  IMAD R7, R6, c[0x0][0x160], R31 ;  /* 0x0000580006077a24 */ /* 0x000fe400078e021f */
[----:B------:R-:W-:-:S02]  /*0710*/  IMAD R11, R0, 0x14b88, RZ ;  /* 0x00014b88000b7824 */ /* 0x000fc400078e02ff */
[----:B------:R-:W-:Y:S01]  /*0720*/  IMAD.WIDE R4, R9, 0x330, R4 ;  /* 0x0000033009047825 */ /* 0x000fe200078e0204 */
[----:B------:R-:W-:-:S03]  /*0730*/  IADD3 R7, R7, c[0x0][0x170], RZ ;  /* 0x00005c0007077a10 */ /* 0x000fc60007ffe0ff */
[----:B------:R-:W-:Y:S02]  /*0740*/  IMAD.IADD R3, R3, 0x1, R11 ;  /* 0x0000000103037824 */ /* 0x000fe400078e020b */
[----:B------:R-:W-:-:S04]  /*0750*/  IMAD.WIDE R4, R7, 0x8, R4 ;  /* 0x0000000807047825 */ /* 0x000fc800078e0204 */
[----:B------:R-:W-:Y:S01]  /*0760*/  IMAD.WIDE R2, R9, 0x8, R2 ;  /* 0x0000000809027825 */ /* 0x000fe200078e0202 */
[----:B------:R-:W-:-:S04]  /*0770*/  IADD3 R4, P1, R4, c[0x0][0x180], RZ ;  /* 0x0000600004047a10 */ /* 0x000fc80007f3e0ff */
[----:B------:R-:W-:Y:S01]  /*0780*/  IADD3.X R5, R5, c[0x0][0x184], RZ, P1, !PT ;  /* 0x0000610005057a10 */ /* 0x000fe20000ffe4ff */
[----:B------:R-:W-:-:S04]  /*0790*/  IMAD.WIDE R2, R7, 0x338, R2 ;  /* 0x0000033807027825 */ /* 0x000fc800078e0202 */
[----:B------:R-:W2:Y:S01]  /*07a0*/  LDG.E.64 R6, [R4.64+-0x8] ;  /* 0xfffff82404067981 */ /* 0x000ea2000c1e1b00 */
[----:B------:R-:W-:-:S03]  /*07b0*/  IADD3 R2, P0, R2, c[0x0][0x178], RZ ;  /* 0x00005e0002027a10 */ /* 0x000fc60007f1e0ff */
[----:B------:R-:W2:Y:S01]  /*07c0*/  LDG.E.64 R8, [R4.64+0x8] ;  /* 0x0000082404087981 */ /* 0x000ea2000c1e1b00 */
[----:B------:R-:W-:-:S05]  /*07d0*/  IADD3.X R3, R3, c[0x0][0x17c], RZ, P0, !PT ;  /* 0x00005f0003037a10 */ /* 0x000fca00007fe4ff */
[----:B------:R-:W3:Y:S01]  /*07e0*/  LDG.E.64 R12, [R2.64] ;  /* 0x00000024020c7981 */ /* 0x000ee2000c1e1b00 */
[----:B--2---:R0:W3:Y:S02]  /*07f0*/  DADD R10, -R6, R8 ;  /* 0x00000000060a7229 */ /* 0x0040e40000000108 */
[----:B0-----:R-:W-:-:S04]  /*0800*/  IADD3 R8, P0, R4, 0x1000000, RZ ;  /* 0x0100000004087810 */ /* 0x001fc80007f1e0ff */
[----:B---3--:R-:W0:Y:S01]  /*0810*/  DFMA R10, R10, -c[0x0][0x188], R12 ;  /* 0x800062000a0a7a2b */ /* 0x008e22000000000c */
[----:B------:R-:W-:Y:S02]  /*0820*/  IADD3.X R9, RZ, R5, RZ, P0, !PT ;  /* 0x00000005ff097210 */ /* 0x000fe400007fe4ff */
[----:B------:R-:W-:-:S04]  /*0830*/  IADD3 R6, P1, R2, 0x1000000, RZ ;  /* 0x0100000002067810 */ /* 0x000fc80007f3e0ff */
[----:B0-----:R0:W-:Y:S01]  /*0840*/  STG.E.64 [R2.64], R10 ;  /* 0x0000000a02007986 */ /* 0x0011e2000c101b24 */
[----:B------:R-:W-:-:S03]  /*0850*/  IMAD.X R7, RZ, RZ, R3, P1 ;  /* 0x000000ffff077224 */ /* 0x000fc600008e0603 */
[----:B------:R-:W2:Y:S04]  /*0860*/  LDG.E.64 R12, [R8.64+-0x7e7548] ;  /* 0x818ab824080c7981 */ /* 0x000ea8000c1e1b00 */
[----:B------:R-:W2:Y:S04]  /*0870*/  LDG.E.64 R14, [R8.64+-0x7e7538] ;  /* 0x818ac824080e7981 */ /* 0x000ea8000c1e1b00 */
[----:B------:R-:W3:Y:S04]  /*0880*/  LDG.E.64 R18, [R6.64+-0x7be7d0] ;  /* 0x8418302406127981 */ /* 0x000ee8000c1e1b00 */
[----:B------:R-:W4:Y:S01]  /*0890*/  LDG.E.64 R20, [R6.64+0x83060] ;  /* 0x0830602406147981 */ /* 0x000f22000c1e1b00 */
[----:B--2---:R-:W3:-:S06]  /*08a0*/  DADD R12, -R12, R14 ;  /* 0x000000000c0c7229 */ /* 0x004ecc000000010e */
[----:B---3--:R-:W1:-:S07]  /*08b0*/  DFMA R12, R12, -c[0x0][0x188], R18 ;  /* 0x800062000c0c7a2b */ /* 0x008e4e0000000012 */
[----:B-1----:R1:W-:Y:S04]  /*08c0*/  STG.E.64 [R6.64+-0x7be7d0], R12 ;  /* 0x8418300c06007986 */ /* 0x0023e8000c101b24 */
[----:B------:R-:W2:Y:S04]  /*08d0*/  LDG.E.64 R14, [R8.64+0x31578] ;  /* 0x03157824080e7981 */ /* 0x000ea8000c1e1b00 */
[----:B------:R-:W2:Y:S01]  /*08e0*/  LDG.E.64 R18, [R8.64+0x31588] ;  /* 0x0315882408127981 */ /* 0x000ea2000c1e1b00 */
[----:B------:R-:W-:Y:S02]  /*08f0*/  IADD3 R4, P0, R4, 0x2000000, RZ ;  /* 0x0200000004047810 */ /* 0x000fe40007f1e0ff */
[----:B0-----:R-:W-:-:S02]  /*0900*/  IADD3 R2, P1, R2, 0x2000000, RZ ;  /* 0x0200000002027810 */ /* 0x001fc40007f3e0ff */
[----:B------:R-:W-:-:S03]  /*0910*/  IADD3.X R5, RZ, R5, RZ, P0, !PT ;  /* 0x00000005ff057210 */ /* 0x000fc600007fe4ff */
[----:B------:R-:W-:Y:S01]  /*0920*/  IMAD.X R3, RZ, RZ, R3, P1 ;  /* 0x000000ffff037224 */ /* 0x000fe200008e0603 */
[----:B--2---:R-:W4:-:S06]  /*0930*/  DADD R14, -R14, R18 ;  /* 0x000000000e0e7229 */ /* 0x004f0c0000000112 */
[----:B----4-:R-:W0:-:S07]  /*0940*/  DFMA R14, R14, -c[0x0][0x188], R20 ;  /* 0x800062000e0e7a2b */ /* 0x010e0e0000000014 */
[----:B0-----:R0:W-:Y:S04]  /*0950*/  STG.E.64 [R6.64+0x83060], R14 ;  /* 0x0830600e06007986 */ /* 0x0011e8000c101b24 */
[----:B------:R-:W2:Y:S04]  /*0960*/  LDG.E.64 R10, [R4.64+-0x7b5fc8] ;  /* 0x84a03824040a7981 */ /* 0x000ea8000c1e1b00 */
[----:B-1----:R-:W2:Y:S04]  /*0970*/  LDG.E.64 R12, [R4.64+-0x7b5fb8] ;  /* 0x84a04824040c7981 */ /* 0x002ea8000c1e1b00 */
[----:B------:R-:W3:Y:S04]  /*0980*/  LDG.E.64 R8, [R2.64+-0x73b770] ;  /* 0x8c48902402087981 */ /* 0x000ee8000c1e1b00 */
[----:B------:R-:W4:Y:S01]  /*0990*/  LDG.E.64 R18, [R2.64+0x1060c0] ;  /* 0x1060c02402127981 */ /* 0x000f22000c1e1b00 */
[----:B--2---:R-:W3:-:S06]  /*09a0*/  DADD R10, -R10, R12 ;  /* 0x000000000a0a7229 */ /* 0x004ecc000000010c */
[----:B---3--:R-:W1:-:S07]  /*09b0*/  DFMA R8, R10, -c[0x0][0x188], R8 ;  /* 0x800062000a087a2b */ /* 0x008e4e0000000008 */
[----:B-1----:R0:W-:Y:S04]  /*09c0*/  STG.E.64 [R2.64+-0x73b770], R8 ;  /* 0x8c48900802007986 */ /* 0x0021e8000c101b24 */
[----:B------:R-:W2:Y:S04]  /*09d0*/  LDG.E.64 R10, [R4.64+0x62af8] ;  /* 0x062af824040a7981 */ /* 0x000ea8000c1e1b00 */
[----:B------:R-:W2:Y:S02]  /*09e0*/  LDG.E.64 R12, [R4.64+0x62b08] ;  /* 0x062b0824040c7981 */ /* 0x000ea4000c1e1b00 */
[----:B--2---:R-:W4:-:S06]  /*09f0*/  DADD R10, -R10, R12 ;  /* 0x000000000a0a7229 */ /* 0x004f0c000000010c */
[----:B----4-:R-:W1:-:S07]  /*0a00*/  DFMA R10, R10, -c[0x0][0x188], R18 ;  /* 0x800062000a0a7a2b */ /* 0x010e4e0000000012 */
[----:B-1----:R0:W-:Y:S04]  /*0a10*/  STG.E.64 [R2.64+0x1060c0], R10 ;  /* 0x1060c00a02007986 */ /* 0x0021e8000c101b24 */
.L_x_281:
[----:B------:R-:W-:Y:S05]  /*0a20*/  BSYNC B0 ;  /* 0x0000000000007941 */ /* 0x000fea0003800000 */
.L_x_280:
[----:B------:R-:W-:Y:S02]  /*0a30*/  ISETP.NE.AND P1, PT, R36, RZ, PT ;  /* 0x000000ff2400720c */ /* 0x000fe40003f25270 */
[----:B------:R-:W-:-:S04]  /*0a40*/  IADD3 R37, P0, R37, UR38, RZ ;  /* 0x0000002625257c10 */ /* 0x000fc8000ff1e0ff */
[----:B------:R-:W-:-:S07]  /*0a50*/  IADD3.X R35, R35, UR39, RZ, P0, !PT ;  /* 0x0000002723237c10 */ /* 0x000fce00087fe4ff */
[----:B------:R-:W-:Y:S05]  /*0a60*/  @P1 BRA `(.L_x_282) ;  /* 0xfffff73000001947 */ /* 0x000fea000383ffff */
[----:B------:R-:W-:Y:S05]  /*0a70*/  EXIT ;  /* 0x000000000000794d */ /* 0x000fea0003800000 */
.L_x_283:
        /* <DEDUP_REMOVED lines=16> */
.L_x_508:


//--------------------- .text.nvkernel__Z3rhsv_F1L1751_32 --------------------------
	.section	.text.nvkernel__Z3rhsv_F1L1751_32,"ax",@progbits
	.sectioninfo	@"SHI_REGISTERS=40"
	.align	128
        .global         nvkernel__Z3rhsv_F1L1751_32
        .type           nvkernel__Z3rhsv_F1L1751_32,@function
        .size           nvkernel__Z3rhsv_F1L1751_32,(.L_x_509 - nvkernel__Z3rhsv_F1L1751_32)
        .other          nvkernel__Z3rhsv_F1L1751_32,@"STO_CUDA_ENTRY STV_DEFAULT"
nvkernel__Z3rhsv_F1L1751_32:
.text.nvkernel__Z3rhsv_F1L1751_32:
        /* <DEDUP_REMOVED lines=26> */
.L_x_292:
[----:B------:R-:W-:Y:S01]  /*01a0*/  IADD3 R31, P0, R22, R37, RZ ;  /* 0x00000025161f7210 */ /* 0x000fe20007f1e0ff */
[----:B------:R-:W-:Y:S01]  /*01b0*/  BSSY B6, `(.L_x_284) ;  /* 0x0000027000067945 */ /* 0x000fe20003800000 */
[----:B------:R-:W-:-:S03]  /*01c0*/  IADD3 R32, P1, R32, -UR38, RZ ;  /* 0x8000002620207c10 */ /* 0x000fc6000ff3e0ff */
[----:B-1----:R-:W-:Y:S01]  /*01d0*/  IMAD.X R2, R23, 0x1, R35, P0 ;  /* 0x0000000117027824 */ /* 0x002fe200000e0623 */
[----:B------:R-:W-:Y:S02]  /*01e0*/  IADD3.X R30, R30, ~UR39, RZ, P1, !PT ;  /* 0x800000271e1e7c10 */ /* 0x000fe40008ffe4ff */
[----:B------:R-:W-:Y:S02]  /*01f0*/  ISETP.GT.U32.AND P0, PT, R32, RZ, PT ;  /* 0x000000ff2000720c */ /* 0x000fe40003f04070 */
        /* <DEDUP_REMOVED lines=8> */
[----:B------:R-:W-:Y:S01]  /*0280*/  MOV R20, 32@lo((nvkernel__Z3rhsv_F1L1751_32 + .L_x_28@srel)) ;  /* 0x0000000000147802 */ /* 0x000fe20000000f00 */
[----:B------:R-:W-:Y:S01]  /*0290*/  IMAD.MOV.U32 R7, RZ, RZ, R33 ;  /* 0x000000ffff077224 */ /* 0x000fe200078e0021 */
[----:B------:R-:W-:-:S04]  /*02a0*/  MOV R21, 32@hi((nvkernel__Z3rhsv_F1L1751_32 + .L_x_28@srel)) ;  /* 0x0000000000157802 */ /* 0x000fc80000000f00 */
[----:B------:R-:W-:Y:S05]  /*02b0*/  CALL.ABS.NOINC `(__cuda_sm20_div_s64) ;  /* 0x0000000000007943 */ /* 0x000fea0003c00000 */
.L_x_28:
[----:B------:R-:W-:Y:S02]  /*02c0*/  MOV R18, R4 ;  /* 0x0000000400127202 */ /* 0x000fe40000000f00 */
[----:B------:R-:W-:Y:S01]  /*02d0*/  MOV R19, R5 ;  /* 0x0000000500137202 */ /* 0x000fe20000000f00 */
[----:B------:R-:W-:Y:S05]  /*02e0*/  BRA `(.L_x_286) ;  /* 0x0000013000007947 */ /* 0x000fea0003800000 */
.L_x_285:
        /* <DEDUP_REMOVED lines=19> */
.L_x_286:
[----:B------:R-:W-:Y:S05]  /*0420*/  BSYNC B6 ;  /* 0x0000000000067941 */ /* 0x000fea0003800000 */
.L_x_284:
[----:B------:R-:W-:Y:S01]  /*0430*/  LOP3.LUT R0, R19, UR40, RZ, 0xfc, !PT ;  /* 0x0000002813007c12 */ /* 0x000fe2000f8efcff */
[----:B------:R-:W-:Y:S03]  /*0440*/  BSSY B6, `(.L_x_287) ;  /* 0x000001d000067945 */ /* 0x000fe60003800000 */
[----:B------:R-:W-:-:S13]  /*0450*/  ISETP.NE.U32.AND P0, PT, R0, RZ, PT ;  /* 0x000000ff0000720c */ /* 0x000fda0003f05070 */
[----:B------:R-:W-:Y:S05]  /*0460*/  @!P0 BRA `(.L_x_288) ;  /* 0x0000008000008947 */ /* 0x000fea0003800000 */
[----:B------:R-:W-:Y:S01]  /*0470*/  IMAD.MOV.U32 R4, RZ, RZ, R18 ;  /* 0x000000ffff047224 */ /* 0x000fe200078e0012 */
[----:B------:R-:W-:Y:S01]  /*0480*/  MOV R6, c[0x0][0x164] ;  /* 0x0000590000067a02 */ /* 0x000fe20000000f00 */
[----:B------:R-:W-:Y:S01]  /*0490*/  IMAD.MOV.U32 R5, RZ, RZ, R19 ;  /* 0x000000ffff057224 */ /* 0x000fe200078e0013 */
[----:B------:R-:W-:Y:S01]  /*04a0*/  MOV R20, 32@lo((nvkernel__Z3rhsv_F1L1751_32 + .L_x_29@srel)) ;  /* 0x0000000000147802 */ /* 0x000fe20000000f00 */
[----:B------:R-:W-:Y:S01]  /*04b0*/  IMAD.U32 R7, RZ, RZ, UR40 ;  /* 0x00000028ff077e24 */ /* 0x000fe2000f8e00ff */
[----:B------:R-:W-:-:S04]  /*04c0*/  MOV R21, 32@hi((nvkernel__Z3rhsv_F1L1751_32 + .L_x_29@srel)) ;  /* 0x0000000000157802 */ /* 0x000fc80000000f00 */
[----:B------:R-:W-:Y:S05]  /*04d0*/  CALL.ABS.NOINC `(__cuda_sm20_div_s64) ;  /* 0x0000000000007943 */ /* 0x000fea0003c00000 */
.L_x_29:
[----:B------:R-:W-:Y:S05]  /*04e0*/  BRA `(.L_x_289) ;  /* 0x0000012000007947 */ /* 0x000fea0003800000 */
.L_x_288:
        /* <DEDUP_REMOVED lines=18> */
.L_x_289:
[----:B------:R-:W-:Y:S05]  /*0610*/  BSYNC B6 ;  /* 0x0000000000067941 */ /* 0x000fea0003800000 */
.L_x_287:
        /* <DEDUP_REMOVED lines=8> */
[----:B------:R-:W-:Y:S02]  /*06a0*/  SHF.R.S32.HI R7, RZ, 0x1f, R6 ;  /* 0x0000001fff077819 */ /* 0x000fe40000011406 */
[----:B------:R-:W-:Y:S01]  /*06b0*/  SHF.R.S32.HI R10, RZ, 0x1f, R11 ;  /* 0x0000001fff0a7819 */ /* 0x000fe2000001140b */
[----:B------:R-:W-:-:S04]  /*06c0*/  IMAD.WIDE.U32 R2, R11, 0x14b88, RZ ;  /* 0x00014b880b027825 */ /* 0x000fc800078e00ff */
[----:B------:R-:W-:Y:S02]  /*06d0*/  IMAD R5, R10, 0x14b88, RZ ;  /* 0x00014b880a057824 */ /* 0x000fe400078e02ff */
[----:B------:R-:W-:Y:S02]  /*06e0*/  IMAD R4, R9, c[0x0][0x164], R18 ;  /* 0x0000590009047a24 */ /* 0x000fe400078e0212 */
[----:B------:R-:W-:Y:S02]  /*06f0*/  IMAD.IADD R3, R3, 0x1, R5 ;  /* 0x0000000103037824 */ /* 0x000fe400078e0205 */
[----:B------:R-:W-:Y:S01]  /*0700*/  IMAD R5, R7, 0x338, RZ ;  /* 0x0000033807057824 */ /* 0x000fe200078e02ff */
[----:B------:R-:W-:Y:S01]  /*0710*/  IADD3 R4, R4, c[0x0][0x16c], RZ ;  /* 0x00005b0004047a10 */ /* 0x000fe20007ffe0ff */
[----:B------:R-:W-:-:S04]  /*0720*/  IMAD.WIDE.U32 R2, R6, 0x338, R2 ;  /* 0x0000033806027825 */ /* 0x000fc800078e0002 */
[----:B------:R-:W-:-:S04]  /*0730*/  IMAD.IADD R3, R3, 0x1, R5 ;  /* 0x0000000103037824 */ /* 0x000fc800078e0205 */
[----:B------:R-:W-:-:S05]  /*0740*/  IMAD.WIDE R8, R4, 0x8, R2 ;  /* 0x0000000804087825 */ /* 0x000fca00078e0202 */
[----:B------:R-:W-:-:S04]  /*0750*/  IADD3 R12, P0, R8, c[0x0][0x170], RZ ;  /* 0x00005c00080c7a10 */ /* 0x000fc80007f1e0ff */
[----:B------:R-:W-:Y:S02]  /*0760*/  IADD3.X R0, R9, c[0x0][0x174], RZ, P0, !PT ;  /* 0x00005d0009007a10 */ /* 0x000fe400007fe4ff */
[----:B------:R-:W-:-:S05]  /*0770*/  IADD3 R2, P0, R12, 0x1000000, RZ ;  /* 0x010000000c027810 */ /* 0x000fca0007f1e0ff */
[----:B------:R-:W-:-:S05]  /*0780*/  IMAD.X R3, RZ, RZ, R0, P0 ;  /* 0x000000ffff037224 */ /* 0x000fca00000e0600 */
[----:B------:R-:W2:Y:S01]  /*0790*/  LDG.E.64 R14, [R2.64+0x83060] ;  /* 0x08306024020e7981 */ /* 0x000ea2000c1e1b00 */
[----:B------:R-:W-:Y:S01]  /*07a0*/  SHF.R.S32.HI R5, RZ, 0x1f, R4 ;  /* 0x0000001fff057819 */ /* 0x000fe20000011404 */
[----:B------:R-:W-:Y:S01]  /*07b0*/  IMAD R13, R10, 0x66, RZ ;  /* 0x000000660a0d7824 */ /* 0x000fe200078e02ff */
[----:B------:R-:W-:-:S03]  /*07c0*/  IADD3 R24, P1, R8, c[0x0][0x180], RZ ;  /* 0x0000600008187a10 */ /* 0x000fc60007f3e0ff */
[----:B------:R-:W-:Y:S01]  /*07d0*/  IMAD.WIDE.U32 R4, R11, 0x66, R4 ;  /* 0x000000660b047825 */ /* 0x000fe200078e0004 */
[----:B------:R-:W-:-:S04]  /*07e0*/  IADD3.X R25, R9, c[0x0][0x184], RZ, P1, !PT ;  /* 0x0000610009197a10 */ /* 0x000fc80000ffe4ff */
[----:B------:R-:W-:Y:S01]  /*07f0*/  IADD3 R5, R5, R13, RZ ;  /* 0x0000000d05057210 */ /* 0x000fe20007ffe0ff */
[----:B------:R-:W-:-:S04]  /*0800*/  IMAD.WIDE.U32 R6, R4, 0x66, R6 ;  /* 0x0000006604067825 */ /* 0x000fc800078e0006 */
[----:B------:R-:W-:Y:S01]  /*0810*/  IMAD R5, R5, 0x66, RZ ;  /* 0x0000006605057824 */ /* 0x000fe200078e02ff */
[----:B------:R-:W-:-:S03]  /*0820*/  LEA R4, P0, R6, c[0x0][0x178], 0x3 ;  /* 0x00005e0006047a11 */ /* 0x000fc600078018ff */
[----:B------:R-:W-:-:S05]  /*0830*/  IMAD.IADD R5, R7, 0x1, R5 ;  /* 0x0000000107057824 */ /* 0x000fca00078e0205 */
[----:B------:R-:W-:-:S05]  /*0840*/  LEA.HI.X R5, R6, c[0x0][0x17c], R5, 0x3, P0 ;  /* 0x00005f0006057a11 */ /* 0x000fca00000f1c05 */
[----:B--2---:R0:W-:Y:S04]  /*0850*/  STG.E.64 [R4.64], R14 ;  /* 0x0000000e04007986 */ /* 0x0041e8000c101b24 */
[----:B------:R-:W2:Y:S04]  /*0860*/  LDG.E.64 R6, [R24.64] ;  /* 0x0000002418067981 */ /* 0x000ea8000c1e1b00 */
[----:B------:R-:W2:Y:S04]  /*0870*/  LDG.E.64 R20, [R2.64+0x83060] ;  /* 0x0830602402147981 */ /* 0x000ea8000c1e1b00 */
[----:B------:R-:W3:Y:S01]  /*0880*/  LDG.E.64 R10, [R2.64+-0x7be7d0] ;  /* 0x84183024020a7981 */ /* 0x000ee2000c1e1b00 */
[----:B------:R-:W-:-:S02]  /*0890*/  IADD3 R18, P0, R8, c[0x0][0x188], RZ ;  /* 0x0000620008127a10 */ /* 0x000fc40007f1e0ff */
[----:B------:R-:W-:Y:S02]  /*08a0*/  IADD3 R8, P1, R4, 0x1000000, RZ ;  /* 0x0100000004087810 */ /* 0x000fe40007f3e0ff */
[----:B------:R-:W-:Y:S02]  /*08b0*/  IADD3 R12, P2, R12, 0x2000000, RZ ;  /* 0x020000000c0c7810 */ /* 0x000fe40007f5e0ff */
[----:B------:R-:W-:Y:S01]  /*08c0*/  IADD3.X R19, R9, c[0x0][0x18c], RZ, P0, !PT ;  /* 0x0000630009137a10 */ /* 0x000fe200007fe4ff */
[----:B------:R-:W-:Y:S01]  /*08d0*/  IMAD.X R9, RZ, RZ, R5, P1 ;  /* 0x000000ffff097224 */ /* 0x000fe200008e0605 */
[----:B------:R-:W-:-:S04]  /*08e0*/  IADD3.X R13, RZ, R0, RZ, P2, !PT ;  /* 0x00000000ff0d7210 */ /* 0x000fc800017fe4ff */
[----:B------:R-:W4:Y:S01]  /*08f0*/  LDG.E.64 R18, [R18.64] ;  /* 0x0000002412127981 */ /* 0x000f22000c1e1b00 */
[----:B--2---:R-:W3:-:S06]  /*0900*/  DMUL R6, R6, R20 ;  /* 0x0000001406067228 */ /* 0x004ecc0000000000 */
[----:B---3--:R-:W1:-:S07]  /*0910*/  DMUL R10, R6, R10 ;  /* 0x0000000a060a7228 */ /* 0x008e4e0000000000 */
[----:B-1----:R1:W-:Y:S04]  /*0920*/  STG.E.64 [R8.64+-0x7e7540], R10 ;  /* 0x818ac00a08007986 */ /* 0x0023e8000c101b24 */
[----:B------:R-:W2:Y:S04]  /*0930*/  LDG.E.64 R2, [R2.64+0x83060] ;  /* 0x0830602402027981 */ /* 0x000ea8000c1e1b00 */
[----:B0-----:R-:W4:Y:S01]  /*0940*/  LDG.E.64 R14, [R12.64+0x1060c0] ;  /* 0x1060c0240c0e7981 */ /* 0x001f22000c1e1b00 */
[----:B--2---:R-:W-:-:S04]  /*0950*/  DMUL R20, R6, R2 ;  /* 0x0000000206147228 */ /* 0x004fc80000000000 */
[----:B----4-:R-:W0:-:S06]  /*0960*/  DADD R14, -R18, R14 ;  /* 0x00000000120e7229 */ /* 0x010e0c000000010e */
[----:B0-----:R-:W0:-:S07]  /*0970*/  DFMA R14, R14, c[`(nvkernel__Z3rhsv_F1L1751_32.const_opt.0.8)], R20 ;  /* 0x000000000e0e7a2b */ /* 0x001e0e0000000014 */
[----:B0-----:R1:W-:Y:S04]  /*0980*/  STG.E.64 [R8.64+0x31580], R14 ;  /* 0x0315800e08007986 */ /* 0x0013e8000c101b24 */
[----:B------:R-:W2:Y:S01]  /*0990*/  LDG.E.64 R20, [R12.64+-0x73b770] ;  /* 0x8c4890240c147981 */ /* 0x000ea2000c1e1b00 */
[----:B------:R-:W-:-:S05]  /*09a0*/  IADD3 R4, P0, R4, 0x2000000, RZ ;  /* 0x0200000004047810 */ /* 0x000fca0007f1e0ff */
[----:B------:R-:W-:Y:S01]  /*09b0*/  IMAD.X R5, RZ, RZ, R5, P0 ;  /* 0x000000ffff057224 */ /* 0x000fe200000e0605 */
[----:B--2---:R-:W0:-:S07]  /*09c0*/  DMUL R20, R6, R20 ;  /* 0x0000001406147228 */ /* 0x004e0e0000000000 */
[----:B0-----:R1:W-:Y:S04]  /*09d0*/  STG.E.64 [R4.64+-0x7b5fc0], R20 ;  /* 0x84a0401404007986 */ /* 0x0013e8000c101b24 */
[----:B------:R-:W2:Y:S01]  /*09e0*/  LDG.E.64 R2, [R12.64+0x1060c0] ;  /* 0x1060c0240c027981 */ /* 0x000ea2000c1e1b00 */
[----:B------:R-:W2:-:S06]  /*09f0*/  DMUL R18, R18, c[`(nvkernel__Z3rhsv_F1L1751_32.const_opt.8.16)] ;  /* 0x0000000012127a28 */ /* 0x000e8c0000000000 */
[----:B--2---:R-:W0:-:S06]  /*0a00*/  DFMA R2, R2, c[`(nvkernel__Z3rhsv_F1L1751_32.const_opt.16.24)], R18 ;  /* 0x0000000002027a2b */ /* 0x004e0c0000000012 */
[----:B0-----:R-:W0:-:S07]  /*0a10*/  DMUL R2, R6, R2 ;  /* 0x0000000206027228 */ /* 0x001e0e0000000000 */
[----:B0-----:R1:W-:Y:S04]  /*0a20*/  STG.E.64 [R4.64+0x62b00], R2 ;  /* 0x062b000204007986 */ /* 0x0013e8000c101b24 */
.L_x_291:
[----:B------:R-:W-:Y:S05]  /*0a30*/  BSYNC B0 ;  /* 0x0000000000007941 */ /* 0x000fea0003800000 */
.L_x_290:
[----:B------:R-:W-:Y:S02]  /*0a40*/  ISETP.NE.AND P1, PT, R36, RZ, PT ;  /* 0x000000ff2400720c */ /* 0x000fe40003f25270 */
[----:B------:R-:W-:-:S04]  /*0a50*/  IADD3 R37, P0, R37, UR38, RZ ;  /* 0x0000002625257c10 */ /* 0x000fc8000ff1e0ff */
[----:B------:R-:W-:-:S07]  /*0a60*/  IADD3.X R35, R35, UR39, RZ, P0, !PT ;  /* 0x0000002723237c10 */ /* 0x000fce00087fe4ff */
[----:B------:R-:W-:Y:S05]  /*0a70*/  @P1 BRA `(.L_x_292) ;  /* 0xfffff72000001947 */ /* 0x000fea000383ffff */
[----:B------:R-:W-:Y:S05]  /*0a80*/  EXIT ;  /* 0x000000000000794d */ /* 0x000fea0003800000 */
.L_x_293:
        /* <DEDUP_REMOVED lines=15> */
.L_x_509:


//--------------------- .text.nvkernel__Z3rhsv_F1L1726_30 --------------------------
	.section	.text.nvkernel__Z3rhsv_F1L1726_30,"ax",@progbits
	.sectioninfo	@"SHI_REGISTERS=38"
	.align	128
        .global         nvkernel__Z3rhsv_F1L1726_30
        .type           nvkernel__Z3rhsv_F1L1726_30,@function
        .size           nvkernel__Z3rhsv_F1L1726_30,(.L_x_510 - nvkernel__Z3rhsv_F1L1726_30)
        .other          nvkernel__Z3rhsv_F1L1726_30,@"STO_CUDA_ENTRY STV_DEFAULT"
nvkernel__Z3rhsv_F1L1726_30:
.text.nvkernel__Z3rhsv_F1L1726_30:
        /* <DEDUP_REMOVED lines=17> */
.L_x_299:
        /* <DEDUP_REMOVED lines=25> */
[----:B------:R-:W-:Y:S01]  /*02a0*/  MOV R20, 32@lo((nvkernel__Z3rhsv_F1L1726_30 + .L_x_30@srel)) ;  /* 0x0000000000147802 */ /* 0x000fe20000000f00 */
[----:B------:R-:W-:Y:S01]  /*02b0*/  IMAD.MOV.U32 R6, RZ, RZ, c[0x0][0x160] ;  /* 0x00005800ff067624 */ /* 0x000fe200078e00ff */
[----:B------:R-:W-:-:S04]  /*02c0*/  MOV R21, 32@hi((nvkernel__Z3rhsv_F1L1726_30 + .L_x_30@srel)) ;  /* 0x0000000000157802 */ /* 0x000fc80000000f00 */
[----:B------:R-:W-:Y:S05]  /*02d0*/  CALL.ABS.NOINC `(__cuda_sm20_div_s64) ;  /* 0x0000000000007943 */ /* 0x000fea0003c00000 */
.L_x_30:
[----:B------:R-:W-:Y:S05]  /*02e0*/  BRA `(.L_x_296) ;  /* 0x0000012000007947 */ /* 0x000fea0003800000 */
.L_x_295:
        /* <DEDUP_REMOVED lines=18> */
.L_x_296:
[----:B------:R-:W-:Y:S05]  /*0410*/  BSYNC B6 ;  /* 0x0000000000067941 */ /* 0x000fea0003800000 */
.L_x_294:
        /* <DEDUP_REMOVED lines=10> */
[----:B------:R-:W-:Y:S01]  /*04c0*/  IADD3 R2, R4, 0x1, RZ ;  /* 0x0000000104027810 */ /* 0x000fe20007ffe0ff */
[----:B------:R-:W-:Y:S01]  /*04d0*/  ULDC UR4, c[0x0][0x180] ;  /* 0x0000600000047ab9 */ /* 0x000fe20000000800 */
[----:B------:R-:W-:Y:S01]  /*04e0*/  SHF.R.S32.HI R0, RZ, 0x1f, R35 ;  /* 0x0000001fff007819 */ /* 0x000fe20000011423 */
[----:B------:R-:W-:Y:S01]  /*04f0*/  USHF.R.S32.HI UR4, URZ, 0x1f, UR4 ;  /* 0x0000001f3f047899 */ /* 0x000fe20008011404 */
[--C-:B------:R-:W-:Y:S02]  /*0500*/  SHF.R.S32.HI R3, RZ, 0x1f, R2.reuse ;  /* 0x0000001fff037819 */ /* 0x100fe40000011402 */
[----:B------:R-:W-:Y:S01]  /*0510*/  IADD3 R4, R5, c[0x0][0x168], RZ ;  /* 0x00005a0005047a10 */ /* 0x000fe20007ffe0ff */
[----:B------:R-:W-:Y:S02]  /*0520*/  IMAD R7, R0, 0x66, RZ ;  /* 0x0000006600077824 */ /* 0x000fe400078e02ff */
[----:B------:R-:W-:Y:S01]  /*0530*/  IMAD.WIDE.U32 R2, R35, 0x66, R2 ;  /* 0x0000006623027825 */ /* 0x000fe200078e0002 */
[----:B------:R-:W-:-:S03]  /*0540*/  SHF.R.S32.HI R5, RZ, 0x1f, R4 ;  /* 0x0000001fff057819 */ /* 0x000fc60000011404 */
[----:B------:R-:W-:Y:S02]  /*0550*/  IMAD.IADD R0, R3, 0x1, R7 ;  /* 0x0000000103007824 */ /* 0x000fe400078e0207 */
[----:B------:R-:W-:Y:S01]  /*0560*/  IMAD.WIDE.U32 R2, R2, 0x67, R4 ;  /* 0x0000006702027825 */ /* 0x000fe200078e0004 */
[----:B------:R-:W-:-:S03]  /*0570*/  MOV R4, c[0x0][0x180] ;  /* 0x0000600000047a02 */ /* 0x000fc60000000f00 */
[----:B------:R-:W-:Y:S02]  /*0580*/  IMAD R7, R0, 0x67, RZ ;  /* 0x0000006700077824 */ /* 0x000fe400078e02ff */
[----:B------:R-:W-:Y:S02]  /*0590*/  IMAD.U32 R5, RZ, RZ, UR4 ;  /* 0x00000004ff057e24 */ /* 0x000fe4000f8e00ff */
[----:B------:R-:W-:Y:S02]  /*05a0*/  IMAD.IADD R0, R3, 0x1, R7 ;  /* 0x0000000103007824 */ /* 0x000fe400078e0207 */
[----:B------:R-:W-:-:S04]  /*05b0*/  IMAD.WIDE.U32 R2, R2, 0x67, R4 ;  /* 0x0000006702027825 */ /* 0x000fc800078e0004 */
[----:B------:R-:W-:Y:S02]  /*05c0*/  IMAD R5, R0, 0x67, RZ ;  /* 0x0000006700057824 */ /* 0x000fe400078e02ff */
[----:B------:R-:W-:-:S03]  /*05d0*/  IMAD.SHL.U32 R0, R2, 0x8, RZ ;  /* 0x0000000802007824 */ /* 0x000fc600078e00ff */
[----:B------:R-:W-:Y:S02]  /*05e0*/  IADD3 R3, R3, R5, RZ ;  /* 0x0000000503037210 */ /* 0x000fe40007ffe0ff */
[----:B------:R-:W-:Y:S02]  /*05f0*/  IADD3 R4, P0, R0, c[0x0][0x178], RZ ;  /* 0x00005e0000047a10 */ /* 0x000fe40007f1e0ff */
[----:B------:R-:W-:-:S04]  /*0600*/  SHF.L.U64.HI R3, R2, 0x3, R3 ;  /* 0x0000000302037819 */ /* 0x000fc80000010203 */
        /* <DEDUP_REMOVED lines=21> */
.L_x_298:
[----:B------:R-:W-:Y:S05]  /*0760*/  BSYNC B0 ;  /* 0x0000000000007941 */ /* 0x000fea0003800000 */
.L_x_297:
        /* <DEDUP_REMOVED lines=10> */
.L_x_300:
        /* <DEDUP_REMOVED lines=15> */
.L_x_510:


//--------------------- .text.nvkernel__Z3rhsv_F1L1710_28 --------------------------
	.section	.text.nvkernel__Z3rhsv_F1L1710_28,"ax",@progbits
	.sectioninfo	@"SHI_REGISTERS=38"
	.align	128
        .global         nvkernel__Z3rhsv_F1L1710_28
        .type           nvkernel__Z3rhsv_F1L1710_28,@function
        .size           nvkernel__Z3rhsv_F1L1710_28,(.L_x_511 - nvkernel__Z3rhsv_F1L1710_28)
        .other          nvkernel__Z3rhsv_F1L1710_28,@"STO_CUDA_ENTRY STV_DEFAULT"
nvkernel__Z3rhsv_F1L1710_28:
.text.nvkernel__Z3rhsv_F1L1710_28:
        /* <DEDUP_REMOVED lines=17> */
.L_x_309:
        /* <DEDUP_REMOVED lines=29> */
[----:B------:R-:W-:Y:S01]  /*02e0*/  MOV R20, 32@lo((nvkernel__Z3rhsv_F1L1710_28 + .L_x_31@srel)) ;  /* 0x0000000000147802 */ /* 0x000fe20000000f00 */
[----:B------:R-:W-:Y:S01]  /*02f0*/  IMAD.MOV.U32 R6, RZ, RZ, c[0x0][0x160] ;  /* 0x00005800ff067624 */ /* 0x000fe200078e00ff */
[----:B------:R-:W-:-:S04]  /*0300*/  MOV R21, 32@hi((nvkernel__Z3rhsv_F1L1710_28 + .L_x_31@srel)) ;  /* 0x0000000000157802 */ /* 0x000fc80000000f00 */
[----:B------:R-:W-:Y:S05]  /*0310*/  CALL.ABS.NOINC `(__cuda_sm20_div_s64) ;  /* 0x0000000000007943 */ /* 0x000fea0003c00000 */
.L_x_31:
[----:B------:R-:W-:Y:S02]  /*0320*/  MOV R18, R4 ;  /* 0x0000000400127202 */ /* 0x000fe40000000f00 */
[----:B------:R-:W-:Y:S01]  /*0330*/  MOV R19, R5 ;  /* 0x0000000500137202 */ /* 0x000fe20000000f00 */
[----:B------:R-:W-:Y:S05]  /*0340*/  BRA `(.L_x_303) ;  /* 0x0000013000007947 */ /* 0x000fea0003800000 */
.L_x_302:
        /* <DEDUP_REMOVED lines=19> */
.L_x_303:
[----:B------:R-:W-:Y:S05]  /*0480*/  BSYNC B6 ;  /* 0x0000000000067941 */ /* 0x000fea0003800000 */
.L_x_301:
        /* <DEDUP_REMOVED lines=9> */
[----:B------:R-:W-:Y:S02]  /*0520*/  MOV R20, 32@lo((nvkernel__Z3rhsv_F1L1710_28 + .L_x_32@srel)) ;  /* 0x0000000000147802 */ /* 0x000fe40000000f00 */
[----:B------:R-:W-:-:S04]  /*0530*/  MOV R21, 32@hi((nvkernel__Z3rhsv_F1L1710_28 + .L_x_32@srel)) ;  /* 0x0000000000157802 */ /* 0x000fc80000000f00 */
[----:B------:R-:W-:Y:S05]  /*0540*/  CALL.ABS.NOINC `(__cuda_sm20_div_s64) ;  /* 0x0000000000007943 */ /* 0x000fea0003c00000 */
.L_x_32:
[----:B------:R-:W-:Y:S05]  /*0550*/  BRA `(.L_x_306) ;  /* 0x0000012000007947 */ /* 0x000fea0003800000 */
.L_x_305:
        /* <DEDUP_REMOVED lines=18> */
.L_x_306:
[----:B------:R-:W-:Y:S05]  /*0680*/  BSYNC B6 ;  /* 0x0000000000067941 */ /* 0x000fea0003800000 */
.L_x_304:
        /* <DEDUP_REMOVED lines=15> */
[----:B------:R-:W-:Y:S01]  /*0780*/  IADD3 R4, R18, c[0x0][0x16c], RZ ;  /* 0x00005b0012047a10 */ /* 0x000fe20007ffe0ff */
[----:B------:R-:W-:Y:S01]  /*0790*/  IMAD R7, R0, 0x66, RZ ;  /* 0x0000006600077824 */ /* 0x000fe200078e02ff */
[----:B------:R-:W-:Y:S01]  /*07a0*/  IADD3 R6, R6, 0x3, RZ ;  /* 0x0000000306067810 */ /* 0x000fe20007ffe0ff */
        /* <DEDUP_REMOVED lines=28> */
.L_x_308:
[----:B------:R-:W-:Y:S05]  /*0970*/  BSYNC B0 ;  /* 0x0000000000007941 */ /* 0x000fea0003800000 */
.L_x_307:
        /* <DEDUP_REMOVED lines=10> */
.L_x_310:
        /* <DEDUP_REMOVED lines=14> */
.L_x_511:


//--------------------- .text.nvkernel__Z3rhsv_F1L1693_26 --------------------------
	.section	.text.nvkernel__Z3rhsv_F1L1693_26,"ax",@progbits
	.sectioninfo	@"SHI_REGISTERS=38"
	.align	128
        .global         nvkernel__Z3rhsv_F1L1693_26
        .type           nvkernel__Z3rhsv_F1L1693_26,@function
        .size           nvkernel__Z3rhsv_F1L1693_26,(.L_x_512 - nvkernel__Z3rhsv_F1L1693_26)
        .other          nvkernel__Z3rhsv_F1L1693_26,@"STO_CUDA_ENTRY STV_DEFAULT"
nvkernel__Z3rhsv_F1L1693_26:
.text.nvkernel__Z3rhsv_F1L1693_26:
        /* <DEDUP_REMOVED lines=17> */
.L_x_316:
        /* <DEDUP_REMOVED lines=25> */
[----:B------:R-:W-:Y:S01]  /*02a0*/  MOV R20, 32@lo((nvkernel__Z3rhsv_F1L1693_26 + .L_x_33@srel)) ;  /* 0x0000000000147802 */ /* 0x000fe20000000f00 */
[----:B------:R-:W-:Y:S01]  /*02b0*/  IMAD.MOV.U32 R6, RZ, RZ, c[0x0][0x160] ;  /* 0x00005800ff067624 */ /* 0x000fe200078e00ff */
[----:B------:R-:W-:-:S04]  /*02c0*/  MOV R21, 32@hi((nvkernel__Z3rhsv_F1L1693_26 + .L_x_33@srel)) ;  /* 0x0000000000157802 */ /* 0x000fc80000000f00 */
[----:B------:R-:W-:Y:S05]  /*02d0*/  CALL.ABS.NOINC `(__cuda_sm20_div_s64) ;  /* 0x0000000000007943 */ /* 0x000fea0003c00000 */
.L_x_33:
[----:B------:R-:W-:Y:S05]  /*02e0*/  BRA `(.L_x_313) ;  /* 0x0000012000007947 */ /* 0x000fea0003800000 */
.L_x_312:
        /* <DEDUP_REMOVED lines=18> */
.L_x_313:
[----:B------:R-:W-:Y:S05]  /*0410*/  BSYNC B6 ;  /* 0x0000000000067941 */ /* 0x000fea0003800000 */
.L_x_311:
        /* <DEDUP_REMOVED lines=14> */
[----:B------:R-:W-:Y:S01]  /*0500*/  IMAD R7, R0, 0x66, RZ ;  /* 0x0000006600077824 */ /* 0x000fe200078e02ff */
[----:B------:R-:W-:Y:S01]  /*0510*/  MOV R9, 0x338 ;  /* 0x0000033800097802 */ /* 0x000fe20000000f00 */
[----:B------:R-:W-:Y:S01]  /*0520*/  IMAD.WIDE.U32 R2, R35, 0x66, R2 ;  /* 0x0000006623027825 */ /* 0x000fe200078e0002 */
[----:B------:R-:W-:-:S04]  /*0530*/  SHF.R.S32.HI R5, RZ, 0x1f, R4 ;  /* 0x0000001fff057819 */ /* 0x000fc80000011404 */
[----:B------:R-:W-:Y:S01]  /*0540*/  IADD3 R0, R3, R7, RZ ;  /* 0x0000000703007210 */ /* 0x000fe20007ffe0ff */
[----:B------:R-:W-:-:S04]  /*0550*/  IMAD.WIDE.U32 R2, R2, 0x67, R4 ;  /* 0x0000006702027825 */ /* 0x000fc800078e0004 */
[----:B------:R-:W-:-:S05]  /*0560*/  IMAD R5, R0, 0x67, RZ ;  /* 0x0000006700057824 */ /* 0x000fca00078e02ff */
[----:B------:R-:W-:Y:S01]  /*0570*/  IADD3 R0, R3, R5, RZ ;  /* 0x0000000503007210 */ /* 0x000fe20007ffe0ff */
[----:B------:R-:W-:-:S04]  /*0580*/  IMAD.WIDE.U32 R4, R2, R9, c[0x0][0x178] ;  /* 0x00005e0002047625 */ /* 0x000fc800078e0009 */
[----:B------:R-:W-:-:S05]  /*0590*/  IMAD R11, R0, 0x338, RZ ;  /* 0x00000338000b7824 */ /* 0x000fca00078e02ff */
[----:B------:R-:W-:-:S05]  /*05a0*/  IADD3 R5, R11, R5, RZ ;  /* 0x000000050b057210 */ /* 0x000fca0007ffe0ff */
[----:B------:R-:W2:Y:S01]  /*05b0*/  LDG.E.64 R6, [R4.64+0x10] ;  /* 0x0000102404067981 */ /* 0x000ea2000c1e1b00 */
[----:B------:R-:W-:-:S03]  /*05c0*/  IMAD.WIDE.U32 R2, R2, R9, c[0x0][0x170] ;  /* 0x00005c0002027625 */ /* 0x000fc600078e0009 */
[----:B------:R-:W3:Y:S02]  /*05d0*/  LDG.E.64 R8, [R4.64+0x8] ;  /* 0x0000082404087981 */ /* 0x000ee4000c1e1b00 */
[----:B------:R-:W-:Y:S02]  /*05e0*/  IADD3 R3, R3, R11, RZ ;  /* 0x0000000b03037210 */ /* 0x000fe40007ffe0ff */
[----:B------:R-:W4:Y:S04]  /*05f0*/  LDG.E.64 R10, [R4.64+0x18] ;  /* 0x00001824040a7981 */ /* 0x000f28000c1e1b00 */
[----:B------:R-:W5:Y:S04]  /*0600*/  LDG.E.64 R12, [R2.64+0x8] ;  /* 0x00000824020c7981 */ /* 0x000f68000c1e1b00 */
[----:B------:R-:W5:Y:S01]  /*0610*/  LDG.E.64 R20, [R2.64+0x10] ;  /* 0x0000102402147981 */ /* 0x000f62000c1e1b00 */
[----:B--2---:R-:W3:-:S06]  /*0620*/  DMUL R6, R6, -4 ;  /* 0xc010000006067828 */ /* 0x004ecc0000000000 */
[----:B---3--:R-:W4:-:S06]  /*0630*/  DFMA R6, R8, 5, R6 ;  /* 0x401400000806782b */ /* 0x008f0c0000000006 */
[----:B----4-:R-:W5:-:S06]  /*0640*/  DADD R6, R6, R10 ;  /* 0x0000000006067229 */ /* 0x010f4c000000000a */
[----:B-----5:R-:W0:-:S07]  /*0650*/  DFMA R6, R6, -c[0x0][0x180], R12 ;  /* 0x8000600006067a2b */ /* 0x020e0e000000000c */
        /* <DEDUP_REMOVED lines=10> */
.L_x_315:
[----:B------:R-:W-:Y:S05]  /*0700*/  BSYNC B0 ;  /* 0x0000000000007941 */ /* 0x000fea0003800000 */
.L_x_314:
        /* <DEDUP_REMOVED lines=10> */
.L_x_317:
        /* <DEDUP_REMOVED lines=13> */
.L_x_512:


//--------------------- .text.nvkernel__Z3rhsv_F1L1657_24 --------------------------
	.section	.text.nvkernel__Z3rhsv_F1L1657_24,"ax",@progbits
	.sectioninfo	@"SHI_REGISTERS=56"
	.align	128
        .global         nvkernel__Z3rhsv_F1L1657_24
        .type           nvkernel__Z3rhsv_F1L1657_24,@function
        .size           nvkernel__Z3rhsv_F1L1657_24,(.L_x_513 - nvkernel__Z3rhsv_F1L1657_24)
        .other          nvkernel__Z3rhsv_F1L1657_24,@"STO_CUDA_ENTRY STV_DEFAULT"
nvkernel__Z3rhsv_F1L1657_24:
.text.nvkernel__Z3rhsv_F1L1657_24:
        /* <DEDUP_REMOVED lines=34> */
[----:B------:R-:W0:Y:S01]  /*0220*/  DMUL R34, R34, c[`(nvkernel__Z3rhsv_F1L1657_24.const_opt.0.8)] ;  /* 0x0000000022227a28 */ /* 0x000e220000000000 */
[----:B-1234-:R-:W-:-:S05]  /*0230*/  IMAD.WIDE R40, R3, 0x80, R40 ;  /* 0x0000008003287825 */ /* 0x01efca00078e0228 */
.L_x_326:
        /* <DEDUP_REMOVED lines=14> */
[----:B------:R-:W-:Y:S01]  /*0320*/  MOV R20, 32@lo((nvkernel__Z3rhsv_F1L1657_24 + .L_x_34@srel)) ;  /* 0x0000000000147802 */ /* 0x000fe20000000f00 */
[----:B------:R-:W-:Y:S01]  /*0330*/  IMAD.U32 R7, RZ, RZ, UR40 ;  /* 0x00000028ff077e24 */ /* 0x000fe2000f8e00ff */
[----:B------:R-:W-:-:S04]  /*0340*/  MOV R21, 32@hi((nvkernel__Z3rhsv_F1L1657_24 + .L_x_34@srel)) ;  /* 0x0000000000157802 */ /* 0x000fc80000000f00 */
[----:B0-----:R-:W-:Y:S05]  /*0350*/  CALL.ABS.NOINC `(__cuda_sm20_div_s64) ;  /* 0x0000000000007943 */ /* 0x001fea0003c00000 */
.L_x_34:
[----:B------:R-:W-:Y:S02]  /*0360*/  MOV R16, R4 ;  /* 0x0000000400107202 */ /* 0x000fe40000000f00 */
[----:B------:R-:W-:Y:S01]  /*0370*/  MOV R17, R5 ;  /* 0x0000000500117202 */ /* 0x000fe20000000f00 */
[----:B------:R-:W-:Y:S05]  /*0380*/  BRA `(.L_x_320) ;  /* 0x0000013000007947 */ /* 0x000fea0003800000 */
.L_x_319:
        /* <DEDUP_REMOVED lines=19> */
.L_x_320:
[----:B------:R-:W-:Y:S05]  /*04c0*/  BSYNC B6 ;  /* 0x0000000000067941 */ /* 0x000fea0003800000 */
.L_x_318:
[----:B------:R-:W-:Y:S01]  /*04d0*/  LOP3.LUT R0, R17, R43, RZ, 0xfc, !PT ;  /* 0x0000002b11007212 */ /* 0x000fe200078efcff */
[----:B------:R-:W-:Y:S03]  /*04e0*/  BSSY B6, `(.L_x_321) ;  /* 0x000001d000067945 */ /* 0x000fe60003800000 */
[----:B------:R-:W-:-:S13]  /*04f0*/  ISETP.NE.U32.AND P0, PT, R0, RZ, PT ;  /* 0x000000ff0000720c */ /* 0x000fda0003f05070 */
[----:B------:R-:W-:Y:S05]  /*0500*/  @!P0 BRA `(.L_x_322) ;  /* 0x0000008000008947 */ /* 0x000fea0003800000 */
[----:B------:R-:W-:Y:S01]  /*0510*/  IMAD.MOV.U32 R4, RZ, RZ, R16 ;  /* 0x000000ffff047224 */ /* 0x000fe200078e0010 */
[----:B------:R-:W-:Y:S01]  /*0520*/  MOV R6, c[0x0][0x164] ;  /* 0x0000590000067a02 */ /* 0x000fe20000000f00 */
[----:B------:R-:W-:Y:S01]  /*0530*/  IMAD.MOV.U32 R5, RZ, RZ, R17 ;  /* 0x000000ffff057224 */ /* 0x000fe200078e0011 */
[----:B------:R-:W-:Y:S01]  /*0540*/  MOV R20, 32@lo((nvkernel__Z3rhsv_F1L1657_24 + .L_x_35@srel)) ;  /* 0x0000000000147802 */ /* 0x000fe20000000f00 */
[----:B------:R-:W-:Y:S01]  /*0550*/  IMAD.MOV.U32 R7, RZ, RZ, R43 ;  /* 0x000000ffff077224 */ /* 0x000fe200078e002b */
[----:B------:R-:W-:-:S04]  /*0560*/  MOV R21, 32@hi((nvkernel__Z3rhsv_F1L1657_24 + .L_x_35@srel)) ;  /* 0x0000000000157802 */ /* 0x000fc80000000f00 */
[----:B0-----:R-:W-:Y:S05]  /*0570*/  CALL.ABS.NOINC `(__cuda_sm20_div_s64) ;  /* 0x0000000000007943 */ /* 0x001fea0003c00000 */
.L_x_35:
[----:B------:R-:W-:Y:S05]  /*0580*/  BRA `(.L_x_323) ;  /* 0x0000012000007947 */ /* 0x000fea0003800000 */
.L_x_322:
        /* <DEDUP_REMOVED lines=18> */
.L_x_323:
[----:B------:R-:W-:Y:S05]  /*06b0*/  BSYNC B6 ;  /* 0x0000000000067941 */ /* 0x000fea0003800000 */
.L_x_321:
        /* <DEDUP_REMOVED lines=10> */
[----:B------:R-:W-:-:S04]  /*0760*/  IMAD.WIDE.U32 R2, R17, 0x14b88, RZ ;  /* 0x00014b8811027825 */ /* 0x000fc800078e00ff */
[----:B------:R-:W-:Y:S02]  /*0770*/  IMAD R5, R0, 0x14b88, RZ ;  /* 0x00014b8800057824 */ /* 0x000fe400078e02ff */
[----:B------:R-:W-:Y:S02]  /*0780*/  IMAD R21, R21, c[0x0][0x164], R16 ;  /* 0x0000590015157a24 */ /* 0x000fe400078e0210 */
[----:B------:R-:W-:-:S03]  /*0790*/  IMAD.IADD R3, R3, 0x1, R5 ;  /* 0x0000000103037824 */ /* 0x000fc600078e0205 */
[----:B------:R-:W-:Y:S01]  /*07a0*/  IADD3 R21, R21, c[0x0][0x16c], RZ ;  /* 0x00005b0015157a10 */ /* 0x000fe20007ffe0ff */
        /* <DEDUP_REMOVED lines=10> */
[----:B------:R-:W-:Y:S02]  /*0850*/  IMAD R0, R0, -0x668, RZ ;  /* 0xfffff99800007824 */ /* 0x000fe400078e02ff */
[----:B------:R-:W-:-:S05]  /*0860*/  IMAD.WIDE.U32 R14, R17, -0x668, R14 ;  /* 0xfffff998110e7825 */ /* 0x000fca00078e000e */
[----:B------:R-:W-:-:S05]  /*0870*/  IADD3 R15, R15, -R17, R0 ;  /* 0x800000110f0f7210 */ /* 0x000fca0007ffe000 */
[----:B------:R-:W-:-:S05]  /*0880*/  IMAD.WIDE R14, R21, 0x330, R14 ;  /* 0x00000330150e7825 */ /* 0x000fca00078e020e */
[----:B------:R-:W-:-:S04]  /*0890*/  IADD3 R28, P0, R14, c[0x0][0x188], RZ ;  /* 0x000062000e1c7a10 */ /* 0x000fc80007f1e0ff */
[----:B------:R-:W-:Y:S01]  /*08a0*/  IADD3.X R0, R15, c[0x0][0x18c], RZ, P0, !PT ;  /* 0x000063000f007a10 */ /* 0x000fe200007fe4ff */
[----:B--2---:R-:W3:-:S06]  /*08b0*/  DFMA R10, R12, -2, R10 ;  /* 0xc00000000c0a782b */ /* 0x004ecc000000000a */
[----:B---3--:R1:W4:Y:S02]  /*08c0*/  DADD R8, R10, R8 ;  /* 0x000000000a087229 */ /* 0x0083240000000008 */
[----:B-1----:R-:W-:-:S04]  /*08d0*/  IADD3 R10, P0, R2, 0x1000000, RZ ;  /* 0x01000000020a7810 */ /* 0x002fc80007f1e0ff */
[----:B----4-:R1:W2:Y:S01]  /*08e0*/  DFMA R52, R38, R8, R4 ;  /* 0x000000082634722b */ /* 0x0102a20000000004 */
[----:B------:R-:W-:Y:S01]  /*08f0*/  IMAD.X R11, RZ, RZ, R3, P0 ;  /* 0x000000ffff0b7224 */ /* 0x000fe200000e0603 */
[----:B-1----:R-:W-:Y:S02]  /*0900*/  IADD3 R4, P1, R28, 0x1000000, RZ ;  /* 0x010000001c047810 */ /* 0x002fe40007f3e0ff */
[----:B------:R-:W-:-:S03]  /*0910*/  IADD3 R8, P2, R6, 0x1000000, RZ ;  /* 0x0100000006087810 */ /* 0x000fc60007f5e0ff */
[----:B------:R-:W-:Y:S01]  /*0920*/  IMAD.X R5, RZ, RZ, R0, P1 ;  /* 0x000000ffff057224 */ /* 0x000fe200008e0600 */
        /* <DEDUP_REMOVED lines=56> */
.L_x_325:
[----:B------:R-:W-:Y:S05]  /*0cb0*/  BSYNC B0 ;  /* 0x0000000000007941 */ /* 0x000fea0003800000 */
.L_x_324:
[----:B------:R-:W-:Y:S02]  /*0cc0*/  ISETP.NE.AND P1, PT, R46, RZ, PT ;  /* 0x000000ff2e00720c */ /* 0x000fe40003f25270 */
[----:B------:R-:W-:-:S04]  /*0cd0*/  IADD3 R49, P0, R49, UR38, RZ ;  /* 0x0000002631317c10 */ /* 0x000fc8000ff1e0ff */
[----:B------:R-:W-:-:S07]  /*0ce0*/  IADD3.X R51, R51, UR39, RZ, P0, !PT ;  /* 0x0000002733337c10 */ /* 0x000fce00087fe4ff */
[----:B------:R-:W-:Y:S05]  /*0cf0*/  @P1 BRA `(.L_x_326) ;  /* 0xfffff54000001947 */ /* 0x000fea000383ffff */
[----:B------:R-:W-:Y:S05]  /*0d00*/  EXIT ;  /* 0x000000000000794d */ /* 0x000fea0003800000 */
.L_x_327:
        /* <DEDUP_REMOVED lines=15> */
.L_x_513:


//--------------------- .text.nvkernel__Z3rhsv_F1L1626_22 --------------------------
	.section	.text.nvkernel__Z3rhsv_F1L1626_22,"ax",@progbits
	.sectioninfo	@"SHI_REGISTERS=52"
	.align	128
        .global         nvkernel__Z3rhsv_F1L1626_22
        .type           nvkernel__Z3rhsv_F1L1626_22,@function
        .size           nvkernel__Z3rhsv_F1L1626_22,(.L_x_514 - nvkernel__Z3rhsv_F1L1626_22)
        .other          nvkernel__Z3rhsv_F1L1626_22,@"STO_CUDA_ENTRY STV_DEFAULT"
nvkernel__Z3rhsv_F1L1626_22:
.text.nvkernel__Z3rhsv_F1L1626_22:
        /* <DEDUP_REMOVED lines=21> */
[----:B------:R2:W3:Y:S01]  /*0150*/  DMUL R34, R30, c[`(nvkernel__Z3rhsv_F1L1626_22.const_opt.0.8)] ;  /* 0x000000001e227a28 */ /* 0x0004e20000000000 */
[----:B------:R-:W-:Y:S01]  /*0160*/  MOV R40, R2 ;  /* 0x0000000200287202 */ /* 0x000fe20000000f00 */
[----:B------:R-:W-:-:S02]  /*0170*/  ULDC UR40, c[0x0][0x160] ;  /* 0x0000580000287ab9 */ /* 0x000fc40000000800 */
[C---:B------:R2:W4:Y:S01]  /*0180*/  DMUL R32, R30.reuse, c[`(nvkernel__Z3rhsv_F1L1626_22.const_opt.8.16)] ;  /* 0x000000001e207a28 */ /* 0x0405220000000000 */
[----:B------:R-:W-:Y:S02]  /*0190*/  UIMAD.WIDE UR38, UR38, 0x80, URZ ;  /* 0x00000080262678a5 */ /* 0x000fe4000f8e023f */
[----:B------:R-:W-:Y:S01]  /*01a0*/  USHF.R.S32.HI UR40, URZ, 0x1f, UR40 ;  /* 0x0000001f3f287899 */ /* 0x000fe20008011428 */
[----:B------:R2:W0:Y:S01]  /*01b0*/  DMUL R22, R30, c[`(nvkernel__Z3rhsv_F1L1626_22.const_opt.16.24)] ;  /* 0x000000001e167a28 */ /* 0x0004220000000000 */
[----:B------:R-:W-:-:S03]  /*01c0*/  ULDC.64 UR36, c[0x0][0x118] ;  /* 0x0000460000247ab9 */ /* 0x000fc60000000a00 */
[----:B------:R-:W0:Y:S02]  /*01d0*/  DMUL R30, R30, c[`(nvkernel__Z3rhsv_F1L1626_22.const_opt.24.32)] ;  /* 0x000000001e1e7a28 */ /* 0x000e240000000000 */
[----:B0-----:R-:W-:-:S05]  /*01e0*/  SHF.R.S32.HI R37, RZ, 0x1f, R36 ;  /* 0x0000001fff257819 */ /* 0x001fca0000011424 */
[----:B-1234-:R-:W-:-:S05]  /*01f0*/  IMAD.WIDE R36, R3, 0x80, R36 ;  /* 0x0000008003247825 */ /* 0x01efca00078e0224 */
.L_x_336:
        /* <DEDUP_REMOVED lines=14> */
[----:B------:R-:W-:Y:S01]  /*02e0*/  MOV R20, 32@lo((nvkernel__Z3rhsv_F1L1626_22 + .L_x_36@srel)) ;  /* 0x0000000000147802 */ /* 0x000fe20000000f00 */
[----:B------:R-:W-:Y:S01]  /*02f0*/  IMAD.U32 R7, RZ, RZ, UR40 ;  /* 0x00000028ff077e24 */ /* 0x000fe2000f8e00ff */
[----:B------:R-:W-:-:S04]  /*0300*/  MOV R21, 32@hi((nvkernel__Z3rhsv_F1L1626_22 + .L_x_36@srel)) ;  /* 0x0000000000157802 */ /* 0x000fc80000000f00 */
[----:B------:R-:W-:Y:S05]  /*0310*/  CALL.ABS.NOINC `(__cuda_sm20_div_s64) ;  /* 0x0000000000007943 */ /* 0x000fea0003c00000 */
.L_x_36:
[----:B------:R-:W-:Y:S02]  /*0320*/  MOV R16, R4 ;  /* 0x0000000400107202 */ /* 0x000fe40000000f00 */
[----:B------:R-:W-:Y:S01]  /*0330*/  MOV R17, R5 ;  /* 0x0000000500117202 */ /* 0x000fe20000000f00 */
[----:B------:R-:W-:Y:S05]  /*0340*/  BRA `(.L_x_330) ;  /* 0x0000013000007947 */ /* 0x000fea0003800000 */
.L_x_329:
        /* <DEDUP_REMOVED lines=19> */
.L_x_330:
[----:B------:R-:W-:Y:S05]  /*0480*/  BSYNC B6 ;  /* 0x0000000000067941 */ /* 0x000fea0003800000 */
.L_x_328:
[----:B------:R-:W-:Y:S01]  /*0490*/  LOP3.LUT R0, R17, R39, RZ, 0xfc, !PT ;  /* 0x0000002711007212 */ /* 0x000fe200078efcff */
[----:B------:R-:W-:Y:S03]  /*04a0*/  BSSY B6, `(.L_x_331) ;  /* 0x000001d000067945 */ /* 0x000fe60003800000 */
[----:B------:R-:W-:-:S13]  /*04b0*/  ISETP.NE.U32.AND P0, PT, R0, RZ, PT ;  /* 0x000000ff0000720c */ /* 0x000fda0003f05070 */
[----:B------:R-:W-:Y:S05]  /*04c0*/  @!P0 BRA `(.L_x_332) ;  /* 0x0000008000008947 */ /* 0x000fea0003800000 */
[----:B------:R-:W-:Y:S01]  /*04d0*/  IMAD.MOV.U32 R4, RZ, RZ, R16 ;  /* 0x000000ffff047224 */ /* 0x000fe200078e0010 */
[----:B------:R-:W-:Y:S01]  /*04e0*/  MOV R6, c[0x0][0x164] ;  /* 0x0000590000067a02 */ /* 0x000fe20000000f00 */
[----:B------:R-:W-:Y:S01]  /*04f0*/  IMAD.MOV.U32 R5, RZ, RZ, R17 ;  /* 0x000000ffff057224 */ /* 0x000fe200078e0011 */
[----:B------:R-:W-:Y:S01]  /*0500*/  MOV R20, 32@lo((nvkernel__Z3rhsv_F1L1626_22 + .L_x_37@srel)) ;  /* 0x0000000000147802 */ /* 0x000fe20000000f00 */
[----:B------:R-:W-:Y:S01]  /*0510*/  IMAD.MOV.U32 R7, RZ, RZ, R39 ;  /* 0x000000ffff077224 */ /* 0x000fe200078e0027 */
[----:B------:R-:W-:-:S04]  /*0520*/  MOV R21, 32@hi((nvkernel__Z3rhsv_F1L1626_22 + .L_x_37@srel)) ;  /* 0x0000000000157802 */ /* 0x000fc80000000f00 */
[----:B------:R-:W-:Y:S05]  /*0530*/  CALL.ABS.NOINC `(__cuda_sm20_div_s64) ;  /* 0x0000000000007943 */ /* 0x000fea0003c00000 */
.L_x_37:
[----:B------:R-:W-:Y:S05]  /*0540*/  BRA `(.L_x_333) ;  /* 0x0000012000007947 */ /* 0x000fea0003800000 */
.L_x_332:
        /* <DEDUP_REMOVED lines=18> */
.L_x_333:
[----:B------:R-:W-:Y:S05]  /*0670*/  BSYNC B6 ;  /* 0x0000000000067941 */ /* 0x000fea0003800000 */
.L_x_331:
[----:B------:R-:W-:Y:S01]  /*0680*/  ISETP.GE.U32.AND P0, PT, R45, R18, PT ;  /* 0x000000122d00720c */ /* 0x000fe20003f06070 */
[----:B------:R-:W-:Y:S01]  /*0690*/  BSSY B0, `(.L_x_334) ;  /* 0x000004a000007945 */ /* 0x000fe20003800000 */
[----:B------:R-:W-:Y:S02]  /*06a0*/  IADD3 R0, -R16, RZ, RZ ;  /* 0x000000ff10007210 */ /* 0x000fe40007ffe1ff */
[----:B------:R-:W-:-:S03]  /*06b0*/  ISETP.GE.AND.EX P0, PT, R47, R2, PT, P0 ;  /* 0x000000022f00720c */ /* 0x000fc60003f06300 */
[----:B------:R-:W-:-:S10]  /*06c0*/  IMAD R45, R0, c[0x0][0x160], R45 ;  /* 0x00005800002d7a24 */ /* 0x000fd400078e022d */
[----:B------:R-:W-:Y:S05]  /*06d0*/  @P0 BRA `(.L_x_335) ;  /* 0x0000045000000947 */ /* 0x000fea0003800000 */
[----:B------:R-:W-:-:S04]  /*06e0*/  IADD3 R5, R4, 0x1, RZ ;  /* 0x0000000104057810 */ /* 0x000fc80007ffe0ff */
[----:B------:R-:W-:Y:S01]  /*06f0*/  SHF.R.S32.HI R0, RZ, 0x1f, R5 ;  /* 0x0000001fff007819 */ /* 0x000fe20000011405 */
[----:B------:R-:W-:-:S04]  /*0700*/  IMAD.WIDE.U32 R6, R5, 0x14520, RZ ;  /* 0x0001452005067825 */ /* 0x000fc800078e00ff */
[C---:B------:R-:W-:Y:S02]  /*0710*/  IMAD R3, R0.reuse, 0x14520, RZ ;  /* 0x0001452000037824 */ /* 0x040fe400078e02ff */
[----:B------:R-:W-:Y:S02]  /*0720*/  IMAD R9, R0, 0x668, RZ ;  /* 0x0000066800097824 */ /* 0x000fe400078e02ff */
[----:B------:R-:W-:Y:S01]  /*0730*/  IMAD.IADD R7, R7, 0x1, R3 ;  /* 0x0000000107077824 */ /* 0x000fe200078e0203 */
[----:B------:R-:W-:-:S05]  /*0740*/  IADD3 R3, R45, c[0x0][0x170], RZ ;  /* 0x00005c002d037a10 */ /* 0x000fca0007ffe0ff */
[----:B------:R-:W-:-:S04]  /*0750*/  IMAD.WIDE R6, R3, 0x8, R6 ;  /* 0x0000000803067825 */ /* 0x000fc800078e0206 */
[----:B------:R-:W-:Y:S02]  /*0760*/  IMAD.MOV R3, RZ, RZ, -R4 ;  /* 0x000000ffff037224 */ /* 0x000fe400078e0a04 */
[----:B------:R-:W-:-:S04]  /*0770*/  IMAD.WIDE.U32 R4, R5, 0x668, R6 ;  /* 0x0000066805047825 */ /* 0x000fc800078e0006 */
[----:B------:R-:W-:Y:S02]  /*0780*/  IMAD R3, R3, c[0x0][0x164], R16 ;  /* 0x0000590003037a24 */ /* 0x000fe400078e0210 */
[----:B------:R-:W-:-:S03]  /*0790*/  IMAD.IADD R5, R5, 0x1, R9 ;  /* 0x0000000105057824 */ /* 0x000fc600078e0209 */
[----:B------:R-:W-:-:S05]  /*07a0*/  IADD3 R3, R3, c[0x0][0x16c], RZ ;  /* 0x00005b0003037a10 */ /* 0x000fca0007ffe0ff */
[----:B------:R-:W-:-:S05]  /*07b0*/  IMAD.WIDE R4, R3, 0x338, R4 ;  /* 0x0000033803047825 */ /* 0x000fca00078e0204 */
[C---:B------:R-:W-:Y:S02]  /*07c0*/  IADD3 R46, P1, R4.reuse, c[0x0][0x180], RZ ;  /* 0x00006000042e7a10 */ /* 0x040fe40007f3e0ff */
[----:B------:R-:W-:Y:S02]  /*07d0*/  IADD3 R28, P0, R4, c[0x0][0x178], RZ ;  /* 0x00005e00041c7a10 */ /* 0x000fe40007f1e0ff */
[C---:B------:R-:W-:Y:S02]  /*07e0*/  IADD3.X R0, R5.reuse, c[0x0][0x184], RZ, P1, !PT ;  /* 0x0000610005007a10 */ /* 0x040fe40000ffe4ff */
[----:B------:R-:W-:Y:S02]  /*07f0*/  IADD3 R44, P1, R46, 0x1000000, RZ ;  /* 0x010000002e2c7810 */ /* 0x000fe40007f3e0ff */
[----:B------:R-:W-:Y:S02]  /*0800*/  IADD3.X R29, R5, c[0x0][0x17c], RZ, P0, !PT ;  /* 0x00005f00051d7a10 */ /* 0x000fe400007fe4ff */
[----:B------:R-:W-:-:S02]  /*0810*/  IADD3.X R45, RZ, R0, RZ, P1, !PT ;  /* 0x00000000ff2d7210 */ /* 0x000fc40000ffe4ff */
[----:B------:R-:W-:Y:S01]  /*0820*/  IADD3 R46, P0, R46, 0x2000000, RZ ;  /* 0x020000002e2e7810 */ /* 0x000fe20007f1e0ff */
[----:B------:R-:W2:Y:S04]  /*0830*/  LDG.E.64 R48, [R28.64] ;  /* 0x000000241c307981 */ /* 0x000ea8000c1e1b00 */
[----:B------:R-:W3:Y:S01]  /*0840*/  LDG.E.64 R4, [R28.64+-0x8] ;  /* 0xfffff8241c047981 */ /* 0x000ee2000c1e1b00 */
[----:B------:R-:W-:-:S03]  /*0850*/  IMAD.X R47, RZ, RZ, R0, P0 ;  /* 0x000000ffff2f7224 */ /* 0x000fc600000e0600 */
[----:B------:R-:W2:Y:S04]  /*0860*/  LDG.E.64 R14, [R44.64+0x83060] ;  /* 0x083060242c0e7981 */ /* 0x000ea8000c1e1b00 */
[----:B------:R-:W3:Y:S04]  /*0870*/  LDG.E.64 R20, [R44.64+0x83058] ;  /* 0x083058242c147981 */ /* 0x000ee8000c1e1b00 */
[----:B------:R-:W4:Y:S04]  /*0880*/  LDG.E.64 R12, [R44.64+-0x7be7d0] ;  /* 0x841830242c0c7981 */ /* 0x000f28000c1e1b00 */
[----:B------:R-:W5:Y:S04]  /*0890*/  LDG.E.64 R16, [R44.64+-0x7be7d8] ;  /* 0x841828242c107981 */ /* 0x000f68000c1e1b00 */
[----:B------:R-:W5:Y:S04]  /*08a0*/  LDG.E.64 R24, [R46.64+-0x73b770] ;  /* 0x8c4890242e187981 */ /* 0x000f68000c1e1b00 */
[----:B------:R-:W5:Y:S04]  /*08b0*/  LDG.E.64 R26, [R46.64+-0x73b778] ;  /* 0x8c4888242e1a7981 */ /* 0x000f68000c1e1b00 */
[----:B------:R0:W5:Y:S04]  /*08c0*/  LDG.E.64 R8, [R46.64+0x1060b8] ;  /* 0x1060b8242e087981 */ /* 0x000168000c1e1b00 */
[----:B------:R0:W5:Y:S01]  /*08d0*/  LDG.E.64 R10, [R46.64+0x1060c0] ;  /* 0x1060c0242e0a7981 */ /* 0x000162000c1e1b00 */
[----:B------:R-:W-:-:S05]  /*08e0*/  IMAD.WIDE R6, R3, 0x330, R6 ;  /* 0x0000033003067825 */ /* 0x000fca00078e0206 */
        /* <DEDUP_REMOVED lines=18> */
[----:B-1----:R-:W0:Y:S01]  /*0a10*/  DMUL R28, R30, R28 ;  /* 0x0000001c1e1c7228 */ /* 0x002e220000000000 */
[----:B--2---:R-:W-:-:S03]  /*0a20*/  IADD3 R4, P0, R6, 0x1000000, RZ ;  /* 0x0100000006047810 */ /* 0x004fc60007f1e0ff */
[----:B------:R-:W1:-:S04]  /*0a30*/  DADD R12, R12, -R16 ;  /* 0x000000000c0c7229 */ /* 0x000e480000000810 */
[----:B------:R-:W2:-:S04]  /*0a40*/  DADD R14, R14, -R20 ;  /* 0x000000000e0e7229 */ /* 0x000e880000000814 */
[----:B---3--:R-:W-:-:S04]  /*0a50*/  DFMA R8, R48, R10, -R8 ;  /* 0x0000000a3008722b */ /* 0x008fc80000000808 */
[----:B0-----:R-:W0:-:S04]  /*0a60*/  DFMA R28, R22, R46, R28 ;  /* 0x0000002e161c722b */ /* 0x001e08000000001c */
[----:B------:R-:W3:Y:S01]  /*0a70*/  DADD R24, R24, -R26 ;  /* 0x0000000018187229 */ /* 0x000ee2000000081a */
[----:B------:R-:W-:Y:S01]  /*0a80*/  IADD3 R6, P1, R6, 0x2000000, RZ ;  /* 0x0200000006067810 */ /* 0x000fe20007f3e0ff */
[----:B------:R-:W-:Y:S02]  /*0a90*/  IMAD.X R5, RZ, RZ, R7, P0 ;  /* 0x000000ffff057224 */ /* 0x000fe400000e0607 */
[----:B-1----:R-:W1:Y:S01]  /*0aa0*/  DMUL R12, R34, R12 ;  /* 0x0000000c220c7228 */ /* 0x002e620000000000 */
[----:B------:R-:W-:-:S03]  /*0ab0*/  IADD3.X R7, RZ, R7, RZ, P1, !PT ;  /* 0x00000007ff077210 */ /* 0x000fc60000ffe4ff */
[----:B--2---:R-:W2:-:S04]  /*0ac0*/  DMUL R14, R14, c[0x0][0x190] ;  /* 0x000064000e0e7a28 */ /* 0x004e880000000000 */
[----:B0-----:R-:W-:-:S04]  /*0ad0*/  DFMA R8, R32, R8, R28 ;  /* 0x000000082008722b */ /* 0x001fc8000000001c */
[----:B---3--:R-:W0:Y:S01]  /*0ae0*/  DMUL R24, R24, c[0x0][0x190] ;  /* 0x0000640018187a28 */ /* 0x008e220000000000 */
[----:B-1----:R1:W-:Y:S04]  /*0af0*/  STG.E.64 [R4.64+-0x7e7540], R12 ;  /* 0x818ac00c04007986 */ /* 0x0023e8000c101b24 */
[----:B--2---:R1:W-:Y:S04]  /*0b00*/  STG.E.64 [R4.64+0x31580], R14 ;  /* 0x0315800e04007986 */ /* 0x0043e8000c101b24 */
[----:B0-----:R1:W-:Y:S04]  /*0b10*/  STG.E.64 [R6.64+-0x7b5fc0], R24 ;  /* 0x84a0401806007986 */ /* 0x0013e8000c101b24 */
[----:B------:R1:W-:Y:S02]  /*0b20*/  STG.E.64 [R6.64+0x62b00], R8 ;  /* 0x062b000806007986 */ /* 0x0003e4000c101b24 */
.L_x_335:
[----:B------:R-:W-:Y:S05]  /*0b30*/  BSYNC B0 ;  /* 0x0000000000007941 */ /* 0x000fea0003800000 */
.L_x_334:
[----:B------:R-:W-:Y:S02]  /*0b40*/  ISETP.NE.AND P1, PT, R42, RZ, PT ;  /* 0x000000ff2a00720c */ /* 0x000fe40003f25270 */
[----:B------:R-:W-:-:S04]  /*0b50*/  IADD3 R41, P0, R41, UR38, RZ ;  /* 0x0000002629297c10 */ /* 0x000fc8000ff1e0ff */
[----:B------:R-:W-:-:S07]  /*0b60*/  IADD3.X R43, R43, UR39, RZ, P0, !PT ;  /* 0x000000272b2b7c10 */ /* 0x000fce00087fe4ff */
[----:B------:R-:W-:Y:S05]  /*0b70*/  @P1 BRA `(.L_x_336) ;  /* 0xfffff68000001947 */ /* 0x000fea000383ffff */
[----:B------:R-:W-:Y:S05]  /*0b80*/  EXIT ;  /* 0x000000000000794d */ /* 0x000fea0003800000 */
.L_x_337:
        /* <DEDUP_REMOVED lines=15> */
.L_x_514:


//--------------------- .text.nvkernel__Z3rhsv_F1L1614_20 --------------------------
	.section	.text.nvkernel__Z3rhsv_F1L1614_20,"ax",@progbits
	.sectioninfo	@"SHI_REGISTERS=40"
	.align	128
        .global         nvkernel__Z3rhsv_F1L1614_20
        .type           nvkernel__Z3rhsv_F1L1614_20,@function
        .size           nvkernel__Z3rhsv_F1L1614_20,(.L_x_515 - nvkernel__Z3rhsv_F1L1614_20)
        .other          nvkernel__Z3rhsv_F1L1614_20,@"STO_CUDA_ENTRY STV_DEFAULT"
nvkernel__Z3rhsv_F1L1614_20:
.text.nvkernel__Z3rhsv_F1L1614_20:
        /* <DEDUP_REMOVED lines=26> */
.L_x_346:
        /* <DEDUP_REMOVED lines=14> */
[----:B------:R-:W-:Y:S01]  /*0280*/  MOV R20, 32@lo((nvkernel__Z3rhsv_F1L1614_20 + .L_x_38@srel)) ;  /* 0x0000000000147802 */ /* 0x000fe20000000f00 */
[----:B------:R-:W-:Y:S01]  /*0290*/  IMAD.U32 R7, RZ, RZ, UR40 ;  /* 0x00000028ff077e24 */ /* 0x000fe2000f8e00ff */
[----:B------:R-:W-:-:S04]  /*02a0*/  MOV R21, 32@hi((nvkernel__Z3rhsv_F1L1614_20 + .L_x_38@srel)) ;  /* 0x0000000000157802 */ /* 0x000fc80000000f00 */
[----:B------:R-:W-:Y:S05]  /*02b0*/  CALL.ABS.NOINC `(__cuda_sm20_div_s64) ;  /* 0x0000000000007943 */ /* 0x000fea0003c00000 */
.L_x_38:
[----:B------:R-:W-:Y:S02]  /*02c0*/  MOV R18, R4 ;  /* 0x0000000400127202 */ /* 0x000fe40000000f00 */
[----:B------:R-:W-:Y:S01]  /*02d0*/  MOV R19, R5 ;  /* 0x0000000500137202 */ /* 0x000fe20000000f00 */
[----:B------:R-:W-:Y:S05]  /*02e0*/  BRA `(.L_x_340) ;  /* 0x0000013000007947 */ /* 0x000fea0003800000 */
.L_x_339:
        /* <DEDUP_REMOVED lines=19> */
.L_x_340:
[----:B------:R-:W-:Y:S05]  /*0420*/  BSYNC B6 ;  /* 0x0000000000067941 */ /* 0x000fea0003800000 */
.L_x_338:
[----:B------:R-:W-:Y:S01]  /*0430*/  LOP3.LUT R0, R19, R33, RZ, 0xfc, !PT ;  /* 0x0000002113007212 */ /* 0x000fe200078efcff */
[----:B------:R-:W-:Y:S03]  /*0440*/  BSSY B6, `(.L_x_341) ;  /* 0x000001d000067945 */ /* 0x000fe60003800000 */
[----:B------:R-:W-:-:S13]  /*0450*/  ISETP.NE.U32.AND P0, PT, R0, RZ, PT ;  /* 0x000000ff0000720c */ /* 0x000fda0003f05070 */
[----:B------:R-:W-:Y:S05]  /*0460*/  @!P0 BRA `(.L_x_342) ;  /* 0x0000008000008947 */ /* 0x000fea0003800000 */
[----:B------:R-:W-:Y:S01]  /*0470*/  IMAD.MOV.U32 R4, RZ, RZ, R18 ;  /* 0x000000ffff047224 */ /* 0x000fe200078e0012 */
[----:B------:R-:W-:Y:S01]  /*0480*/  MOV R6, c[0x0][0x164] ;  /* 0x0000590000067a02 */ /* 0x000fe20000000f00 */
[----:B------:R-:W-:Y:S01]  /*0490*/  IMAD.MOV.U32 R5, RZ, RZ, R19 ;  /* 0x000000ffff057224 */ /* 0x000fe200078e0013 */
[----:B------:R-:W-:Y:S01]  /*04a0*/  MOV R20, 32@lo((nvkernel__Z3rhsv_F1L1614_20 + .L_x_39@srel)) ;  /* 0x0000000000147802 */ /* 0x000fe20000000f00 */
[----:B------:R-:W-:Y:S01]  /*04b0*/  IMAD.MOV.U32 R7, RZ, RZ, R33 ;  /* 0x000000ffff077224 */ /* 0x000fe200078e0021 */
[----:B------:R-:W-:-:S04]  /*04c0*/  MOV R21, 32@hi((nvkernel__Z3rhsv_F1L1614_20 + .L_x_39@srel)) ;  /* 0x0000000000157802 */ /* 0x000fc80000000f00 */
[----:B------:R-:W-:Y:S05]  /*04d0*/  CALL.ABS.NOINC `(__cuda_sm20_div_s64) ;  /* 0x0000000000007943 */ /* 0x000fea0003c00000 */
.L_x_39:
[----:B------:R-:W-:Y:S05]  /*04e0*/  BRA `(.L_x_343) ;  /* 0x0000012000007947 */ /* 0x000fea0003800000 */
.L_x_342:
        /* <DEDUP_REMOVED lines=18> */
.L_x_343:
[----:B------:R-:W-:Y:S05]  /*0610*/  BSYNC B6 ;  /* 0x0000000000067941 */ /* 0x000fea0003800000 */
.L_x_341:
        /* <DEDUP_REMOVED lines=64> */
.L_x_345:
[----:B------:R-:W-:Y:S05]  /*0a20*/  BSYNC B0 ;  /* 0x0000000000007941 */ /* 0x000fea0003800000 */
.L_x_344:
[----:B------:R-:W-:Y:S02]  /*0a30*/  ISETP.NE.AND P1, PT, R36, RZ, PT ;  /* 0x000000ff2400720c */ /* 0x000fe40003f25270 */
[----:B------:R-:W-:-:S04]  /*0a40*/  IADD3 R37, P0, R37, UR38, RZ ;  /* 0x0000002625257c10 */ /* 0x000fc8000ff1e0ff */
[----:B------:R-:W-:-:S07]  /*0a50*/  IADD3.X R35, R35, UR39, RZ, P0, !PT ;  /* 0x0000002723237c10 */ /* 0x000fce00087fe4ff */
[----:B------:R-:W-:Y:S05]  /*0a60*/  @P1 BRA `(.L_x_346) ;  /* 0xfffff73000001947 */ /* 0x000fea000383ffff */
[----:B------:R-:W-:Y:S05]  /*0a70*/  EXIT ;  /* 0x000000000000794d */ /* 0x000fea0003800000 */
.L_x_347:
        /* <DEDUP_REMOVED lines=16> */
.L_x_515:


//--------------------- .text.nvkernel__Z3rhsv_F1L1597_18 --------------------------
	.section	.text.nvkernel__Z3rhsv_F1L1597_18,"ax",@progbits
	.sectioninfo	@"SHI_REGISTERS=40"
	.align	128
        .global         nvkernel__Z3rhsv_F1L1597_18
        .type           nvkernel__Z3rhsv_F1L1597_18,@function
        .size           nvkernel__Z3rhsv_F1L1597_18,(.L_x_516 - nvkernel__Z3rhsv_F1L1597_18)
        .other          nvkernel__Z3rhsv_F1L1597_18,@"STO_CUDA_ENTRY STV_DEFAULT"
nvkernel__Z3rhsv_F1L1597_18:
.text.nvkernel__Z3rhsv_F1L1597_18:
        /* <DEDUP_REMOVED lines=26> */
.L_x_356:
[----:B------:R-:W-:Y:S01]  /*01a0*/  IADD3 R31, P0, R22, R37, RZ ;  /* 0x00000025161f7210 */ /* 0x000fe20007f1e0ff */
[----:B------:R-:W-:Y:S01]  /*01b0*/  BSSY B6, `(.L_x_348) ;  /* 0x0000027000067945 */ /* 0x000fe20003800000 */
[----:B------:R-:W-:-:S03]  /*01c0*/  IADD3 R32, P1, R32, -UR38, RZ ;  /* 0x8000002620207c10 */ /* 0x000fc6000ff3e0ff */
[----:B------:R-:W-:Y:S01]  /*01d0*/  IMAD.X R2, R23, 0x1, R35, P0 ;  /* 0x0000000117027824 */ /* 0x000fe200000e0623 */
[----:B------:R-:W-:Y:S02]  /*01e0*/  IADD3.X R30, R30, ~UR39, RZ, P1, !PT ;  /* 0x800000271e1e7c10 */ /* 0x000fe40008ffe4ff */
[----:B------:R-:W-:Y:S02]  /*01f0*/  ISETP.GT.U32.AND P0, PT, R32, RZ, PT ;  /* 0x000000ff2000720c */ /* 0x000fe40003f04070 */
[----:B------:R-:W-:Y:S02]  /*0200*/  LOP3.LUT R0, R2, R33, RZ, 0xfc, !PT ;  /* 0x0000002102007212 */ /* 0x000fe400078efcff */
[----:B------:R-:W-:Y:S02]  /*0210*/  ISETP.GT.AND.EX P1, PT, R30, RZ, PT, P0 ;  /* 0x000000ff1e00720c */ /* 0x000fe40003f24300 */
[----:B------:R-:W-:Y:S02]  /*0220*/  ISETP.NE.U32.AND P0, PT, R0, RZ, PT ;  /* 0x000000ff0000720c */ /* 0x000fe40003f05070 */
[----:B------:R-:W-:-:S11]  /*0230*/  P2R R36, PR, RZ, 0x2 ;  /* 0x00000002ff247803 */ /* 0x000fd60000000000 */
[----:B-1----:R-:W-:Y:S05]  /*0240*/  @!P0 BRA `(.L_x_349) ;  /* 0x000000a000008947 */ /* 0x002fea0003800000 */
[----:B------:R-:W-:Y:S01]  /*0250*/  IMAD.MOV.U32 R4, RZ, RZ, R31 ;  /* 0x000000ffff047224 */ /* 0x000fe200078e001f */
[----:B------:R-:W-:Y:S01]  /*0260*/  MOV R6, c[0x0][0x160] ;  /* 0x0000580000067a02 */ /* 0x000fe20000000f00 */
[----:B------:R-:W-:Y:S01]  /*0270*/  IMAD.MOV.U32 R5, RZ, RZ, R2 ;  /* 0x000000ffff057224 */ /* 0x000fe200078e0002 */
[----:B------:R-:W-:Y:S01]  /*0280*/  MOV R20, 32@lo((nvkernel__Z3rhsv_F1L1597_18 + .L_x_40@srel)) ;  /* 0x0000000000147802 */ /* 0x000fe20000000f00 */
[----:B------:R-:W-:Y:S01]  /*0290*/  IMAD.MOV.U32 R7, RZ, RZ, R33 ;  /* 0x000000ffff077224 */ /* 0x000fe200078e0021 */
[----:B------:R-:W-:-:S04]  /*02a0*/  MOV R21, 32@hi((nvkernel__Z3rhsv_F1L1597_18 + .L_x_40@srel)) ;  /* 0x0000000000157802 */ /* 0x000fc80000000f00 */
[----:B------:R-:W-:Y:S05]  /*02b0*/  CALL.ABS.NOINC `(__cuda_sm20_div_s64) ;  /* 0x0000000000007943 */ /* 0x000fea0003c00000 */
.L_x_40:
[----:B------:R-:W-:Y:S02]  /*02c0*/  MOV R18, R4 ;  /* 0x0000000400127202 */ /* 0x000fe40000000f00 */
[----:B------:R-:W-:Y:S01]  /*02d0*/  MOV R19, R5 ;  /* 0x0000000500137202 */ /* 0x000fe20000000f00 */
[----:B------:R-:W-:Y:S05]  /*02e0*/  BRA `(.L_x_350) ;  /* 0x0000013000007947 */ /* 0x000fea0003800000 */
.L_x_349:
        /* <DEDUP_REMOVED lines=19> */
.L_x_350:
[----:B------:R-:W-:Y:S05]  /*0420*/  BSYNC B6 ;  /* 0x0000000000067941 */ /* 0x000fea0003800000 */
.L_x_348:
[----:B------:R-:W-:Y:S01]  /*0430*/  LOP3.LUT R0, R19, UR40, RZ, 0xfc, !PT ;  /* 0x0000002813007c12 */ /* 0x000fe2000f8efcff */
[----:B------:R-:W-:Y:S03]  /*0440*/  BSSY B6, `(.L_x_351) ;  /* 0x000001d000067945 */ /* 0x000fe60003800000 */
[----:B------:R-:W-:-:S13]  /*0450*/  ISETP.NE.U32.AND P0, PT, R0, RZ, PT ;  /* 0x000000ff0000720c */ /* 0x000fda0003f05070 */
[----:B------:R-:W-:Y:S05]  /*0460*/  @!P0 BRA `(.L_x_352) ;  /* 0x0000008000008947 */ /* 0x000fea0003800000 */
[----:B------:R-:W-:Y:S01]  /*0470*/  IMAD.MOV.U32 R4, RZ, RZ, R18 ;  /* 0x000000ffff047224 */ /* 0x000fe200078e0012 */
[----:B------:R-:W-:Y:S01]  /*0480*/  MOV R6, c[0x0][0x164] ;  /* 0x0000590000067a02 */ /* 0x000fe20000000f00 */
[----:B------:R-:W-:Y:S01]  /*0490*/  IMAD.MOV.U32 R5, RZ, RZ, R19 ;  /* 0x000000ffff057224 */ /* 0x000fe200078e0013 */
[----:B------:R-:W-:Y:S01]  /*04a0*/  MOV R20, 32@lo((nvkernel__Z3rhsv_F1L1597_18 + .L_x_41@srel)) ;  /* 0x0000000000147802 */ /* 0x000fe20000000f00 */
[----:B------:R-:W-:Y:S01]  /*04b0*/  IMAD.U32 R7, RZ, RZ, UR40 ;  /* 0x00000028ff077e24 */ /* 0x000fe2000f8e00ff */
[----:B------:R-:W-:-:S04]  /*04c0*/  MOV R21, 32@hi((nvkernel__Z3rhsv_F1L1597_18 + .L_x_41@srel)) ;  /* 0x0000000000157802 */ /* 0x000fc80000000f00 */
[----:B------:R-:W-:Y:S05]  /*04d0*/  CALL.ABS.NOINC `(__cuda_sm20_div_s64) ;  /* 0x0000000000007943 */ /* 0x000fea0003c00000 */
.L_x_41:
[----:B------:R-:W-:Y:S05]  /*04e0*/  BRA `(.L_x_353) ;  /* 0x0000012000007947 */ /* 0x000fea0003800000 */
.L_x_352:
        /* <DEDUP_REMOVED lines=18> */
.L_x_353:
[----:B------:R-:W-:Y:S05]  /*0610*/  BSYNC B6 ;  /* 0x0000000000067941 */ /* 0x000fea0003800000 */
.L_x_351:
        /* <DEDUP_REMOVED lines=8> */
[--C-:B------:R-:W-:Y:S02]  /*06a0*/  SHF.R.S64 R2, RZ, 0x1d, R0.reuse ;  /* 0x0000001dff027819 */ /* 0x100fe40000001000 */
[----:B------:R-:W-:Y:S01]  /*06b0*/  SHF.R.S32.HI R3, RZ, 0x1d, R0 ;  /* 0x0000001dff037819 */ /* 0x000fe20000011400 */
[----:B------:R-:W-:Y:S01]  /*06c0*/  IMAD R11, R11, c[0x0][0x164], R18 ;  /* 0x000059000b0b7a24 */ /* 0x000fe200078e0212 */
[----:B------:R-:W-:-:S03]  /*06d0*/  SHF.R.S32.HI R0, RZ, 0x1f, R7 ;  /* 0x0000001fff007819 */ /* 0x000fc60000011407 */
[----:B------:R-:W-:Y:S01]  /*06e0*/  IMAD.WIDE.U32 R4, R7, 0x14b88, R2 ;  /* 0x00014b8807047825 */ /* 0x000fe200078e0002 */
[----:B------:R-:W-:-:S03]  /*06f0*/  IADD3 R11, R11, c[0x0][0x16c], RZ ;  /* 0x00005b000b0b7a10 */ /* 0x000fc60007ffe0ff */
[----:B------:R-:W-:-:S04]  /*0700*/  IMAD R3, R0, 0x14b88, RZ ;  /* 0x00014b8800037824 */ /* 0x000fc800078e02ff */
[----:B------:R-:W-:-:S04]  /*0710*/  IMAD.IADD R5, R5, 0x1, R3 ;  /* 0x0000000105057824 */ /* 0x000fc800078e0203 */
[----:B------:R-:W-:-:S05]  /*0720*/  IMAD.WIDE R8, R11, 0x338, R4 ;  /* 0x000003380b087825 */ /* 0x000fca00078e0204 */
[----:B------:R-:W-:-:S04]  /*0730*/  IADD3 R12, P0, R8, c[0x0][0x170], RZ ;  /* 0x00005c00080c7a10 */ /* 0x000fc80007f1e0ff */
[----:B------:R-:W-:Y:S02]  /*0740*/  IADD3.X R10, R9, c[0x0][0x174], RZ, P0, !PT ;  /* 0x00005d00090a7a10 */ /* 0x000fe400007fe4ff */
[----:B------:R-:W-:-:S05]  /*0750*/  IADD3 R2, P0, R12, 0x1000000, RZ ;  /* 0x010000000c027810 */ /* 0x000fca0007f1e0ff */
[----:B------:R-:W-:-:S05]  /*0760*/  IMAD.X R3, RZ, RZ, R10, P0 ;  /* 0x000000ffff037224 */ /* 0x000fca00000e060a */
[----:B------:R-:W2:Y:S01]  /*0770*/  LDG.E.64 R14, [R2.64+-0x7be7d0] ;  /* 0x84183024020e7981 */ /* 0x000ea2000c1e1b00 */
[----:B------:R-:W-:Y:S01]  /*0780*/  IMAD R0, R0, -0x668, RZ ;  /* 0xfffff99800007824 */ /* 0x000fe200078e02ff */
[C---:B------:R-:W-:Y:S01]  /*0790*/  IADD3 R24, P1, R8.reuse, c[0x0][0x180], RZ ;  /* 0x0000600008187a10 */ /* 0x040fe20007f3e0ff */
[----:B------:R-:W-:Y:S01]  /*07a0*/  IMAD.WIDE.U32 R4, R7, -0x668, R4 ;  /* 0xfffff99807047825 */ /* 0x000fe200078e0004 */
[----:B------:R-:W-:Y:S02]  /*07b0*/  IADD3 R8, P2, R8, c[0x0][0x188], RZ ;  /* 0x0000620008087a10 */ /* 0x000fe40007f5e0ff */
[----:B------:R-:W-:Y:S02]  /*07c0*/  IADD3.X R25, R9, c[0x0][0x184], RZ, P1, !PT ;  /* 0x0000610009197a10 */ /* 0x000fe40000ffe4ff */
[----:B------:R-:W-:Y:S02]  /*07d0*/  IADD3 R5, R5, -R7, R0 ;  /* 0x8000000705057210 */ /* 0x000fe40007ffe000 */
[----:B------:R-:W-:-:S03]  /*07e0*/  IADD3.X R9, R9, c[0x0][0x18c], RZ, P2, !PT ;  /* 0x0000630009097a10 */ /* 0x000fc600017fe4ff */
[----:B------:R-:W-:-:S05]  /*07f0*/  IMAD.WIDE R4, R11, 0x330, R4 ;  /* 0x000003300b047825 */ /* 0x000fca00078e0204 */
[----:B------:R-:W-:-:S04]  /*0800*/  IADD3 R6, P0, R4, c[0x0][0x178], RZ ;  /* 0x00005e0004067a10 */ /* 0x000fc80007f1e0ff */
[----:B------:R-:W-:Y:S02]  /*0810*/  IADD3.X R7, R5, c[0x0][0x17c], RZ, P0, !PT ;  /* 0x00005f0005077a10 */ /* 0x000fe400007fe4ff */
[----:B------:R-:W-:-:S05]  /*0820*/  IADD3 R4, P0, R12, 0x2000000, RZ ;  /* 0x020000000c047810 */ /* 0x000fca0007f1e0ff */
[----:B------:R-:W-:Y:S01]  /*0830*/  IMAD.X R5, RZ, RZ, R10, P0 ;  /* 0x000000ffff057224 */ /* 0x000fe200000e060a */
[----:B--2---:R0:W-:Y:S04]  /*0840*/  STG.E.64 [R6.64], R14 ;  /* 0x0000000e06007986 */ /* 0x0041e8000c101b24 */
[----:B------:R-:W2:Y:S04]  /*0850*/  LDG.E.64 R10, [R24.64] ;  /* 0x00000024180a7981 */ /* 0x000ea8000c1e1b00 */
[----:B------:R-:W2:Y:S04]  /*0860*/  LDG.E.64 R12, [R2.64+-0x7be7d0] ;  /* 0x84183024020c7981 */ /* 0x000ea8000c1e1b00 */
[----:B------:R-:W3:Y:S04]  /*0870*/  LDG.E.64 R8, [R8.64] ;  /* 0x0000002408087981 */ /* 0x000ee8000c1e1b00 */
[----:B------:R-:W3:Y:S01]  /*0880*/  LDG.E.64 R18, [R4.64+0x1060c0] ;  /* 0x1060c02404127981 */ /* 0x000ee2000c1e1b00 */
[----:B--2---:R-:W1:-:S06]  /*0890*/  DMUL R10, R10, R12 ;  /* 0x0000000c0a0a7228 */ /* 0x004e4c0000000000 */
[----:B-1----:R1:W-:Y:S02]  /*08a0*/  DMUL R20, R12, R10 ;  /* 0x0000000a0c147228 */ /* 0x0023e40000000000 */
[----:B-1----:R-:W-:Y:S02]  /*08b0*/  IADD3 R12, P0, R6, 0x1000000, RZ ;  /* 0x01000000060c7810 */ /* 0x002fe40007f1e0ff */
[----:B---3--:R-:W1:-:S03]  /*08c0*/  DADD R18, R18, -R8 ;  /* 0x0000000012127229 */ /* 0x008e460000000808 */
[----:B------:R-:W-:-:S03]  /*08d0*/  IMAD.X R13, RZ, RZ, R7, P0 ;  /* 0x000000ffff0d7224 */ /* 0x000fc600000e0607 */
[----:B-1----:R-:W1:-:S07]  /*08e0*/  DFMA R18, R18, c[`(nvkernel__Z3rhsv_F1L1597_18.const_opt.0.8)], R20 ;  /* 0x0000000012127a2b */ /* 0x002e4e0000000014 */
[----:B-1----:R1:W-:Y:S04]  /*08f0*/  STG.E.64 [R12.64+-0x7e7540], R18 ;  /* 0x818ac0120c007986 */ /* 0x0023e8000c101b24 */
[----:B0-----:R-:W2:Y:S02]  /*0900*/  LDG.E.64 R14, [R2.64+0x83060] ;  /* 0x08306024020e7981 */ /* 0x001ea4000c1e1b00 */
[----:B--2---:R-:W0:-:S07]  /*0910*/  DMUL R14, R10, R14 ;  /* 0x0000000e0a0e7228 */ /* 0x004e0e0000000000 */
[----:B0-----:R1:W-:Y:S04]  /*0920*/  STG.E.64 [R12.64+0x31580], R14 ;  /* 0x0315800e0c007986 */ /* 0x0013e8000c101b24 */
[----:B------:R-:W2:Y:S01]  /*0930*/  LDG.E.64 R20, [R4.64+-0x73b770] ;  /* 0x8c48902404147981 */ /* 0x000ea2000c1e1b00 */
[----:B------:R-:W-:-:S05]  /*0940*/  IADD3 R6, P0, R6, 0x2000000, RZ ;  /* 0x0200000006067810 */ /* 0x000fca0007f1e0ff */
[----:B------:R-:W-:Y:S01]  /*0950*/  IMAD.X R7, RZ, RZ, R7, P0 ;  /* 0x000000ffff077224 */ /* 0x000fe200000e0607 */
[----:B--2---:R-:W0:-:S07]  /*0960*/  DMUL R20, R10, R20 ;  /* 0x000000140a147228 */ /* 0x004e0e0000000000 */
[----:B0-----:R1:W-:Y:S04]  /*0970*/  STG.E.64 [R6.64+-0x7b5fc0], R20 ;  /* 0x84a0401406007986 */ /* 0x0013e8000c101b24 */
[----:B------:R-:W2:Y:S01]  /*0980*/  LDG.E.64 R24, [R4.64+0x1060c0] ;  /* 0x1060c02404187981 */ /* 0x000ea2000c1e1b00 */
[----:B------:R-:W2:-:S06]  /*0990*/  DMUL R8, R8, c[`(nvkernel__Z3rhsv_F1L1597_18.const_opt.8.16)] ;  /* 0x0000000008087a28 */ /* 0x000e8c0000000000 */
[----:B--2---:R-:W0:-:S06]  /*09a0*/  DFMA R8, R24, c[`(nvkernel__Z3rhsv_F1L1597_18.const_opt.16.24)], R8 ;  /* 0x0000000018087a2b */ /* 0x004e0c0000000008 */
[----:B0-----:R-:W0:-:S07]  /*09b0*/  DMUL R8, R10, R8 ;  /* 0x000000080a087228 */ /* 0x001e0e0000000000 */
[----:B0-----:R1:W-:Y:S04]  /*09c0*/  STG.E.64 [R6.64+0x62b00], R8 ;  /* 0x062b000806007986 */ /* 0x0013e8000c101b24 */
.L_x_355:
[----:B------:R-:W-:Y:S05]  /*09d0*/  BSYNC B0 ;  /* 0x0000000000007941 */ /* 0x000fea0003800000 */
.L_x_354:
[----:B------:R-:W-:Y:S02]  /*09e0*/  ISETP.NE.AND P1, PT, R36, RZ, PT ;  /* 0x000000ff2400720c */ /* 0x000fe40003f25270 */
[----:B------:R-:W-:-:S04]  /*09f0*/  IADD3 R37, P0, R37, UR38, RZ ;  /* 0x0000002625257c10 */ /* 0x000fc8000ff1e0ff */
[----:B------:R-:W-:-:S07]  /*0a00*/  IADD3.X R35, R35, UR39, RZ, P0, !PT ;  /* 0x0000002723237c10 */ /* 0x000fce00087fe4ff */
[----:B------:R-:W-:Y:S05]  /*0a10*/  @P1 BRA `(.L_x_356) ;  /* 0xfffff78000001947 */ /* 0x000fea000383ffff */
[----:B------:R-:W-:Y:S05]  /*0a20*/  EXIT ;  /* 0x000000000000794d */ /* 0x000fea0003800000 */
.L_x_357:
        /* <DEDUP_REMOVED lines=13> */
.L_x_516:


//--------------------- .text.__cuda_sm20_dblrcp_rn_slowpath_v3 --------------------------
	.section	.text.__cuda_sm20_dblrcp_rn_slowpath_v3,"ax",@progbits
	.sectioninfo	@"SHI_REGISTERS=24"
	.align	128
.text.__cuda_sm20_dblrcp_rn_slowpath_v3:
        .type           __cuda_sm20_dblrcp_rn_slowpath_v3,@function
        .size           __cuda_sm20_dblrcp_rn_slowpath_v3,(.L_x_489 - __cuda_sm20_dblrcp_rn_slowpath_v3)
__cuda_sm20_dblrcp_rn_slowpath_v3:
[----:B------:R-:W-:Y:S02]  /*0000*/  MOV R9, R5 ;  /* 0x0000000500097202 */ /* 0x000fe40000000f00 */
[----:B------:R-:W-:-:S06]  /*0010*/  MOV R8, R4 ;  /* 0x0000000400087202 */ /* 0x000fcc0000000f00 */
[----:B------:R-:W0:Y:S01]  /*0020*/  DSETP.GTU.AND P0, PT, |R8|, +INF , PT ;  /* 0x7ff000000800742a */ /* 0x000e220003f0c200 */
[----:B------:R-:W-:-:S13]  /*0030*/  BSSY B0, `(.L_x_358) ;  /* 0x0000022000007945 */ /* 0x000fda0003800000 */
[----:B0-----:R-:W-:Y:S05]  /*0040*/  @P0 BRA `(.L_x_359) ;  /* 0x000001e000000947 */ /* 0x001fea0003800000 */
[----:B------:R-:W-:-:S04]  /*0050*/  LOP3.LUT R3, R9, 0x7fffffff, RZ, 0xc0, !PT ;  /* 0x7fffffff09037812 */ /* 0x000fc800078ec0ff */
[----:B------:R-:W-:-:S04]  /*0060*/  IADD3 R0, R3, -0x1, RZ ;  /* 0xffffffff03007810 */ /* 0x000fc80007ffe0ff */
[----:B------:R-:W-:-:S13]  /*0070*/  ISETP.GE.U32.AND P0, PT, R0, 0x7fefffff, PT ;  /* 0x7fefffff0000780c */ /* 0x000fda0003f06070 */
[----:B------:R-:W-:Y:S01]  /*0080*/  @P0 LOP3.LUT R5, R9, 0x7ff00000, RZ, 0x3c, !PT ;  /* 0x7ff0000009050812 */ /* 0x000fe200078e3cff */
[----:B------:R-:W-:Y:S01]  /*0090*/  @P0 IMAD.MOV.U32 R4, RZ, RZ, RZ ;  /* 0x000000ffff040224 */ /* 0x000fe200078e00ff */
[----:B------:R-:W-:Y:S05]  /*00a0*/  @P0 BRA `(.L_x_360) ;  /* 0x000001a000000947 */ /* 0x000fea0003800000 */
[----:B------:R-:W-:-:S13]  /*00b0*/  ISETP.GE.U32.AND P0, PT, R3, 0x1000001, PT ;  /* 0x010000010300780c */ /* 0x000fda0003f06070 */
[----:B------:R-:W-:Y:S05]  /*00c0*/  @!P0 BRA `(.L_x_361) ;  /* 0x000000d000008947 */ /* 0x000fea0003800000 */
[----:B------:R-:W-:Y:S02]  /*00d0*/  IADD3 R11, R9, -0x3fe00000, RZ ;  /* 0xc0200000090b7810 */ /* 0x000fe40007ffe0ff */
[----:B------:R-:W-:Y:S02]  /*00e0*/  MOV R10, R8 ;  /* 0x00000008000a7202 */ /* 0x000fe40000000f00 */
[----:B------:R-:W0:Y:S04]  /*00f0*/  MUFU.RCP64H R7, R11 ;  /* 0x0000000b00077308 */ /* 0x000e280000001800 */
[----:B0-----:R-:W0:-:S06]  /*0100*/  DFMA R4, -R10, R6, 1 ;  /* 0x3ff000000a04742b */ /* 0x001e0c0000000106 */
[----:B0-----:R-:W0:-:S06]  /*0110*/  DFMA R4, R4, R4, R4 ;  /* 0x000000040404722b */ /* 0x001e0c0000000004 */
[----:B0-----:R-:W0:-:S06]  /*0120*/  DFMA R4, R6, R4, R6 ;  /* 0x000000040604722b */ /* 0x001e0c0000000006 */
[----:B0-----:R-:W0:-:S06]  /*0130*/  DFMA R6, -R10, R4, 1 ;  /* 0x3ff000000a06742b */ /* 0x001e0c0000000104 */
[----:B0-----:R-:W0:-:S06]  /*0140*/  DFMA R6, R4, R6, R4 ;  /* 0x000000060406722b */ /* 0x001e0c0000000004 */
[----:B0-----:R-:W0:-:S06]  /*0150*/  DMUL R6, R6, 2.2250738585072013831e-308 ;  /* 0x0010000006067828 */ /* 0x001e0c0000000000 */
[----:B0-----:R-:W0:-:S06]  /*0160*/  DFMA R8, -R8, R6, 1 ;  /* 0x3ff000000808742b */ /* 0x001e0c0000000106 */
[----:B0-----:R-:W0:-:S06]  /*0170*/  DFMA R4, R8, R8, R8 ;  /* 0x000000080804722b */ /* 0x001e0c0000000008 */
[----:B0-----:R0:W1:Y:S01]  /*0180*/  DFMA R4, R6, R4, R6 ;  /* 0x000000040604722b */ /* 0x0010620000000006 */
[----:B------:R-:W-:Y:S05]  /*0190*/  BRA `(.L_x_360) ;  /* 0x000000b000007947 */ /* 0x000fea0003800000 */
.L_x_361:
[----:B------:R-:W0:-:S06]  /*01a0*/  DMUL R8, R8, 8.11296384146066816958e+31 ;  /* 0x4690000008087828 */ /* 0x000e0c0000000000 */
[----:B0-----:R-:W0:Y:S02]  /*01b0*/  MUFU.RCP64H R7, R9 ;  /* 0x0000000900077308 */ /* 0x001e240000001800 */
[----:B0-----:R-:W0:-:S06]  /*01c0*/  DFMA R4, -R8, R6, 1 ;  /* 0x3ff000000804742b */ /* 0x001e0c0000000106 */
[----:B0-----:R-:W0:-:S06]  /*01d0*/  DFMA R4, R4, R4, R4 ;  /* 0x000000040404722b */ /* 0x001e0c0000000004 */
[----:B0-----:R-:W0:-:S06]  /*01e0*/  DFMA R4, R6, R4, R6 ;  /* 0x000000040604722b */ /* 0x001e0c0000000006 */
[----:B0-----:R-:W0:-:S06]  /*01f0*/  DFMA R6, -R8, R4, 1 ;  /* 0x3ff000000806742b */ /* 0x001e0c0000000104 */
[----:B0-----:R-:W0:-:S06]  /*0200*/  DFMA R4, R4, R6, R4 ;  /* 0x000000060404722b */ /* 0x001e0c0000000004 */
[----:B0-----:R-:W0:Y:S01]  /*0210*/  DMUL R4, R4, 8.11296384146066816958e+31 ;  /* 0x4690000004047828 */ /* 0x001e220000000000 */
[----:B------:R-:W-:Y:S05]  /*0220*/  BRA `(.L_x_360) ;  /* 0x0000002000007947 */ /* 0x000fea0003800000 */
.L_x_359:
[----:B------:R-:W-:Y:S02]  /*0230*/  LOP3.LUT R5, R9, 0x80000, RZ, 0xfc, !PT ;  /* 0x0008000009057812 */ /* 0x000fe400078efcff */
[----:B------:R-:W-:Y:S02]  /*0240*/  MOV R4, R8 ;  /* 0x0000000800047202 */ /* 0x000fe40000000f00 */
.L_x_360:
[----:B------:R-:W-:Y:S05]  /*0250*/  BSYNC B0 ;  /* 0x0000000000007941 */ /* 0x000fea0003800000 */
.L_x_358:
[----:B01----:R-:W-:Y:S05]  /*0260*/  RET.ABS.NODEC R20 0x0 ;  /* 0x0000000014007950 */ /* 0x003fea0003e00000 */
.L_x_362:
        /* <DEDUP_REMOVED lines=9> */
.L_x_489:


//--------------------- .text.nvkernel__Z3rhsv_F1L1574_16 --------------------------
	.section	.text.nvkernel__Z3rhsv_F1L1574_16,"ax",@progbits
	.sectioninfo	@"SHI_REGISTERS=40"
	.align	128
        .global         nvkernel__Z3rhsv_F1L1574_16
        .type           nvkernel__Z3rhsv_F1L1574_16,@function
        .size           nvkernel__Z3rhsv_F1L1574_16,(.L_x_517 - nvkernel__Z3rhsv_F1L1574_16)
        .other          nvkernel__Z3rhsv_F1L1574_16,@"STO_CUDA_ENTRY STV_DEFAULT"
nvkernel__Z3rhsv_F1L1574_16:
.text.nvkernel__Z3rhsv_F1L1574_16:
        /* <DEDUP_REMOVED lines=21> */
[----:B------:R-:W-:-:S02]  /*0150*/  USHF.R.S32.HI UR40, URZ, 0x1f, UR40 ;  /* 0x0000001f3f287899 */ /* 0x000fc40008011428 */
[----:B------:R-:W-:Y:S02]  /*0160*/  UIMAD.WIDE UR38, UR38, 0x80, URZ ;  /* 0x00000080262678a5 */ /* 0x000fe4000f8e023f */
[----:B------:R-:W-:Y:S01]  /*0170*/  ULDC.64 UR36, c[0x0][0x118] ;  /* 0x0000460000247ab9 */ /* 0x000fe20000000a00 */
[----:B0-----:R-:W-:-:S05]  /*0180*/  SHF.R.S32.HI R23, RZ, 0x1f, R22 ;  /* 0x0000001fff177819 */ /* 0x001fca0000011416 */
[----:B-1----:R-:W-:-:S05]  /*0190*/  IMAD.WIDE R22, R3, 0x80, R22 ;  /* 0x0000008003167825 */ /* 0x002fca00078e0216 */
.L_x_373:
        /* <DEDUP_REMOVED lines=10> */
[----:B0-----:R-:W-:Y:S05]  /*0240*/  @!P0 BRA `(.L_x_364) ;  /* 0x000000a000008947 */ /* 0x001fea0003800000 */
[----:B------:R-:W-:Y:S01]  /*0250*/  IMAD.MOV.U32 R4, RZ, RZ, R36 ;  /* 0x000000ffff047224 */ /* 0x000fe200078e0024 */
[----:B------:R-:W-:Y:S01]  /*0260*/  MOV R6, c[0x0][0x160] ;  /* 0x0000580000067a02 */ /* 0x000fe20000000f00 */
[----:B------:R-:W-:Y:S01]  /*0270*/  IMAD.MOV.U32 R5, RZ, RZ, R37 ;  /* 0x000000ffff057224 */ /* 0x000fe200078e0025 */
[----:B------:R-:W-:Y:S01]  /*0280*/  MOV R20, 32@lo((nvkernel__Z3rhsv_F1L1574_16 + .L_x_42@srel)) ;  /* 0x0000000000147802 */ /* 0x000fe20000000f00 */
[----:B------:R-:W-:Y:S01]  /*0290*/  IMAD.U32 R7, RZ, RZ, UR40 ;  /* 0x00000028ff077e24 */ /* 0x000fe2000f8e00ff */
[----:B------:R-:W-:-:S04]  /*02a0*/  MOV R21, 32@hi((nvkernel__Z3rhsv_F1L1574_16 + .L_x_42@srel)) ;  /* 0x0000000000157802 */ /* 0x000fc80000000f00 */
[----:B------:R-:W-:Y:S05]  /*02b0*/  CALL.ABS.NOINC `(__cuda_sm20_div_s64) ;  /* 0x0000000000007943 */ /* 0x000fea0003c00000 */
.L_x_42:
[----:B------:R-:W-:Y:S02]  /*02c0*/  MOV R18, R4 ;  /* 0x0000000400127202 */ /* 0x000fe40000000f00 */
[----:B------:R-:W-:Y:S01]  /*02d0*/  MOV R19, R5 ;  /* 0x0000000500137202 */ /* 0x000fe20000000f00 */
[----:B------:R-:W-:Y:S05]  /*02e0*/  BRA `(.L_x_365) ;  /* 0x0000013000007947 */ /* 0x000fea0003800000 */
.L_x_364:
        /* <DEDUP_REMOVED lines=19> */
.L_x_365:
[----:B------:R-:W-:Y:S05]  /*0420*/  BSYNC B6 ;  /* 0x0000000000067941 */ /* 0x000fea0003800000 */
.L_x_363:
[----:B------:R-:W-:Y:S01]  /*0430*/  LOP3.LUT R0, R19, R31, RZ, 0xfc, !PT ;  /* 0x0000001f13007212 */ /* 0x000fe200078efcff */
[----:B------:R-:W-:Y:S03]  /*0440*/  BSSY B6, `(.L_x_366) ;  /* 0x000001d000067945 */ /* 0x000fe60003800000 */
[----:B------:R-:W-:-:S13]  /*0450*/  ISETP.NE.U32.AND P0, PT, R0, RZ, PT ;  /* 0x000000ff0000720c */ /* 0x000fda0003f05070 */
[----:B------:R-:W-:Y:S05]  /*0460*/  @!P0 BRA `(.L_x_367) ;  /* 0x0000008000008947 */ /* 0x000fea0003800000 */
[----:B------:R-:W-:Y:S01]  /*0470*/  IMAD.MOV.U32 R4, RZ, RZ, R18 ;  /* 0x000000ffff047224 */ /* 0x000fe200078e0012 */
[----:B------:R-:W-:Y:S01]  /*0480*/  MOV R6, c[0x0][0x164] ;  /* 0x0000590000067a02 */ /* 0x000fe20000000f00 */
[----:B------:R-:W-:Y:S01]  /*0490*/  IMAD.MOV.U32 R5, RZ, RZ, R19 ;  /* 0x000000ffff057224 */ /* 0x000fe200078e0013 */
[----:B------:R-:W-:Y:S01]  /*04a0*/  MOV R20, 32@lo((nvkernel__Z3rhsv_F1L1574_16 + .L_x_43@srel)) ;  /* 0x0000000000147802 */ /* 0x000fe20000000f00 */
[----:B------:R-:W-:Y:S01]  /*04b0*/  IMAD.MOV.U32 R7, RZ, RZ, R31 ;  /* 0x000000ffff077224 */ /* 0x000fe200078e001f */
[----:B------:R-:W-:-:S04]  /*04c0*/  MOV R21, 32@hi((nvkernel__Z3rhsv_F1L1574_16 + .L_x_43@srel)) ;  /* 0x0000000000157802 */ /* 0x000fc80000000f00 */
[----:B------:R-:W-:Y:S05]  /*04d0*/  CALL.ABS.NOINC `(__cuda_sm20_div_s64) ;  /* 0x0000000000007943 */ /* 0x000fea0003c00000 */
.L_x_43:
[----:B------:R-:W-:Y:S05]  /*04e0*/  BRA `(.L_x_368) ;  /* 0x0000012000007947 */ /* 0x000fea0003800000 */
.L_x_367:
        /* <DEDUP_REMOVED lines=18> */
.L_x_368:
[----:B------:R-:W-:Y:S05]  /*0610*/  BSYNC B6 ;  /* 0x0000000000067941 */ /* 0x000fea0003800000 */
.L_x_366:
[----:B------:R-:W-:Y:S01]  /*0620*/  ISETP.GE.U32.AND P0, PT, R36, R16, PT ;  /* 0x000000102400720c */ /* 0x000fe20003f06070 */
[----:B------:R-:W-:Y:S01]  /*0630*/  BSSY B7, `(.L_x_369) ;  /* 0x0000053000077945 */ /* 0x000fe20003800000 */
[----:B------:R-:W-:Y:S02]  /*0640*/  IADD3 R3, -R18, RZ, RZ ;  /* 0x000000ff12037210 */ /* 0x000fe40007ffe1ff */
[----:B------:R-:W-:-:S03]  /*0650*/  ISETP.GE.AND.EX P0, PT, R37, R32, PT, P0 ;  /* 0x000000202500720c */ /* 0x000fc60003f06300 */
[----:B------:R-:W-:-:S10]  /*0660*/  IMAD R3, R3, c[0x0][0x160], R36 ;  /* 0x0000580003037a24 */ /* 0x000fd400078e0224 */
[----:B------:R-:W-:Y:S05]  /*0670*/  @P0 BRA `(.L_x_370) ;  /* 0x000004e000000947 */ /* 0x000fea0003800000 */
[----:B------:R-:W-:Y:S01]  /*0680*/  IMAD.MOV R19, RZ, RZ, -R4 ;  /* 0x000000ffff137224 */ /* 0x000fe200078e0a04 */
[--C-:B------:R-:W-:Y:S02]  /*0690*/  SHF.R.S64 R6, RZ, 0x1d, R3.reuse ;  /* 0x0000001dff067819 */ /* 0x100fe40000001003 */
[----:B------:R-:W-:Y:S01]  /*06a0*/  SHF.R.S32.HI R7, RZ, 0x1d, R3 ;  /* 0x0000001dff077819 */ /* 0x000fe20000011403 */
[----:B------:R-:W-:Y:S01]  /*06b0*/  IMAD R19, R19, c[0x0][0x164], R18 ;  /* 0x0000590013137a24 */ /* 0x000fe200078e0212 */
[----:B------:R-:W-:-:S03]  /*06c0*/  SHF.R.S32.HI R0, RZ, 0x1f, R4 ;  /* 0x0000001fff007819 */ /* 0x000fc60000011404 */
[----:B------:R-:W-:-:S04]  /*06d0*/  IMAD.WIDE.U32 R4, R4, 0x14b88, R6 ;  /* 0x00014b8804047825 */ /* 0x000fc800078e0006 */
[----:B------:R-:W-:Y:S01]  /*06e0*/  IMAD R3, R0, 0x14b88, RZ ;  /* 0x00014b8800037824 */ /* 0x000fe200078e02ff */
[----:B------:R-:W-:-:S03]  /*06f0*/  SHF.R.S32.HI R0, RZ, 0x1f, R19 ;  /* 0x0000001fff007819 */ /* 0x000fc60000011413 */
[----:B------:R-:W-:Y:S02]  /*0700*/  IMAD.IADD R5, R5, 0x1, R3 ;  /* 0x0000000105057824 */ /* 0x000fe400078e0203 */
[----:B------:R-:W-:Y:S02]  /*0710*/  IMAD R3, R0, 0x338, RZ ;  /* 0x0000033800037824 */ /* 0x000fe400078e02ff */
[----:B------:R-:W-:-:S04]  /*0720*/  IMAD.WIDE.U32 R24, R19, 0x338, R4 ;  /* 0x0000033813187825 */ /* 0x000fc800078e0004 */
[----:B------:R-:W-:Y:S01]  /*0730*/  IMAD.IADD R26, R25, 0x1, R3 ;  /* 0x00000001191a7824 */ /* 0x000fe200078e0203 */
[----:B------:R-:W-:-:S04]  /*0740*/  IADD3 R6, P0, R24, c[0x0][0x188], RZ ;  /* 0x0000620018067a10 */ /* 0x000fc80007f1e0ff */
[----:B------:R-:W-:-:S05]  /*0750*/  IADD3.X R7, R26, c[0x0][0x18c], RZ, P0, !PT ;  /* 0x000063001a077a10 */ /* 0x000fca00007fe4ff */
[----:B------:R-:W2:Y:S01]  /*0760*/  LDG.E.64 R8, [R6.64] ;  /* 0x0000002406087981 */ /* 0x000ea2000c1e1b00 */
[----:B------:R-:W-:Y:S02]  /*0770*/  IADD3 R4, P0, R24, c[0x0][0x190], RZ ;  /* 0x0000640018047a10 */ /* 0x000fe40007f1e0ff */
[----:B------:R-:W-:Y:S02]  /*0780*/  IADD3 R10, P1, R6, 0x1000000, RZ ;  /* 0x01000000060a7810 */ /* 0x000fe40007f3e0ff */
[----:B------:R-:W-:-:S03]  /*0790*/  IADD3.X R5, R26, c[0x0][0x194], RZ, P0, !PT ;  /* 0x000065001a057a10 */ /* 0x000fc600007fe4ff */
[----:B------:R-:W-:Y:S01]  /*07a0*/  IMAD.X R11, RZ, RZ, R7, P1 ;  /* 0x000000ffff0b7224 */ /* 0x000fe200008e0607 */
[----:B--2---:R-:W0:-:S07]  /*07b0*/  DADD R14, -RZ, -R8 ;  /* 0x00000000ff0e7229 */ /* 0x004e0e0000000908 */
[----:B0-----:R0:W-:Y:S04]  /*07c0*/  STG.E.64 [R4.64], R14 ;  /* 0x0000000e04007986 */ /* 0x0011e8000c101b24 */
[----:B------:R-:W2:Y:S01]  /*07d0*/  LDG.E.64 R12, [R10.64+-0x7be7d0] ;  /* 0x841830240a0c7981 */ /* 0x000ea2000c1e1b00 */
[----:B------:R-:W-:-:S05]  /*07e0*/  IADD3 R8, P0, R4, 0x1000000, RZ ;  /* 0x0100000004087810 */ /* 0x000fca0007f1e0ff */
[----:B------:R-:W-:Y:S01]  /*07f0*/  IMAD.X R9, RZ, RZ, R5, P0 ;  /* 0x000000ffff097224 */ /* 0x000fe200000e0605 */
[----:B--2---:R-:W1:-:S07]  /*0800*/  DADD R18, -RZ, -R12 ;  /* 0x00000000ff127229 */ /* 0x004e4e000000090c */
[----:B-1----:R1:W-:Y:S04]  /*0810*/  STG.E.64 [R8.64+-0x7be7d0], R18 ;  /* 0x8418301208007986 */ /* 0x0023e8000c101b24 */
[----:B------:R-:W2:Y:S01]  /*0820*/  LDG.E.64 R12, [R10.64+0x83060] ;  /* 0x083060240a0c7981 */ /* 0x000ea2000c1e1b00 */
[----:B------:R-:W-:-:S05]  /*0830*/  IADD3 R6, P0, R6, 0x2000000, RZ ;  /* 0x0200000006067810 */ /* 0x000fca0007f1e0ff */
[----:B------:R-:W-:Y:S01]  /*0840*/  IMAD.X R7, RZ, RZ, R7, P0 ;  /* 0x000000ffff077224 */ /* 0x000fe200000e0607 */
[----:B--2---:R-:W2:-:S07]  /*0850*/  DADD R20, -RZ, -R12 ;  /* 0x00000000ff147229 */ /* 0x004e8e000000090c */
[----:B--2---:R2:W-:Y:S04]  /*0860*/  STG.E.64 [R8.64+0x83060], R20 ;  /* 0x0830601408007986 */ /* 0x0045e8000c101b24 */
[----:B------:R-:W3:Y:S01]  /*0870*/  LDG.E.64 R12, [R6.64+-0x73b770] ;  /* 0x8c489024060c7981 */ /* 0x000ee2000c1e1b00 */
[----:B0-----:R-:W-:-:S05]  /*0880*/  IADD3 R14, P0, R4, 0x2000000, RZ ;  /* 0x02000000040e7810 */ /* 0x001fca0007f1e0ff */
[----:B------:R-:W-:Y:S01]  /*0890*/  IMAD.X R15, RZ, RZ, R5, P0 ;  /* 0x000000ffff0f7224 */ /* 0x000fe200000e0605 */
[----:B---3--:R-:W0:-:S07]  /*08a0*/  DADD R12, -RZ, -R12 ;  /* 0x00000000ff0c7229 */ /* 0x008e0e000000090c */
[----:B0-----:R0:W-:Y:S04]  /*08b0*/  STG.E.64 [R14.64+-0x73b770], R12 ;  /* 0x8c48900c0e007986 */ /* 0x0011e8000c101b24 */
[----:B------:R-:W3:Y:S01]  /*08c0*/  LDG.E.64 R4, [R6.64+0x1060c0] ;  /* 0x1060c02406047981 */ /* 0x000ee2000c1e1b00 */
[----:B-1----:R-:W-:-:S04]  /*08d0*/  IADD3 R18, P0, R24, c[0x0][0x170], RZ ;  /* 0x00005c0018127a10 */ /* 0x002fc80007f1e0ff */
[----:B------:R-:W-:Y:S01]  /*08e0*/  IADD3.X R19, R26, c[0x0][0x174], RZ, P0, !PT ;  /* 0x00005d001a137a10 */ /* 0x000fe200007fe4ff */
[----:B---3--:R-:W1:-:S07]  /*08f0*/  DADD R28, -RZ, -R4 ;  /* 0x00000000ff1c7229 */ /* 0x008e4e0000000904 */
[----:B-1----:R0:W-:Y:S04]  /*0900*/  STG.E.64 [R14.64+0x1060c0], R28 ;  /* 0x1060c01c0e007986 */ /* 0x0021e8000c101b24 */
[----:B------:R-:W2:Y:S01]  /*0910*/  LDG.E.64 R4, [R18.64] ;  /* 0x0000002412047981 */ /* 0x000ea2000c1e1b00 */
[----:B------:R-:W-:Y:S01]  /*0920*/  BSSY B6, `(.L_x_371) ;  /* 0x0000011000067945 */ /* 0x000fe20003800000 */
[----:B--2---:R-:W1:Y:S01]  /*0930*/  MUFU.RCP64H R9, R5 ;  /* 0x0000000500097308 */ /* 0x004e620000001800 */
[----:B------:R-:W-:-:S04]  /*0940*/  IADD3 R8, R5, 0x300402, RZ ;  /* 0x0030040205087810 */ /* 0x000fc80007ffe0ff */
[----:B------:R-:W-:Y:S02]  /*0950*/  FSETP.GEU.AND P0, PT, |R8|, 5.8789094863358348022e-39, PT ;  /* 0x004004020800780b */ /* 0x000fe40003f0e200 */
[----:B-1----:R-:W1:-:S06]  /*0960*/  DFMA R10, -R4, R8, 1 ;  /* 0x3ff00000040a742b */ /* 0x002e4c0000000108 */
[----:B-1----:R-:W1:-:S06]  /*0970*/  DFMA R10, R10, R10, R10 ;  /* 0x0000000a0a0a722b */ /* 0x002e4c000000000a */
[----:B-1----:R-:W1:-:S06]  /*0980*/  DFMA R10, R8, R10, R8 ;  /* 0x0000000a080a722b */ /* 0x002e4c0000000008 */
[----:B-1----:R-:W1:-:S06]  /*0990*/  DFMA R6, -R4, R10, 1 ;  /* 0x3ff000000406742b */ /* 0x002e4c000000010a */
[----:B-1----:R0:W1:Y:S01]  /*09a0*/  DFMA R6, R10, R6, R10 ;  /* 0x000000060a06722b */ /* 0x002062000000000a */
[----:B------:R-:W-:Y:S05]  /*09b0*/  @P0 BRA `(.L_x_372) ;  /* 0x0000007000000947 */ /* 0x000fea0003800000 */
[----:B-1----:R-:W-:Y:S02]  /*09c0*/  LOP3.LUT R6, R5, 0x7fffffff, RZ, 0xc0, !PT ;  /* 0x7fffffff05067812 */ /* 0x002fe400078ec0ff */
[----:B------:R-:W-:Y:S02]  /*09d0*/  MOV R20, 32@lo((nvkernel__Z3rhsv_F1L1574_16 + .L_x_44@srel)) ;  /* 0x0000000000147802 */ /* 0x000fe40000000f00 */
[----:B------:R-:W-:Y:S02]  /*09e0*/  IADD3 R6, R6, -0x100000, RZ ;  /* 0xfff0000006067810 */ /* 0x000fe40007ffe0ff */
[----:B------:R-:W-:-:S04]  /*09f0*/  MOV R21, 32@hi((nvkernel__Z3rhsv_F1L1574_16 + .L_x_44@srel)) ;  /* 0x0000000000157802 */ /* 0x000fc80000000f00 */
[----:B0-----:R-:W-:Y:S05]  /*0a00*/  CALL.ABS.NOINC `(__cuda_sm20_dblrcp_rn_slowpath_v3) ;  /* 0x0000000000007943 */ /* 0x001fea0003c00000 */
.L_x_44:
[----:B------:R-:W-:Y:S02]  /*0a10*/  MOV R6, R4 ;  /* 0x0000000400067202 */ /* 0x000fe40000000f00 */
[----:B------:R-:W-:Y:S02]  /*0a20*/  MOV R7, R5 ;  /* 0x0000000500077202 */ /* 0x000fe40000000f00 */
.L_x_372:
[----:B------:R-:W-:Y:S05]  /*0a30*/  BSYNC B6 ;  /* 0x0000000000067941 */ /* 0x000fea0003800000 */
.L_x_371:
[----:B0-----:R-:W-:Y:S02]  /*0a40*/  IADD3 R12, P0, R24, c[0x0][0x178], RZ ;  /* 0x00005e00180c7a10 */ /* 0x001fe40007f1e0ff */
[----:B------:R-:W-:-:S02]  /*0a50*/  IADD3 R14, P1, R18, 0x1000000, RZ ;  /* 0x01000000120e7810 */ /* 0x000fc40007f3e0ff */
[----:B------:R-:W-:-:S03]  /*0a60*/  IADD3.X R13, R26, c[0x0][0x17c], RZ, P0, !PT ;  /* 0x00005f001a0d7a10 */ /* 0x000fc600007fe4ff */
[----:B------:R-:W-:Y:S02]  /*0a70*/  IMAD.X R15, RZ, RZ, R19, P1 ;  /* 0x000000ffff0f7224 */ /* 0x000fe400008e0613 */
[----:B-1----:R0:W-:Y:S01]  /*0a80*/  STG.E.64 [R12.64], R6 ;  /* 0x000000060c007986 */ /* 0x0021e2000c101b24 */
[----:B------:R-:W-:-:S03]  /*0a90*/  IADD3 R10, P0, R18, 0x2000000, RZ ;  /* 0x02000000120a7810 */ /* 0x000fc60007f1e0ff */
[----:B------:R-:W2:Y:S02]  /*0aa0*/  LDG.E.64 R4, [R14.64+-0x7be7d0] ;  /* 0x841830240e047981 */ /* 0x000ea4000c1e1b00 */
[----:B------:R-:W-:Y:S02]  /*0ab0*/  IMAD.X R11, RZ, RZ, R19, P0 ;  /* 0x000000ffff0b7224 */ /* 0x000fe400000e0613 */
[----:B------:R-:W3:Y:S04]  /*0ac0*/  LDG.E.64 R8, [R14.64+0x83060] ;  /* 0x083060240e087981 */ /* 0x000ee8000c1e1b00 */
[----:B------:R-:W4:Y:S01]  /*0ad0*/  LDG.E.64 R10, [R10.64+-0x73b770] ;  /* 0x8c4890240a0a7981 */ /* 0x000f22000c1e1b00 */
[----:B------:R-:W-:-:S04]  /*0ae0*/  IADD3 R24, P0, R24, c[0x0][0x180], RZ ;  /* 0x0000600018187a10 */ /* 0x000fc80007f1e0ff */
[----:B------:R-:W-:Y:S01]  /*0af0*/  IADD3.X R25, R26, c[0x0][0x184], RZ, P0, !PT ;  /* 0x000061001a197a10 */ /* 0x000fe200007fe4ff */
[----:B--2---:R-:W3:-:S06]  /*0b00*/  DMUL R4, R4, R4 ;  /* 0x0000000404047228 */ /* 0x004ecc0000000000 */
[----:B---3--:R-:W4:-:S06]  /*0b10*/  DFMA R4, R8, R8, R4 ;  /* 0x000000080804722b */ /* 0x008f0c0000000004 */
[----:B----4-:R-:W1:-:S06]  /*0b20*/  DFMA R4, R10, R10, R4 ;  /* 0x0000000a0a04722b */ /* 0x010e4c0000000004 */
[----:B-1----:R-:W1:-:S06]  /*0b30*/  DMUL R4, R4, 0.5 ;  /* 0x3fe0000004047828 */ /* 0x002e4c0000000000 */
[----:B-1----:R-:W1:-:S07]  /*0b40*/  DMUL R4, R4, R6 ;  /* 0x0000000604047228 */ /* 0x002e4e0000000000 */
[----:B-1----:R0:W-:Y:S04]  /*0b50*/  STG.E.64 [R24.64], R4 ;  /* 0x0000000418007986 */ /* 0x0021e8000c101b24 */
.L_x_370:
[----:B------:R-:W-:Y:S05]  /*0b60*/  BSYNC B7 ;  /* 0x0000000000077941 */ /* 0x000fea0003800000 */
.L_x_369:
[----:B------:R-:W-:Y:S02]  /*0b70*/  ISETP.NE.AND P1, PT, R34, RZ, PT ;  /* 0x000000ff2200720c */ /* 0x000fe40003f25270 */
[----:B------:R-:W-:-:S04]  /*0b80*/  IADD3 R35, P0, R35, UR38, RZ ;  /* 0x0000002623237c10 */ /* 0x000fc8000ff1e0ff */
[----:B------:R-:W-:-:S07]  /*0b90*/  IADD3.X R33, R33, UR39, RZ, P0, !PT ;  /* 0x0000002721217c10 */ /* 0x000fce00087fe4ff */
[----:B------:R-:W-:Y:S05]  /*0ba0*/  @P1 BRA `(.L_x_373) ;  /* 0xfffff5f000001947 */ /* 0x000fea000383ffff */
[----:B------:R-:W-:Y:S05]  /*0bb0*/  EXIT ;  /* 0x000000000000794d */ /* 0x000fea0003800000 */
.L_x_374:
        /* <DEDUP_REMOVED lines=12> */
.L_x_517:


//--------------------- .text.__cuda_sm70_shflsync_down --------------------------
	.section	.text.__cuda_sm70_shflsync_down,"ax",@progbits
	.sectioninfo	@"SHI_REGISTERS=24"
	.align	128
.text.__cuda_sm70_shflsync_down:
        .weak           __cuda_sm70_shflsync_down
        .type           __cuda_sm70_shflsync_down,@function
        .size           __cuda_sm70_shflsync_down,(.L_x_490 - __cuda_sm70_shflsync_down)
__cuda_sm70_shflsync_down:
[----:B------:R-:W-:Y:S04]  /*0000*/  WARPSYNC R7 ;  /* 0x0000000700007348 */ /* 0x000fe80003800000 */
[----:B------:R-:W0:Y:S02]  /*0010*/  SHFL.DOWN PT, R4, R4, R5, R6 ;  /* 0x0800000504047389 */ /* 0x000e2400000e0006 */
[----:B0-----:R-:W-:Y:S05]  /*0020*/  RET.ABS.NODEC R20 0x0 ;  /* 0x0000000014007950 */ /* 0x001fea0003e00000 */
.L_x_375:
        /* <DEDUP_REMOVED lines=13> */
.L_x_490:


//--------------------- .text.nvkernel__Z6l2normiiiiiiiiii_F1L1529_14 --------------------------
	.section	.text.nvkernel__Z6l2normiiiiiiiiii_F1L1529_14,"ax",@progbits
	.sectionflags	@"SHF_BARRIERS=1"
	.sectioninfo	@"SHI_REGISTERS=46"
	.align	128
        .global         nvkernel__Z6l2normiiiiiiiiii_F1L1529_14
        .type           nvkernel__Z6l2normiiiiiiiiii_F1L1529_14,@function
        .size           nvkernel__Z6l2normiiiiiiiiii_F1L1529_14,(.L_x_518 - nvkernel__Z6l2normiiiiiiiiii_F1L1529_14)
        .other          nvkernel__Z6l2normiiiiiiiiii_F1L1529_14,@"STO_CUDA_ENTRY STV_DEFAULT"
nvkernel__Z6l2normiiiiiiiiii_F1L1529_14:
.text.nvkernel__Z6l2normiiiiiiiiii_F1L1529_14:
[----:B------:R-:W-:Y:S02]  /*0000*/  MOV R1, c[0x0][0x28] ;  /* 0x00000a0000017a02 */ /* 0x000fe40000000f00 */
[----:B------:R-:W-:Y:S01]  /*0010*/  MOV R36, c[0x0][0x168] ;  /* 0x00005a0000247a02 */ /* 0x000fe20000000f00 */
[----:B------:R-:W-:Y:S01]  /*0020*/  ULDC.64 UR36, c[0x0][0x118] ;  /* 0x0000460000247ab9 */ /* 0x000fe20000000a00 */
[----:B------:R-:W-:Y:S01]  /*0030*/  MOV R43, c[0x0][0x16c] ;  /* 0x00005b00002b7a02 */ /* 0x000fe20000000f00 */
[----:B------:R-:W-:Y:S02]  /*0040*/  CS2R R34, SRZ ;  /* 0x0000000000227805 */ /* 0x000fe4000001ff00 */
[----:B------:R-:W-:Y:S01]  /*0050*/  IMAD.WIDE R36, R36, c[0x0][0x164], RZ ;  /* 0x0000590024247a25 */ /* 0x000fe200078e02ff */
[----:B------:R-:W-:-:S03]  /*0060*/  SHF.R.S32.HI R43, RZ, 0x1f, R43 ;  /* 0x0000001fff2b7819 */ /* 0x000fc6000001142b */
[----:B------:R-:W-:Y:S02]  /*0070*/  IMAD R0, R37, c[0x0][0x16c], RZ ;  /* 0x00005b0025007a24 */ /* 0x000fe400078e02ff */
[----:B------:R-:W-:-:S04]  /*0080*/  IMAD.WIDE.U32 R2, R36, c[0x0][0x16c], RZ ;  /* 0x00005b0024027a25 */ /* 0x000fc800078e00ff */
[----:B------:R-:W-:Y:S01]  /*0090*/  IMAD R41, R36, R43, R0 ;  /* 0x0000002b24297224 */ /* 0x000fe200078e0200 */
[----:B------:R-:W-:-:S04]  /*00a0*/  ISETP.GE.U32.AND P0, PT, R2, 0x1, PT ;  /* 0x000000010200780c */ /* 0x000fc80003f06070 */
[----:B------:R-:W-:-:S04]  /*00b0*/  IADD3 R41, R3, R41, RZ ;  /* 0x0000002903297210 */ /* 0x000fc80007ffe0ff */
[----:B------:R-:W-:-:S13]  /*00c0*/  ISETP.GE.AND.EX P0, PT, R41, RZ, PT, P0 ;  /* 0x000000ff2900720c */ /* 0x000fda0003f06300 */
[----:B------:R-:W-:Y:S05]  /*00d0*/  @!P0 BRA `(.L_x_376) ;  /* 0x0000085000008947 */ /* 0x000fea0003800000 */
[----:B------:R-:W-:Y:S01]  /*00e0*/  BSSY B7, `(.L_x_377) ;  /* 0x0000083000077945 */ /* 0x000fe20003800000 */
[----:B------:R-:W-:Y:S01]  /*00f0*/  MOV R42, R2 ;  /* 0x00000002002a7202 */ /* 0x000fe20000000f00 */
[----:B------:R-:W-:Y:S01]  /*0100*/  CS2R R32, SRZ ;  /* 0x0000000000207805 */ /* 0x000fe2000001ff00 */
[----:B------:R-:W-:Y:S01]  /*0110*/  MOV R40, RZ ;  /* 0x000000ff00287202 */ /* 0x000fe20000000f00 */
[----:B------:R-:W-:Y:S01]  /*0120*/  CS2R R30, SRZ ;  /* 0x00000000001e7805 */ /* 0x000fe2000001ff00 */
[----:B------:R-:W-:Y:S01]  /*0130*/  MOV R39, RZ ;  /* 0x000000ff00277202 */ /* 0x000fe20000000f00 */
[----:B------:R-:W-:Y:S01]  /*0140*/  CS2R R22, SRZ ;  /* 0x0000000000167805 */ /* 0x000fe2000001ff00 */
[----:B------:R-:W-:Y:S02]  /*0150*/  CS2R R18, SRZ ;  /* 0x0000000000127805 */ /* 0x000fe4000001ff00 */
.L_x_386:
[----:B0-----:R-:W0:Y:S01]  /*0160*/  S2R R2, SR_TID.X ;  /* 0x0000000000027919 */ /* 0x001e220000002100 */
[----:B------:R-:W-:Y:S01]  /*0170*/  IMAD.MOV.U32 R7, RZ, RZ, c[0x0][0x164] ;  /* 0x00005900ff077624 */ /* 0x000fe200078e00ff */
[----:B------:R-:W-:Y:S02]  /*0180*/  BSSY B6, `(.L_x_378) ;  /* 0x0000026000067945 */ /* 0x000fe40003800000 */
[----:B------:R-:W1:Y:S02]  /*0190*/  S2R R5, SR_CTAID.X ;  /* 0x0000000000057919 */ /* 0x000e640000002500 */
[----:B------:R-:W-:-:S02]  /*01a0*/  SHF.R.S32.HI R7, RZ, 0x1f, R7 ;  /* 0x0000001fff077819 */ /* 0x000fc40000011407 */
[----:B0-----:R-:W-:-:S05]  /*01b0*/  SHF.R.S32.HI R3, RZ, 0x1f, R2 ;  /* 0x0000001fff037819 */ /* 0x001fca0000011402 */
[----:B-1----:R-:W-:-:S05]  /*01c0*/  IMAD.WIDE R2, R5, 0x80, R2 ;  /* 0x0000008005027825 */ /* 0x002fca00078e0202 */
[----:B------:R-:W-:-:S05]  /*01d0*/  IADD3 R38, P0, R2, R40, RZ ;  /* 0x0000002802267210 */ /* 0x000fca0007f1e0ff */
[----:B------:R-:W-:-:S05]  /*01e0*/  IMAD.X R2, R3, 0x1, R39, P0 ;  /* 0x0000000103027824 */ /* 0x000fca00000e0627 */
[----:B------:R-:W-:-:S04]  /*01f0*/  LOP3.LUT R0, R2, R7, RZ, 0xfc, !PT ;  /* 0x0000000702007212 */ /* 0x000fc800078efcff */
[----:B------:R-:W-:-:S13]  /*0200*/  ISETP.NE.U32.AND P0, PT, R0, RZ, PT ;  /* 0x000000ff0000720c */ /* 0x000fda0003f05070 */
[----:B------:R-:W-:Y:S05]  /*0210*/  @!P0 BRA `(.L_x_379) ;  /* 0x0000009000008947 */ /* 0x000fea0003800000 */
[----:B------:R-:W-:Y:S01]  /*0220*/  IMAD.MOV.U32 R4, RZ, RZ, R38 ;  /* 0x000000ffff047224 */ /* 0x000fe200078e0026 */
[----:B------:R-:W-:Y:S01]  /*0230*/  MOV R5, R2 ;  /* 0x0000000200057202 */ /* 0x000fe20000000f00 */
[----:B------:R-:W-:Y:S01]  /*0240*/  IMAD.MOV.U32 R6, RZ, RZ, c[0x0][0x164] ;  /* 0x00005900ff067624 */ /* 0x000fe200078e00ff */
[----:B------:R-:W-:Y:S02]  /*0250*/  MOV R20, 32@lo((nvkernel__Z6l2normiiiiiiiiii_F1L1529_14 + .L_x_45@srel)) ;  /* 0x0000000000147802 */ /* 0x000fe40000000f00 */
[----:B------:R-:W-:-:S04]  /*0260*/  MOV R21, 32@hi((nvkernel__Z6l2normiiiiiiiiii_F1L1529_14 + .L_x_45@srel)) ;  /* 0x0000000000157802 */ /* 0x000fc80000000f00 */
[----:B------:R-:W-:Y:S05]  /*0270*/  CALL.ABS.NOINC `(__cuda_sm20_div_s64) ;  /* 0x0000000000007943 */ /* 0x000fea0003c00000 */
.L_x_45:
[----:B------:R-:W-:Y:S02]  /*0280*/  MOV R16, R4 ;  /* 0x0000000400107202 */ /* 0x000fe40000000f00 */
[----:B------:R-:W-:Y:S01]  /*0290*/  MOV R17, R5 ;  /* 0x0000000500117202 */ /* 0x000fe20000000f00 */
[----:B------:R-:W-:Y:S05]  /*02a0*/  BRA `(.L_x_380) ;  /* 0x0000013000007947 */ /* 0x000fea0003800000 */
.L_x_379:
        /* <DEDUP_REMOVED lines=19> */
.L_x_380:
[----:B------:R-:W-:Y:S05]  /*03e0*/  BSYNC B6 ;  /* 0x0000000000067941 */ /* 0x000fea0003800000 */
.L_x_378:
        /* <DEDUP_REMOVED lines=12> */
.L_x_46:
[----:B------:R-:W-:Y:S05]  /*04b0*/  BRA `(.L_x_383) ;  /* 0x0000012000007947 */ /* 0x000fea0003800000 */
.L_x_382:
        /* <DEDUP_REMOVED lines=18> */
.L_x_383:
[----:B------:R-:W-:Y:S05]  /*05e0*/  BSYNC B6 ;  /* 0x0000000000067941 */ /* 0x000fea0003800000 */
.L_x_381:
[----:B------:R-:W-:Y:S01]  /*05f0*/  IMAD R0, R37, c[0x0][0x16c], RZ ;  /* 0x00005b0025007a24 */ /* 0x000fe200078e02ff */
[----:B------:R-:W-:Y:S01]  /*0600*/  IADD3 R5, -R16, RZ, RZ ;  /* 0x000000ff10057210 */ /* 0x000fe20007ffe1ff */
[C---:B------:R-:W-:Y:S01]  /*0610*/  IMAD.WIDE.U32 R6, R36.reuse, c[0x0][0x16c], RZ ;  /* 0x00005b0024067a25 */ /* 0x040fe200078e00ff */
[----:B------:R-:W-:Y:S03]  /*0620*/  BSSY B0, `(.L_x_384) ;  /* 0x0000025000007945 */ /* 0x000fe60003800000 */
[----:B------:R-:W-:Y:S01]  /*0630*/  IMAD R3, R36, R43, R0 ;  /* 0x0000002b24037224 */ /* 0x000fe200078e0200 */
[----:B------:R-:W-:Y:S01]  /*0640*/  ISETP.GE.U32.AND P0, PT, R38, R6, PT ;  /* 0x000000062600720c */ /* 0x000fe20003f06070 */
[----:B------:R-:W-:-:S03]  /*0650*/  IMAD R38, R5, c[0x0][0x164], R38 ;  /* 0x0000590005267a24 */ /* 0x000fc600078e0226 */
[----:B------:R-:W-:Y:S02]  /*0660*/  IADD3 R7, R7, R3, RZ ;  /* 0x0000000307077210 */ /* 0x000fe40007ffe0ff */
[----:B------:R-:W-:Y:S02]  /*0670*/  IADD3 R3, -R4, RZ, RZ ;  /* 0x000000ff04037210 */ /* 0x000fe40007ffe1ff */
[----:B------:R-:W-:-:S03]  /*0680*/  ISETP.GE.AND.EX P0, PT, R2, R7, PT, P0 ;  /* 0x000000070200720c */ /* 0x000fc60003f06300 */
[----:B------:R-:W-:-:S10]  /*0690*/  IMAD R3, R3, c[0x0][0x168], R16 ;  /* 0x00005a0003037a24 */ /* 0x000fd400078e0210 */
[----:B------:R-:W-:Y:S05]  /*06a0*/  @P0 BRA `(.L_x_385) ;  /* 0x000001c000000947 */ /* 0x000fea0003800000 */
[----:B------:R-:W-:Y:S02]  /*06b0*/  IADD3 R5, R4, 0x1, RZ ;  /* 0x0000000104057810 */ /* 0x000fe40007ffe0ff */
[----:B------:R-:W-:Y:S02]  /*06c0*/  IADD3 R2, R3, c[0x0][0x174], RZ ;  /* 0x00005d0003027a10 */ /* 0x000fe40007ffe0ff */
        /* <DEDUP_REMOVED lines=8> */
[----:B------:R-:W-:Y:S01]  /*0750*/  IMAD R3, R0, 0x67, RZ ;  /* 0x0000006700037824 */ /* 0x000fe200078e02ff */
[----:B------:R-:W-:-:S03]  /*0760*/  LEA R2, P0, R4, c[0x0][0x178], 0x3 ;  /* 0x00005e0004027a11 */ /* 0x000fc600078018ff */
[----:B------:R-:W-:Y:S01]  /*0770*/  IMAD.IADD R3, R5, 0x1, R3 ;  /* 0x0000000105037824 */ /* 0x000fe200078e0203 */
[----:B------:R-:W-:-:S04]  /*0780*/  IADD3 R12, P1, R2, 0x1000000, RZ ;  /* 0x01000000020c7810 */ /* 0x000fc80007f3e0ff */
[----:B------:R-:W-:Y:S02]  /*0790*/  LEA.HI.X R3, R4, c[0x0][0x17c], R3, 0x3, P0 ;  /* 0x00005f0004037a11 */ /* 0x000fe400000f1c03 */
[----:B------:R-:W-:-:S03]  /*07a0*/  IADD3 R14, P0, R2, 0x2000000, RZ ;  /* 0x02000000020e7810 */ /* 0x000fc60007f1e0ff */
[--C-:B------:R-:W-:Y:S02]  /*07b0*/  IMAD.X R13, RZ, RZ, R3.reuse, P1 ;  /* 0x000000ffff0d7224 */ /* 0x100fe400008e0603 */
[----:B------:R-:W-:Y:S02]  /*07c0*/  IMAD.X R15, RZ, RZ, R3, P0 ;  /* 0x000000ffff0f7224 */ /* 0x000fe400000e0603 */
[----:B------:R-:W2:Y:S04]  /*07d0*/  LDG.E.64 R2, [R2.64] ;  /* 0x0000002402027981 */ /* 0x000ea8000c1e1b00 */
[----:B------:R-:W3:Y:S04]  /*07e0*/  LDG.E.64 R4, [R12.64+-0x7be7d0] ;  /* 0x841830240c047981 */ /* 0x000ee8000c1e1b00 */
[----:B------:R-:W4:Y:S04]  /*07f0*/  LDG.E.64 R6, [R12.64+0x83060] ;  /* 0x083060240c067981 */ /* 0x000f28000c1e1b00 */
[----:B------:R-:W5:Y:S04]  /*0800*/  LDG.E.64 R8, [R14.64+-0x73b770] ;  /* 0x8c4890240e087981 */ /* 0x000f68000c1e1b00 */
[----:B------:R-:W5:Y:S01]  /*0810*/  LDG.E.64 R10, [R14.64+0x1060c0] ;  /* 0x1060c0240e0a7981 */ /* 0x000f62000c1e1b00 */
[----:B--2---:R0:W1:-:S04]  /*0820*/  DFMA R18, R2, R2, R18 ;  /* 0x000000020212722b */ /* 0x0040480000000012 */
[----:B---3--:R0:W2:-:S04]  /*0830*/  DFMA R34, R4, R4, R34 ;  /* 0x000000040422722b */ /* 0x0080880000000022 */
[----:B----4-:R0:W3:-:S04]  /*0840*/  DFMA R32, R6, R6, R32 ;  /* 0x000000060620722b */ /* 0x0100c80000000020 */
[----:B-----5:R0:W4:-:S04]  /*0850*/  DFMA R30, R8, R8, R30 ;  /* 0x00000008081e722b */ /* 0x020108000000001e */
[----:B------:R0:W0:-:S06]  /*0860*/  DFMA R22, R10, R10, R22 ;  /* 0x0000000a0a16722b */ /* 0x00000c0000000016 */
.L_x_385:
[----:B-1234-:R-:W-:Y:S05]  /*0870*/  BSYNC B0 ;  /* 0x0000000000007941 */ /* 0x01efea0003800000 */
.L_x_384:
        /* <DEDUP_REMOVED lines=9> */
[----:B------:R-:W-:Y:S05]  /*0910*/  BSYNC B7 ;  /* 0x0000000000077941 */ /* 0x000fea0003800000 */
.L_x_377:
[----:B------:R-:W-:Y:S05]  /*0920*/  BRA `(.L_x_387) ;  /* 0x0000004000007947 */ /* 0x000fea0003800000 */
.L_x_376:
[----:B------:R-:W-:Y:S01]  /*0930*/  CS2R R32, SRZ ;  /* 0x0000000000207805 */ /* 0x000fe2000001ff00 */
[----:B------:R-:W-:Y:S01]  /*0940*/  CS2R R30, SRZ ;  /* 0x00000000001e7805 */ /* 0x000fe2000001ff00 */
[----:B------:R-:W-:Y:S01]  /*0950*/  CS2R R22, SRZ ;  /* 0x0000000000167805 */ /* 0x000fe2000001ff00 */
[----:B------:R-:W-:Y:S02]  /*0960*/  CS2R R18, SRZ ;  /* 0x0000000000127805 */ /* 0x000fe4000001ff00 */
.L_x_387:
[----:B------:R-:W-:Y:S05]  /*0970*/  BRA.DIV ~URZ, `(.L_x_388) ;  /* 0x00000ee27f007947 */ /* 0x000fea000b800000 */
[----:B0-----:R0:W1:Y:S02]  /*0980*/  SHFL.DOWN PT, R2, R18, 0x1, 0x1f ;  /* 0x08201f0012027f89 */ /* 0x00106400000e0000 */
.L_x_410:
[----:B------:R-:W-:Y:S05]  /*0990*/  BRA.DIV ~URZ, `(.L_x_389) ;  /* 0x00000f527f007947 */ /* 0x000fea000b800000 */
[----:B------:R-:W2:Y:S02]  /*09a0*/  SHFL.DOWN PT, R3, R19, 0x1, 0x1f ;  /* 0x08201f0013037f89 */ /* 0x000ea400000e0000 */
[----:B-12---:R-:W1:-:S07]  /*09b0*/  DADD R6, R2, R18 ;  /* 0x0000000002067229 */ /* 0x006e4e0000000012 */
[----:B-1----:R-:W-:Y:S04]  /*09c0*/  SHFL.DOWN PT, R2, R6, 0x2, 0x1f ;  /* 0x08401f0006027f89 */ /* 0x002fe800000e0000 */
[----:B------:R-:W1:Y:S02]  /*09d0*/  SHFL.DOWN PT, R3, R7, 0x2, 0x1f ;  /* 0x08401f0007037f89 */ /* 0x000e6400000e0000 */
[----:B-1----:R-:W1:-:S07]  /*09e0*/  DADD R8, R6, R2 ;  /* 0x0000000006087229 */ /* 0x002e4e0000000002 */
[----:B-1----:R-:W-:Y:S04]  /*09f0*/  SHFL.DOWN PT, R2, R8, 0x4, 0x1f ;  /* 0x08801f0008027f89 */ /* 0x002fe800000e0000 */
[----:B------:R-:W1:Y:S02]  /*0a00*/  SHFL.DOWN PT, R3, R9, 0x4, 0x1f ;  /* 0x08801f0009037f89 */ /* 0x000e6400000e0000 */
[----:B-1----:R-:W1:-:S07]  /*0a10*/  DADD R10, R8, R2 ;  /* 0x00000000080a7229 */ /* 0x002e4e0000000002 */
[----:B-1----:R-:W-:Y:S04]  /*0a20*/  SHFL.DOWN PT, R16, R10, 0x8, 0x1f ;  /* 0x09001f000a107f89 */ /* 0x002fe800000e0000 */
[----:B------:R-:W1:Y:S02]  /*0a30*/  SHFL.DOWN PT, R17, R11, 0x8, 0x1f ;  /* 0x09001f000b117f89 */ /* 0x000e6400000e0000 */
[----:B-1----:R-:W1:-:S07]  /*0a40*/  DADD R16, R10, R16 ;  /* 0x000000000a107229 */ /* 0x002e4e0000000010 */
[----:B-1----:R1:W2:Y:S04]  /*0a50*/  SHFL.DOWN PT, R2, R16, 0x10, 0x1f ;  /* 0x0a001f0010027f89 */ /* 0x0022a800000e0000 */
[----:B------:R1:W3:Y:S02]  /*0a60*/  SHFL.DOWN PT, R4, R17, 0x10, 0x1f ;  /* 0x0a001f0011047f89 */ /* 0x0002e400000e0000 */
.L_x_411:
[----:B0-----:R-:W0:Y:S01]  /*0a70*/  S2R R18, SR_TID.X ;  /* 0x0000000000127919 */ /* 0x001e220000002100 */
[----:B---3--:R-:W-:Y:S01]  /*0a80*/  IMAD.MOV.U32 R3, RZ, RZ, R4 ;  /* 0x000000ffff037224 */ /* 0x008fe200078e0004 */
[----:B------:R-:W-:Y:S05]  /*0a90*/  WARPSYNC 0xffffffff ;  /* 0xffffffff00007948 */ /* 0x000fea0003800000 */
[----:B--2---:R-:W2:Y:S01]  /*0aa0*/  DADD R2, R2, R16 ;  /* 0x0000000002027229 */ /* 0x004ea20000000010 */
[----:B0-----:R-:W-:-:S04]  /*0ab0*/  LOP3.LUT P0, RZ, R18, 0x1f, RZ, 0xc0, !PT ;  /* 0x0000001f12ff7812 */ /* 0x001fc8000780c0ff */
[----:B------:R-:W-:-:S09]  /*0ac0*/  P2R R0, PR, RZ, 0x1 ;  /* 0x00000001ff007803 */ /* 0x000fd20000000000 */
[----:B------:R-:W-:-:S05]  /*0ad0*/  @!P0 SHF.R.S32.HI R5, RZ, 0x5, R18 ;  /* 0x00000005ff058819 */ /* 0x000fca0000011412 */
[----:B--2---:R0:W-:Y:S04]  /*0ae0*/  @!P0 STS.64 [R5.X8+`(S51_7)], R2 ;  /* 0x0000000205008388 */ /* 0x0041e80000008a00 */
[----:B------:R-:W-:Y:S01]  /*0af0*/  BAR.SYNC.DEFER_BLOCKING 0x0 ;  /* 0x0000000000007b1d */ /* 0x000fe20000010000 */
[----:B------:R-:W-:-:S04]  /*0b00*/  ISETP.GT.AND P0, PT, R18, 0x1f, PT ;  /* 0x0000001f1200780c */ /* 0x000fc80003f04270 */
[----:B------:R-:W-:-:S09]  /*0b10*/  P2R R0, PR, RZ, 0x1 ;  /* 0x00000001ff007803 */ /* 0x000fd20000000000 */
[----:B------:R-:W-:Y:S05]  /*0b20*/  @P0 BRA `(.L_x_390) ;  /* 0x0000015000000947 */ /* 0x000fea0003800000 */
[----:B0-----:R-:W-:Y:S01]  /*0b30*/  ISETP.GT.AND P0, PT, R18, 0x3, PT ;  /* 0x000000031200780c */ /* 0x001fe20003f04270 */
[----:B-1----:R-:W-:-:S12]  /*0b40*/  CS2R R16, SRZ ;  /* 0x0000000000107805 */ /* 0x002fd8000001ff00 */
[----:B------:R0:W1:Y:S01]  /*0b50*/  @!P0 LDS.64 R16, [R18.X8+`(S51_7)] ;  /* 0x0000000012108984 */ /* 0x0000620000008a00 */
[----:B------:R-:W-:Y:S05]  /*0b60*/  BRA.DIV ~URZ, `(.L_x_391) ;  /* 0x000012427f007947 */ /* 0x000fea000b800000 */
[----:B-1----:R1:W2:Y:S02]  /*0b70*/  SHFL.DOWN PT, R2, R16, 0x1, 0x1f ;  /* 0x08201f0010027f89 */ /* 0x0022a400000e0000 */
.L_x_412:
[----:B------:R-:W-:Y:S05]  /*0b80*/  BRA.DIV ~URZ, `(.L_x_392) ;  /* 0x000012b27f007947 */ /* 0x000fea000b800000 */
[----:B------:R-:W3:Y:S02]  /*0b90*/  SHFL.DOWN PT, R3, R17, 0x1, 0x1f ;  /* 0x08201f0011037f89 */ /* 0x000ee400000e0000 */
[----:B-123--:R-:W1:-:S07]  /*0ba0*/  DADD R16, R2, R16 ;  /* 0x0000000002107229 */ /* 0x00ee4e0000000010 */
[----:B-1----:R1:W2:Y:S04]  /*0bb0*/  SHFL.DOWN PT, R2, R16, 0x2, 0x1f ;  /* 0x08401f0010027f89 */ /* 0x0022a800000e0000 */
[----:B------:R1:W3:Y:S02]  /*0bc0*/  SHFL.DOWN PT, R4, R17, 0x2, 0x1f ;  /* 0x08401f0011047f89 */ /* 0x0002e400000e0000 */
.L_x_413:
[----:B------:R-:W4:Y:S04]  /*0bd0*/  S2R R3, SR_TID.Y ;  /* 0x0000000000037919 */ /* 0x000f280000002200 */
[----:B------:R-:W5:Y:S01]  /*0be0*/  S2R R5, SR_TID.Z ;  /* 0x0000000000057919 */ /* 0x000f620000002300 */
[----:B----4-:R-:W-:Y:S02]  /*0bf0*/  IMAD.IADD R0, R18, 0x1, R3 ;  /* 0x0000000112007824 */ /* 0x010fe400078e0203 */
[----:B---3--:R-:W-:Y:S01]  /*0c00*/  IMAD.MOV.U32 R3, RZ, RZ, R4 ;  /* 0x000000ffff037224 */ /* 0x008fe200078e0004 */
[----:B-----5:R-:W-:-:S04]  /*0c10*/  IADD3 R5, -R5, RZ, RZ ;  /* 0x000000ff05057210 */ /* 0x020fc80007ffe1ff */
[----:B------:R-:W-:Y:S01]  /*0c20*/  ISETP.NE.AND P0, PT, R0, R5, PT ;  /* 0x000000050000720c */ /* 0x000fe20003f05270 */
[----:B-12---:R1:W2:-:S12]  /*0c30*/  DADD R16, R2, R16 ;  /* 0x0000000002107229 */ /* 0x0062980000000010 */
[----:B------:R-:W-:Y:S05]  /*0c40*/  @P0 BRA `(.L_x_390) ;  /* 0x0000003000000947 */ /* 0x000fea0003800000 */
[----:B-12---:R-:W-:Y:S02]  /*0c50*/  MOV R2, c[0x0][0x180] ;  /* 0x0000600000027a02 */ /* 0x006fe40000000f00 */
[----:B------:R-:W-:-:S05]  /*0c60*/  MOV R3, c[0x0][0x184] ;  /* 0x0000610000037a02 */ /* 0x000fca0000000f00 */
[----:B------:R1:W5:Y:S02]  /*0c70*/  ATOMG.E.ADD.F64.RN.STRONG.GPU PT, RZ, [R2.64], R16 ;  /* 0x0000001002ff79a8 */ /* 0x00036400081eede4 */
.L_x_390:
[----:B012---:R-:W-:Y:S01]  /*0c80*/  WARPSYNC 0xffffffff ;  /* 0xffffffff00007948 */ /* 0x007fe20003800000 */
[----:B------:R-:W-:Y:S06]  /*0c90*/  BAR.SYNC.DEFER_BLOCKING 0x0 ;  /* 0x0000000000007b1d */ /* 0x000fec0000010000 */
[----:B------:R-:W-:Y:S05]  /*0ca0*/  BRA.DIV ~URZ, `(.L_x_393) ;  /* 0x000013227f007947 */ /* 0x000fea000b800000 */
[----:B------:R0:W1:Y:S02]  /*0cb0*/  SHFL.DOWN PT, R2, R22, 0x1, 0x1f ;  /* 0x08201f0016027f89 */ /* 0x00006400000e0000 */
.L_x_414:
        /* <DEDUP_REMOVED lines=14> */
.L_x_415:
[C---:B------:R-:W-:Y:S01]  /*0da0*/  LOP3.LUT P1, RZ, R18.reuse, 0x1f, RZ, 0xc0, !PT ;  /* 0x0000001f12ff7812 */ /* 0x040fe2000782c0ff */
[----:B---3--:R-:W-:Y:S01]  /*0db0*/  IMAD.MOV.U32 R3, RZ, RZ, R4 ;  /* 0x000000ffff037224 */ /* 0x008fe200078e0004 */
[----:B------:R-:W-:Y:S01]  /*0dc0*/  ISETP.GT.AND P0, PT, R18, 0x1f, PT ;  /* 0x0000001f1200780c */ /* 0x000fe20003f04270 */
[----:B------:R-:W-:Y:S04]  /*0dd0*/  WARPSYNC 0xffffffff ;  /* 0xffffffff00007948 */ /* 0x000fe80003800000 */
[----:B--2---:R-:W2:-:S06]  /*0de0*/  DADD R2, R2, R16 ;  /* 0x0000000002027229 */ /* 0x004e8c0000000010 */
[----:B------:R-:W-:-:S05]  /*0df0*/  @!P1 SHF.R.S32.HI R5, RZ, 0x5, R18 ;  /* 0x00000005ff059819 */ /* 0x000fca0000011412 */
[----:B--2---:R2:W-:Y:S04]  /*0e00*/  @!P1 STS.64 [R5.X8+`(S51_7)], R2 ;  /* 0x0000000205009388 */ /* 0x0045e80000008a00 */
[----:B------:R-:W-:Y:S06]  /*0e10*/  BAR.SYNC.DEFER_BLOCKING 0x0 ;  /* 0x0000000000007b1d */ /* 0x000fec0000010000 */
[----:B------:R-:W-:Y:S05]  /*0e20*/  @P0 BRA `(.L_x_395) ;  /* 0x0000015000000947 */ /* 0x000fea0003800000 */
[----:B------:R-:W-:Y:S01]  /*0e30*/  ISETP.GT.AND P0, PT, R18, 0x3, PT ;  /* 0x000000031200780c */ /* 0x000fe20003f04270 */
[----:B-1----:R-:W-:-:S12]  /*0e40*/  CS2R R16, SRZ ;  /* 0x0000000000107805 */ /* 0x002fd8000001ff00 */
[----:B------:R1:W3:Y:S01]  /*0e50*/  @!P0 LDS.64 R16, [R18.X8+`(S51_7)] ;  /* 0x0000000012108984 */ /* 0x0002e20000008a00 */
[----:B------:R-:W-:Y:S05]  /*0e60*/  BRA.DIV ~URZ, `(.L_x_396) ;  /* 0x000016b27f007947 */ /* 0x000fea000b800000 */
[----:B--23--:R2:W3:Y:S02]  /*0e70*/  SHFL.DOWN PT, R2, R16, 0x1, 0x1f ;  /* 0x08201f0010027f89 */ /* 0x00c4e400000e0000 */
.L_x_416:
[----:B------:R-:W-:Y:S05]  /*0e80*/  BRA.DIV ~URZ, `(.L_x_397) ;  /* 0x000017227f007947 */ /* 0x000fea000b800000 */
[----:B------:R-:W4:Y:S02]  /*0e90*/  SHFL.DOWN PT, R3, R17, 0x1, 0x1f ;  /* 0x08201f0011037f89 */ /* 0x000f2400000e0000 */
[----:B0--34-:R-:W0:-:S07]  /*0ea0*/  DADD R22, R2, R16 ;  /* 0x0000000002167229 */ /* 0x019e0e0000000010 */
[----:B0-----:R0:W3:Y:S04]  /*0eb0*/  SHFL.DOWN PT, R2, R22, 0x2, 0x1f ;  /* 0x08401f0016027f89 */ /* 0x0010e800000e0000 */
[----:B------:R0:W4:Y:S02]  /*0ec0*/  SHFL.DOWN PT, R4, R23, 0x2, 0x1f ;  /* 0x08401f0017047f89 */ /* 0x00012400000e0000 */
.L_x_417:
[----:B------:R-:W0:Y:S04]  /*0ed0*/  S2R R3, SR_TID.Y ;  /* 0x0000000000037919 */ /* 0x000e280000002200 */
[----:B------:R-:W1:Y:S01]  /*0ee0*/  S2R R0, SR_TID.Z ;  /* 0x0000000000007919 */ /* 0x000e620000002300 */
[----:B0-----:R-:W-:Y:S01]  /*0ef0*/  IMAD.IADD R3, R18, 0x1, R3 ;  /* 0x0000000112037824 */ /* 0x001fe200078e0203 */
[----:B-1----:R-:W-:-:S04]  /*0f00*/  IADD3 R0, -R0, RZ, RZ ;  /* 0x000000ff00007210 */ /* 0x002fc80007ffe1ff */
[----:B------:R-:W-:Y:S01]  /*0f10*/  ISETP.NE.AND P0, PT, R3, R0, PT ;  /* 0x000000000300720c */ /* 0x000fe20003f05270 */
[----:B----4-:R-:W-:-:S06]  /*0f20*/  IMAD.MOV.U32 R3, RZ, RZ, R4 ;  /* 0x000000ffff037224 */ /* 0x010fcc00078e0004 */
[----:B---3--:R0:W1:-:S06]  /*0f30*/  DADD R22, R2, R22 ;  /* 0x0000000002167229 */ /* 0x00804c0000000016 */
[----:B------:R-:W-:Y:S05]  /*0f40*/  @P0 BRA `(.L_x_395) ;  /* 0x0000003000000947 */ /* 0x000fea0003800000 */
[----:B01----:R-:W-:Y:S02]  /*0f50*/  MOV R2, c[0x0][0x1a0] ;  /* 0x0000680000027a02 */ /* 0x003fe40000000f00 */
[----:B------:R-:W-:-:S05]  /*0f60*/  MOV R3, c[0x0][0x1a4] ;  /* 0x0000690000037a02 */ /* 0x000fca0000000f00 */
[----:B------:R0:W5:Y:S02]  /*0f70*/  ATOMG.E.ADD.F64.RN.STRONG.GPU PT, RZ, [R2.64], R22 ;  /* 0x0000001602ff79a8 */ /* 0x00016400081eede4 */
.L_x_395:
[----:B01----:R-:W-:Y:S01]  /*0f80*/  WARPSYNC 0xffffffff ;  /* 0xffffffff00007948 */ /* 0x003fe20003800000 */
[----:B------:R-:W-:Y:S06]  /*0f90*/  BAR.SYNC.DEFER_BLOCKING 0x0 ;  /* 0x0000000000007b1d */ /* 0x000fec0000010000 */
[----:B------:R-:W-:Y:S05]  /*0fa0*/  BRA.DIV ~URZ, `(.L_x_398) ;  /* 0x000017927f007947 */ /* 0x000fea000b800000 */
[----:B--2---:R0:W1:Y:S02]  /*0fb0*/  SHFL.DOWN PT, R2, R30, 0x1, 0x1f ;  /* 0x08201f001e027f89 */ /* 0x00406400000e0000 */
.L_x_418:
        /* <DEDUP_REMOVED lines=14> */
.L_x_419:
        /* <DEDUP_REMOVED lines=14> */
.L_x_420:
[----:B------:R-:W-:Y:S05]  /*1180*/  BRA.DIV ~URZ, `(.L_x_402) ;  /* 0x00001b927f007947 */ /* 0x000fea000b800000 */
[----:B------:R-:W4:Y:S02]  /*1190*/  SHFL.DOWN PT, R3, R17, 0x1, 0x1f ;  /* 0x08201f0011037f89 */ /* 0x000f2400000e0000 */
[----:B--234-:R-:W2:-:S07]  /*11a0*/  DADD R16, R2, R16 ;  /* 0x0000000002107229 */ /* 0x01ce8e0000000010 */
[----:B--2---:R2:W3:Y:S04]  /*11b0*/  SHFL.DOWN PT, R2, R16, 0x2, 0x1f ;  /* 0x08401f0010027f89 */ /* 0x0044e800000e0000 */
[----:B------:R2:W4:Y:S02]  /*11c0*/  SHFL.DOWN PT, R4, R17, 0x2, 0x1f ;  /* 0x08401f0011047f89 */ /* 0x00052400000e0000 */
.L_x_421:
[----:B------:R-:W0:Y:S04]  /*11d0*/  S2R R3, SR_TID.Y ;  /* 0x0000000000037919 */ /* 0x000e280000002200 */
[----:B------:R-:W1:Y:S01]  /*11e0*/  S2R R0, SR_TID.Z ;  /* 0x0000000000007919 */ /* 0x000e620000002300 */
[----:B0-----:R-:W-:Y:S01]  /*11f0*/  IMAD.IADD R3, R18, 0x1, R3 ;  /* 0x0000000112037824 */ /* 0x001fe200078e0203 */
[----:B-1----:R-:W-:-:S04]  /*1200*/  IADD3 R0, -R0, RZ, RZ ;  /* 0x000000ff00007210 */ /* 0x002fc80007ffe1ff */
[----:B------:R-:W-:Y:S01]  /*1210*/  ISETP.NE.AND P0, PT, R3, R0, PT ;  /* 0x000000000300720c */ /* 0x000fe20003f05270 */
[----:B----4-:R-:W-:-:S06]  /*1220*/  IMAD.MOV.U32 R3, RZ, RZ, R4 ;  /* 0x000000ffff037224 */ /* 0x010fcc00078e0004 */
[----:B--23--:R0:W1:-:S06]  /*1230*/  DADD R16, R2, R16 ;  /* 0x0000000002107229 */ /* 0x00c04c0000000010 */
[----:B------:R-:W-:Y:S05]  /*1240*/  @P0 BRA `(.L_x_400) ;  /* 0x0000003000000947 */ /* 0x000fea0003800000 */
[----:B01----:R-:W-:Y:S02]  /*1250*/  MOV R2, c[0x0][0x198] ;  /* 0x0000660000027a02 */ /* 0x003fe40000000f00 */
[----:B------:R-:W-:-:S05]  /*1260*/  MOV R3, c[0x0][0x19c] ;  /* 0x0000670000037a02 */ /* 0x000fca0000000f00 */
[----:B------:R0:W5:Y:S02]  /*1270*/  ATOMG.E.ADD.F64.RN.STRONG.GPU PT, RZ, [R2.64], R16 ;  /* 0x0000001002ff79a8 */ /* 0x00016400081eede4 */
.L_x_400:
[----:B01----:R-:W-:Y:S01]  /*1280*/  WARPSYNC 0xffffffff ;  /* 0xffffffff00007948 */ /* 0x003fe20003800000 */
[----:B------:R-:W-:Y:S06]  /*1290*/  BAR.SYNC.DEFER_BLOCKING 0x0 ;  /* 0x0000000000007b1d */ /* 0x000fec0000010000 */
[----:B------:R-:W-:Y:S05]  /*12a0*/  BRA.DIV ~URZ, `(.L_x_403) ;  /* 0x00001c027f007947 */ /* 0x000fea000b800000 */
[----:B--2---:R0:W1:Y:S02]  /*12b0*/  SHFL.DOWN PT, R2, R32, 0x1, 0x1f ;  /* 0x08201f0020027f89 */ /* 0x00406400000e0000 */
.L_x_422:
        /* <DEDUP_REMOVED lines=14> */
.L_x_423:
        /* <DEDUP_REMOVED lines=14> */
.L_x_424:
[----:B------:R-:W-:Y:S05]  /*1480*/  BRA.DIV ~URZ, `(.L_x_407) ;  /* 0x000020027f007947 */ /* 0x000fea000b800000 */
[----:B------:R-:W4:Y:S02]  /*1490*/  SHFL.DOWN PT, R3, R17, 0x1, 0x1f ;  /* 0x08201f0011037f89 */ /* 0x000f2400000e0000 */
[----:B--234-:R-:W2:-:S07]  /*14a0*/  DADD R16, R2, R16 ;  /* 0x0000000002107229 */ /* 0x01ce8e0000000010 */
[----:B--2---:R2:W3:Y:S04]  /*14b0*/  SHFL.DOWN PT, R2, R16, 0x2, 0x1f ;  /* 0x08401f0010027f89 */ /* 0x0044e800000e0000 */
[----:B------:R2:W4:Y:S02]  /*14c0*/  SHFL.DOWN PT, R4, R17, 0x2, 0x1f ;  /* 0x08401f0011047f89 */ /* 0x00052400000e0000 */
.L_x_425:
        /* <DEDUP_REMOVED lines=11> */
.L_x_405:
[----:B01----:R-:W-:Y:S01]  /*1580*/  WARPSYNC 0xffffffff ;  /* 0xffffffff00007948 */ /* 0x003fe20003800000 */
[----:B------:R-:W-:Y:S06]  /*1590*/  BAR.SYNC.DEFER_BLOCKING 0x0 ;  /* 0x0000000000007b1d */ /* 0x000fec0000010000 */
[----:B------:R-:W-:Y:S05]  /*15a0*/  BRA.DIV ~URZ, `(.L_x_408) ;  /* 0x000020727f007947 */ /* 0x000fea000b800000 */
[----:B--2---:R0:W1:Y:S02]  /*15b0*/  SHFL.DOWN PT, R2, R34, 0x1, 0x1f ;  /* 0x08201f0022027f89 */ /* 0x00406400000e0000 */
.L_x_426:
        /* <DEDUP_REMOVED lines=14> */
.L_x_427:
[C---:B------:R-:W-:Y:S01]  /*16a0*/  LOP3.LUT P1, RZ, R18.reuse, 0x1f, RZ, 0xc0, !PT ;  /* 0x0000001f12ff7812 */ /* 0x040fe2000782c0ff */
[----:B---3--:R-:W-:Y:S01]  /*16b0*/  IMAD.MOV.U32 R3, RZ, RZ, R4 ;  /* 0x000000ffff037224 */ /* 0x008fe200078e0004 */
[----:B------:R-:W-:Y:S01]  /*16c0*/  WARPSYNC 0xffffffff ;  /* 0xffffffff00007948 */ /* 0x000fe20003800000 */
[----:B------:R-:W-:-:S04]  /*16d0*/  ISETP.GT.AND P0, PT, R18, 0x1f, PT ;  /* 0x0000001f1200780c */ /* 0x000fc80003f04270 */
[----:B--2---:R-:W2:-:S06]  /*16e0*/  DADD R2, R2, R16 ;  /* 0x0000000002027229 */ /* 0x004e8c0000000010 */
[----:B------:R-:W-:-:S05]  /*16f0*/  @!P1 SHF.R.S32.HI R5, RZ, 0x5, R18 ;  /* 0x00000005ff059819 */ /* 0x000fca0000011412 */
[----:B--2---:R2:W-:Y:S04]  /*1700*/  @!P1 STS.64 [R5.X8+`(S51_7)], R2 ;  /* 0x0000000205009388 */ /* 0x0045e80000008a00 */
[----:B------:R-:W-:Y:S06]  /*1710*/  BAR.SYNC.DEFER_BLOCKING 0x0 ;  /* 0x0000000000007b1d */ /* 0x000fec0000010000 */
[----:B------:R-:W-:Y:S05]  /*1720*/  @P0 EXIT ;  /* 0x000000000000094d */ /* 0x000fea0003800000 */
[C---:B--2---:R-:W-:Y:S01]  /*1730*/  ISETP.GT.AND P0, PT, R18.reuse, 0x3, PT ;  /* 0x000000031200780c */ /* 0x044fe20003f04270 */
[----:B------:R-:W-:Y:S01]  /*1740*/  CS2R R2, SRZ ;  /* 0x0000000000027805 */ /* 0x000fe2000001ff00 */
[----:B------:R-:W2:Y:S04]  /*1750*/  S2R R9, SR_TID.Y ;  /* 0x0000000000097919 */ /* 0x000ea80000002200 */
[----:B------:R-:W3:Y:S07]  /*1760*/  S2R R0, SR_TID.Z ;  /* 0x0000000000007919 */ /* 0x000eee0000002300 */
[----:B------:R-:W4:Y:S01]  /*1770*/  @!P0 LDS.64 R2, [R18.X8+`(S51_7)] ;  /* 0x0000000012028984 */ /* 0x000f220000008a00 */
[----:B--2---:R-:W-:-:S02]  /*1780*/  IMAD.IADD R9, R18, 0x1, R9 ;  /* 0x0000000112097824 */ /* 0x004fc400078e0209 */
[----:B---3--:R-:W-:-:S05]  /*1790*/  IMAD.MOV R0, RZ, RZ, -R0 ;  /* 0x000000ffff007224 */ /* 0x008fca00078e0a00 */
[----:B------:R-:W-:Y:S01]  /*17a0*/  ISETP.NE.AND P0, PT, R9, R0, PT ;  /* 0x000000000900720c */ /* 0x000fe20003f05270 */
[----:B----4-:R-:W-:Y:S04]  /*17b0*/  SHFL.DOWN PT, R4, R2, 0x1, 0x1f ;  /* 0x08201f0002047f89 */ /* 0x010fe800000e0000 */
[----:B------:R-:W2:Y:S02]  /*17c0*/  SHFL.DOWN PT, R5, R3, 0x1, 0x1f ;  /* 0x08201f0003057f89 */ /* 0x000ea400000e0000 */
[----:B--2---:R-:W2:-:S07]  /*17d0*/  DADD R4, R4, R2 ;  /* 0x0000000004047229 */ /* 0x004e8e0000000002 */
[----:B--2---:R-:W-:Y:S04]  /*17e0*/  SHFL.DOWN PT, R6, R4, 0x2, 0x1f ;  /* 0x08401f0004067f89 */ /* 0x004fe800000e0000 */
[----:B------:R-:W2:Y:S02]  /*17f0*/  SHFL.DOWN PT, R7, R5, 0x2, 0x1f ;  /* 0x08401f0005077f89 */ /* 0x000ea400000e0000 */
[----:B--2---:R2:W3:Y:S01]  /*1800*/  DADD R6, R4, R6 ;  /* 0x0000000004067229 */ /* 0x0044e20000000006 */
[----:B------:R-:W-:Y:S10]  /*1810*/  @P0 EXIT ;  /* 0x000000000000094d */ /* 0x000ff40003800000 */
[----:B------:R-:W-:Y:S02]  /*1820*/  MOV R2, c[0x0][0x188] ;  /* 0x0000620000027a02 */ /* 0x000fe40000000f00 */
[----:B------:R-:W-:-:S05]  /*1830*/  MOV R3, c[0x0][0x18c] ;  /* 0x0000630000037a02 */ /* 0x000fca0000000f00 */
[----:B---3--:R-:W-:Y:S01]  /*1840*/  ATOMG.E.ADD.F64.RN.STRONG.GPU PT, RZ, [R2.64], R6 ;  /* 0x0000000602ff79a8 */ /* 0x008fe200081eede4 */
[----:B------:R-:W-:Y:S05]  /*1850*/  EXIT ;  /* 0x000000000000794d */ /* 0x000fea0003800000 */
.L_x_388:
[----:B0-----:R-:W-:Y:S01]  /*1860*/  IMAD.MOV.U32 R4, RZ, RZ, R18 ;  /* 0x000000ffff047224 */ /* 0x001fe200078e0012 */
[----:B------:R-:W-:Y:S01]  /*1870*/  MOV R6, 0x1f ;  /* 0x0000001f00067802 */ /* 0x000fe20000000f00 */
[----:B------:R-:W-:Y:S01]  /*1880*/  IMAD.MOV.U32 R5, RZ, RZ, 0x1 ;  /* 0x00000001ff057424 */ /* 0x000fe200078e00ff */
[----:B------:R-:W-:Y:S01]  /*1890*/  MOV R20, 32@lo((nvkernel__Z6l2normiiiiiiiiii_F1L1529_14 + .L_x_47@srel)) ;  /* 0x0000000000147802 */ /* 0x000fe20000000f00 */
[----:B------:R-:W-:Y:S01]  /*18a0*/  IMAD.MOV.U32 R7, RZ, RZ, -0x1 ;  /* 0xffffffffff077424 */ /* 0x000fe200078e00ff */
[----:B------:R-:W-:-:S04]  /*18b0*/  MOV R21, 32@hi((nvkernel__Z6l2normiiiiiiiiii_F1L1529_14 + .L_x_47@srel)) ;  /* 0x0000000000157802 */ /* 0x000fc80000000f00 */
[----:B------:R-:W-:Y:S05]  /*18c0*/  CALL.ABS.NOINC `(__cuda_sm70_shflsync_down) ;  /* 0x0000000000007943 */ /* 0x000fea0003c00000 */
.L_x_47:
[----:B------:R-:W-:Y:S01]  /*18d0*/  MOV R2, R4 ;  /* 0x0000000400027202 */ /* 0x000fe20000000f00 */
[----:B------:R-:W-:Y:S05]  /*18e0*/  BRA `(.L_x_410) ;  /* 0xfffff0a000007947 */ /* 0x000fea000383ffff */
.L_x_389:
[----:B------:R-:W-:Y:S01]  /*18f0*/  IMAD.MOV.U32 R4, RZ, RZ, R19 ;  /* 0x000000ffff047224 */ /* 0x000fe200078e0013 */
[----:B------:R-:W-:Y:S01]  /*1900*/  MOV R6, 0x1f ;  /* 0x0000001f00067802 */ /* 0x000fe20000000f00 */
[----:B------:R-:W-:Y:S01]  /*1910*/  IMAD.MOV.U32 R5, RZ, RZ, 0x1 ;  /* 0x00000001ff057424 */ /* 0x000fe200078e00ff */
[----:B------:R-:W-:Y:S01]  /*1920*/  MOV R20, 32@lo((nvkernel__Z6l2normiiiiiiiiii_F1L1529_14 + .L_x_48@srel)) ;  /* 0x0000000000147802 */ /* 0x000fe20000000f00 */
[----:B------:R-:W-:Y:S01]  /*1930*/  IMAD.MOV.U32 R7, RZ, RZ, -0x1 ;  /* 0xffffffffff077424 */ /* 0x000fe200078e00ff */
[----:B------:R-:W-:-:S04]  /*1940*/  MOV R21, 32@hi((nvkernel__Z6l2normiiiiiiiiii_F1L1529_14 + .L_x_48@srel)) ;  /* 0x0000000000157802 */ /* 0x000fc80000000f00 */
[----:B01----:R-:W-:Y:S05]  /*1950*/  CALL.ABS.NOINC `(__cuda_sm70_shflsync_down) ;  /* 0x0000000000007943 */ /* 0x003fea0003c00000 */
.L_x_48:
[----:B------:R-:W-:Y:S01]  /*1960*/  IMAD.MOV.U32 R3, RZ, RZ, R4 ;  /* 0x000000ffff037224 */ /* 0x000fe200078e0004 */
[----:B------:R-:W-:Y:S01]  /*1970*/  MOV R5, 0x2 ;  /* 0x0000000200057802 */ /* 0x000fe20000000f00 */
[----:B------:R-:W-:Y:S01]  /*1980*/  IMAD.MOV.U32 R6, RZ, RZ, 0x1f ;  /* 0x0000001fff067424 */ /* 0x000fe200078e00ff */
[----:B------:R-:W-:-:S02]  /*1990*/  MOV R7, 0xffffffff ;  /* 0xffffffff00077802 */ /* 0x000fc40000000f00 */
[----:B------:R-:W-:Y:S01]  /*19a0*/  MOV R20, 32@lo((nvkernel__Z6l2normiiiiiiiiii_F1L1529_14 + .L_x_49@srel)) ;  /* 0x0000000000147802 */ /* 0x000fe20000000f00 */
[----:B------:R-:W0:Y:S01]  /*19b0*/  DADD R18, R2, R18 ;  /* 0x0000000002127229 */ /* 0x000e220000000012 */
[----:B------:R-:W-:-:S09]  /*19c0*/  MOV R21, 32@hi((nvkernel__Z6l2normiiiiiiiiii_F1L1529_14 + .L_x_49@srel)) ;  /* 0x0000000000157802 */ /* 0x000fd20000000f00 */
[----:B0-----:R-:W-:-:S06]  /*19d0*/  IMAD.MOV.U32 R4, RZ, RZ, R18 ;  /* 0x000000ffff047224 */ /* 0x001fcc00078e0012 */
[----:B------:R-:W-:Y:S05]  /*19e0*/  CALL.ABS.NOINC `(__cuda_sm70_shflsync_down) ;  /* 0x0000000000007943 */ /* 0x000fea0003c00000 */
.L_x_49:
[----:B------:R-:W-:Y:S01]  /*19f0*/  IMAD.MOV.U32 R16, RZ, RZ, R4 ;  /* 0x000000ffff107224 */ /* 0x000fe200078e0004 */
[----:B------:R-:W-:Y:S01]  /*1a00*/  MOV R5, 0x2 ;  /* 0x0000000200057802 */ /* 0x000fe20000000f00 */
[----:B------:R-:W-:Y:S01]  /*1a10*/  IMAD.MOV.U32 R6, RZ, RZ, 0x1f ;  /* 0x0000001fff067424 */ /* 0x000fe200078e00ff */
[----:B------:R-:W-:Y:S01]  /*1a20*/  MOV R7, 0xffffffff ;  /* 0xffffffff00077802 */ /* 0x000fe20000000f00 */
[----:B------:R-:W-:Y:S01]  /*1a30*/  IMAD.MOV.U32 R4, RZ, RZ, R19 ;  /* 0x000000ffff047224 */ /* 0x000fe200078e0013 */
[----:B------:R-:W-:Y:S02]  /*1a40*/  MOV R20, 32@lo((nvkernel__Z6l2normiiiiiiiiii_F1L1529_14 + .L_x_50@srel)) ;  /* 0x0000000000147802 */ /* 0x000fe40000000f00 */
[----:B------:R-:W-:-:S04]  /*1a50*/  MOV R21, 32@hi((nvkernel__Z6l2normiiiiiiiiii_F1L1529_14 + .L_x_50@srel)) ;  /* 0x0000000000157802 */ /* 0x000fc80000000f00 */
[----:B------:R-:W-:Y:S05]  /*1a60*/  CALL.ABS.NOINC `(__cuda_sm70_shflsync_down) ;  /* 0x0000000000007943 */ /* 0x000fea0003c00000 */
.L_x_50:
        /* <DEDUP_REMOVED lines=9> */
.L_x_51:
        /* <DEDUP_REMOVED lines=8> */
.L_x_52:
        /* <DEDUP_REMOVED lines=9> */
.L_x_53:
        /* <DEDUP_REMOVED lines=8> */
.L_x_54:
        /* <DEDUP_REMOVED lines=9> */
.L_x_55:
[----:B------:R-:W-:Y:S01]  /*1d20*/  IMAD.MOV.U32 R2, RZ, RZ, R4 ;  /* 0x000000ffff027224 */ /* 0x000fe200078e0004 */
[----:B------:R-:W-:Y:S01]  /*1d30*/  MOV R5, 0x10 ;  /* 0x0000001000057802 */ /* 0x000fe20000000f00 */
[----:B------:R-:W-:Y:S01]  /*1d40*/  IMAD.MOV.U32 R6, RZ, RZ, 0x1f ;  /* 0x0000001fff067424 */ /* 0x000fe200078e00ff */
[----:B------:R-:W-:Y:S01]  /*1d50*/  MOV R4, R17 ;  /* 0x0000001100047202 */ /* 0x000fe20000000f00 */
[----:B------:R-:W-:Y:S01]  /*1d60*/  IMAD.MOV.U32 R7, RZ, RZ, -0x1 ;  /* 0xffffffffff077424 */ /* 0x000fe200078e00ff */
[----:B------:R-:W-:Y:S02]  /*1d70*/  MOV R20, 32@lo((nvkernel__Z6l2normiiiiiiiiii_F1L1529_14 + .L_x_56@srel)) ;  /* 0x0000000000147802 */ /* 0x000fe40000000f00 */
[----:B------:R-:W-:-:S04]  /*1d80*/  MOV R21, 32@hi((nvkernel__Z6l2normiiiiiiiiii_F1L1529_14 + .L_x_56@srel)) ;  /* 0x0000000000157802 */ /* 0x000fc80000000f00 */
[----:B------:R-:W-:Y:S05]  /*1d90*/  CALL.ABS.NOINC `(__cuda_sm70_shflsync_down) ;  /* 0x0000000000007943 */ /* 0x000fea0003c00000 */
.L_x_56:
[----:B------:R-:W-:Y:S05]  /*1da0*/  BRA `(.L_x_411) ;  /* 0xffffecc000007947 */ /* 0x000fea000383ffff */
.L_x_391:
[----:B-1----:R-:W-:Y:S01]  /*1db0*/  IMAD.MOV.U32 R4, RZ, RZ, R16 ;  /* 0x000000ffff047224 */ /* 0x002fe200078e0010 */
[----:B------:R-:W-:Y:S01]  /*1dc0*/  MOV R6, 0x1f ;  /* 0x0000001f00067802 */ /* 0x000fe20000000f00 */
[----:B------:R-:W-:Y:S01]  /*1dd0*/  IMAD.MOV.U32 R5, RZ, RZ, 0x1 ;  /* 0x00000001ff057424 */ /* 0x000fe200078e00ff */
[----:B------:R-:W-:Y:S01]  /*1de0*/  MOV R20, 32@lo((nvkernel__Z6l2normiiiiiiiiii_F1L1529_14 + .L_x_57@srel)) ;  /* 0x0000000000147802 */ /* 0x000fe20000000f00 */
[----:B------:R-:W-:Y:S01]  /*1df0*/  IMAD.MOV.U32 R7, RZ, RZ, -0x1 ;  /* 0xffffffffff077424 */ /* 0x000fe200078e00ff */
[----:B------:R-:W-:-:S04]  /*1e00*/  MOV R21, 32@hi((nvkernel__Z6l2normiiiiiiiiii_F1L1529_14 + .L_x_57@srel)) ;  /* 0x0000000000157802 */ /* 0x000fc80000000f00 */
[----:B0-----:R-:W-:Y:S05]  /*1e10*/  CALL.ABS.NOINC `(__cuda_sm70_shflsync_down) ;  /* 0x0000000000007943 */ /* 0x001fea0003c00000 */
.L_x_57:
[----:B------:R-:W-:Y:S01]  /*1e20*/  MOV R2, R4 ;  /* 0x0000000400027202 */ /* 0x000fe20000000f00 */
[----:B------:R-:W-:Y:S05]  /*1e30*/  BRA `(.L_x_412) ;  /* 0xffffed4000007947 */ /* 0x000fea000383ffff */
.L_x_392:
[----:B------:R-:W-:Y:S01]  /*1e40*/  IMAD.MOV.U32 R4, RZ, RZ, R17 ;  /* 0x000000ffff047224 */ /* 0x000fe200078e0011 */
[----:B------:R-:W-:Y:S01]  /*1e50*/  MOV R6, 0x1f ;  /* 0x0000001f00067802 */ /* 0x000fe20000000f00 */
[----:B------:R-:W-:Y:S01]  /*1e60*/  IMAD.MOV.U32 R5, RZ, RZ, 0x1 ;  /* 0x00000001ff057424 */ /* 0x000fe200078e00ff */
[----:B------:R-:W-:Y:S01]  /*1e70*/  MOV R20, 32@lo((nvkernel__Z6l2normiiiiiiiiii_F1L1529_14 + .L_x_58@srel)) ;  /* 0x0000000000147802 */ /* 0x000fe20000000f00 */
[----:B------:R-:W-:Y:S01]  /*1e80*/  IMAD.MOV.U32 R7, RZ, RZ, -0x1 ;  /* 0xffffffffff077424 */ /* 0x000fe200078e00ff */
[----:B------:R-:W-:-:S04]  /*1e90*/  MOV R21, 32@hi((nvkernel__Z6l2normiiiiiiiiii_F1L1529_14 + .L_x_58@srel)) ;  /* 0x0000000000157802 */ /* 0x000fc80000000f00 */
[----:B012---:R-:W-:Y:S05]  /*1ea0*/  CALL.ABS.NOINC `(__cuda_sm70_shflsync_down) ;  /* 0x0000000000007943 */ /* 0x007fea0003c00000 */
.L_x_58:
        /* <DEDUP_REMOVED lines=9> */
.L_x_59:
        /* <DEDUP_REMOVED lines=8> */
.L_x_60:
[----:B------:R-:W-:Y:S05]  /*1fc0*/  BRA `(.L_x_413) ;  /* 0xffffec0000007947 */ /* 0x000fea000383ffff */
.L_x_393:
[----:B------:R-:W-:Y:S01]  /*1fd0*/  IMAD.MOV.U32 R4, RZ, RZ, R22 ;  /* 0x000000ffff047224 */ /* 0x000fe200078e0016 */
[----:B------:R-:W-:Y:S01]  /*1fe0*/  MOV R6, 0x1f ;  /* 0x0000001f00067802 */ /* 0x000fe20000000f00 */
[----:B------:R-:W-:Y:S01]  /*1ff0*/  IMAD.MOV.U32 R5, RZ, RZ, 0x1 ;  /* 0x00000001ff057424 */ /* 0x000fe200078e00ff */
[----:B------:R-:W-:Y:S01]  /*2000*/  MOV R20, 32@lo((nvkernel__Z6l2normiiiiiiiiii_F1L1529_14 + .L_x_61@srel)) ;  /* 0x0000000000147802 */ /* 0x000fe20000000f00 */
[----:B------:R-:W-:Y:S01]  /*2010*/  IMAD.MOV.U32 R7, RZ, RZ, -0x1 ;  /* 0xffffffffff077424 */ /* 0x000fe200078e00ff */
[----:B------:R-:W-:-:S04]  /*2020*/  MOV R21, 32@hi((nvkernel__Z6l2normiiiiiiiiii_F1L1529_14 + .L_x_61@srel)) ;  /* 0x0000000000157802 */ /* 0x000fc80000000f00 */
[----:B-----5:R-:W-:Y:S05]  /*2030*/  CALL.ABS.NOINC `(__cuda_sm70_shflsync_down) ;  /* 0x0000000000007943 */ /* 0x020fea0003c00000 */
.L_x_61:
[----:B------:R-:W-:Y:S01]  /*2040*/  MOV R2, R4 ;  /* 0x0000000400027202 */ /* 0x000fe20000000f00 */
[----:B------:R-:W-:Y:S05]  /*2050*/  BRA `(.L_x_414) ;  /* 0xffffec6000007947 */ /* 0x000fea000383ffff */
.L_x_394:
[----:B------:R-:W-:Y:S01]  /*2060*/  IMAD.MOV.U32 R4, RZ, RZ, R23 ;  /* 0x000000ffff047224 */ /* 0x000fe200078e0017 */
[----:B------:R-:W-:Y:S01]  /*2070*/  MOV R6, 0x1f ;  /* 0x0000001f00067802 */ /* 0x000fe20000000f00 */
[----:B------:R-:W-:Y:S01]  /*2080*/  IMAD.MOV.U32 R5, RZ, RZ, 0x1 ;  /* 0x00000001ff057424 */ /* 0x000fe200078e00ff */
[----:B------:R-:W-:Y:S01]  /*2090*/  MOV R20, 32@lo((nvkernel__Z6l2normiiiiiiiiii_F1L1529_14 + .L_x_62@srel)) ;  /* 0x0000000000147802 */ /* 0x000fe20000000f00 */
[----:B------:R-:W-:Y:S01]  /*20a0*/  IMAD.MOV.U32 R7, RZ, RZ, -0x1 ;  /* 0xffffffffff077424 */ /* 0x000fe200078e00ff */
[----:B------:R-:W-:-:S04]  /*20b0*/  MOV R21, 32@hi((nvkernel__Z6l2normiiiiiiiiii_F1L1529_14 + .L_x_62@srel)) ;  /* 0x0000000000157802 */ /* 0x000fc80000000f00 */
[----:B01---5:R-:W-:Y:S05]  /*20c0*/  CALL.ABS.NOINC `(__cuda_sm70_shflsync_down) ;  /* 0x0000000000007943 */ /* 0x023fea0003c00000 */
.L_x_62:
        /* <DEDUP_REMOVED lines=9> */
.L_x_63:
        /* <DEDUP_REMOVED lines=8> */
.L_x_64:
        /* <DEDUP_REMOVED lines=9> */
.L_x_65:
        /* <DEDUP_REMOVED lines=8> */
.L_x_66:
        /* <DEDUP_REMOVED lines=9> */
.L_x_67:
        /* <DEDUP_REMOVED lines=8> */
.L_x_68:
        /* <DEDUP_REMOVED lines=9> */
.L_x_69:
        /* <DEDUP_REMOVED lines=8> */
.L_x_70:
[----:B------:R-:W-:Y:S05]  /*2510*/  BRA `(.L_x_415) ;  /* 0xffffe88000007947 */ /* 0x000fea000383ffff */
.L_x_396:
[----:B---3--:R-:W-:Y:S01]  /*2520*/  IMAD.MOV.U32 R4, RZ, RZ, R16 ;  /* 0x000000ffff047224 */ /* 0x008fe200078e0010 */
[----:B------:R-:W-:Y:S01]  /*2530*/  MOV R6, 0x1f ;  /* 0x0000001f00067802 */ /* 0x000fe20000000f00 */
[----:B--2---:R-:W-:Y:S01]  /*2540*/  IMAD.MOV.U32 R5, RZ, RZ, 0x1 ;  /* 0x00000001ff057424 */ /* 0x004fe200078e00ff */
[----:B------:R-:W-:Y:S01]  /*2550*/  MOV R20, 32@lo((nvkernel__Z6l2normiiiiiiiiii_F1L1529_14 + .L_x_71@srel)) ;  /* 0x0000000000147802 */ /* 0x000fe20000000f00 */
[----:B------:R-:W-:Y:S01]  /*2560*/  IMAD.MOV.U32 R7, RZ, RZ, -0x1 ;  /* 0xffffffffff077424 */ /* 0x000fe200078e00ff */
[----:B------:R-:W-:-:S04]  /*2570*/  MOV R21, 32@hi((nvkernel__Z6l2normiiiiiiiiii_F1L1529_14 + .L_x_71@srel)) ;  /* 0x0000000000157802 */ /* 0x000fc80000000f00 */
[----:B01---5:R-:W-:Y:S05]  /*2580*/  CALL.ABS.NOINC `(__cuda_sm70_shflsync_down) ;  /* 0x0000000000007943 */ /* 0x023fea0003c00000 */
.L_x_71:
[----:B------:R-:W-:Y:S01]  /*2590*/  MOV R2, R4 ;  /* 0x0000000400027202 */ /* 0x000fe20000000f00 */
[----:B------:R-:W-:Y:S05]  /*25a0*/  BRA `(.L_x_416) ;  /* 0xffffe8d000007947 */ /* 0x000fea000383ffff */
.L_x_397:
[----:B------:R-:W-:Y:S01]  /*25b0*/  IMAD.MOV.U32 R4, RZ, RZ, R17 ;  /* 0x000000ffff047224 */ /* 0x000fe200078e0011 */
[----:B------:R-:W-:Y:S01]  /*25c0*/  MOV R6, 0x1f ;  /* 0x0000001f00067802 */ /* 0x000fe20000000f00 */
[----:B------:R-:W-:Y:S01]  /*25d0*/  IMAD.MOV.U32 R5, RZ, RZ, 0x1 ;  /* 0x00000001ff057424 */ /* 0x000fe200078e00ff */
[----:B------:R-:W-:Y:S01]  /*25e0*/  MOV R20, 32@lo((nvkernel__Z6l2normiiiiiiiiii_F1L1529_14 + .L_x_72@srel)) ;  /* 0x0000000000147802 */ /* 0x000fe20000000f00 */
[----:B------:R-:W-:Y:S01]  /*25f0*/  IMAD.MOV.U32 R7, RZ, RZ, -0x1 ;  /* 0xffffffffff077424 */ /* 0x000fe200078e00ff */
[----:B------:R-:W-:-:S04]  /*2600*/  MOV R21, 32@hi((nvkernel__Z6l2normiiiiiiiiii_F1L1529_14 + .L_x_72@srel)) ;  /* 0x0000000000157802 */ /* 0x000fc80000000f00 */
[----:B0123-5:R-:W-:Y:S05]  /*2610*/  CALL.ABS.NOINC `(__cuda_sm70_shflsync_down) ;  /* 0x0000000000007943 */ /* 0x02ffea0003c00000 */
.L_x_72:
        /* <DEDUP_REMOVED lines=9> */
.L_x_73:
        /* <DEDUP_REMOVED lines=8> */
.L_x_74:
[----:B------:R-:W-:Y:S05]  /*2730*/  BRA `(.L_x_417) ;  /* 0xffffe79000007947 */ /* 0x000fea000383ffff */
.L_x_398:
[----:B------:R-:W-:Y:S01]  /*2740*/  IMAD.MOV.U32 R4, RZ, RZ, R30 ;  /* 0x000000ffff047224 */ /* 0x000fe200078e001e */
[----:B------:R-:W-:Y:S01]  /*2750*/  MOV R6, 0x1f ;  /* 0x0000001f00067802 */ /* 0x000fe20000000f00 */
[----:B--2---:R-:W-:Y:S01]  /*2760*/  IMAD.MOV.U32 R5, RZ, RZ, 0x1 ;  /* 0x00000001ff057424 */ /* 0x004fe200078e00ff */
[----:B------:R-:W-:Y:S01]  /*2770*/  MOV R20, 32@lo((nvkernel__Z6l2normiiiiiiiiii_F1L1529_14 + .L_x_75@srel)) ;  /* 0x0000000000147802 */ /* 0x000fe20000000f00 */
[----:B------:R-:W-:Y:S01]  /*2780*/  IMAD.MOV.U32 R7, RZ, RZ, -0x1 ;  /* 0xffffffffff077424 */ /* 0x000fe200078e00ff */
[----:B------:R-:W-:-:S04]  /*2790*/  MOV R21, 32@hi((nvkernel__Z6l2normiiiiiiiiii_F1L1529_14 + .L_x_75@srel)) ;  /* 0x0000000000157802 */ /* 0x000fc80000000f00 */
[----:B-----5:R-:W-:Y:S05]  /*27a0*/  CALL.ABS.NOINC `(__cuda_sm70_shflsync_down) ;  /* 0x0000000000007943 */ /* 0x020fea0003c00000 */
.L_x_75:
[----:B------:R-:W-:Y:S01]  /*27b0*/  MOV R2, R4 ;  /* 0x0000000400027202 */ /* 0x000fe20000000f00 */
[----:B------:R-:W-:Y:S05]  /*27c0*/  BRA `(.L_x_418) ;  /* 0xffffe7f000007947 */ /* 0x000fea000383ffff */
.L_x_399:
[----:B------:R-:W-:Y:S01]  /*27d0*/  IMAD.MOV.U32 R4, RZ, RZ, R31 ;  /* 0x000000ffff047224 */ /* 0x000fe200078e001f */
[----:B------:R-:W-:Y:S01]  /*27e0*/  MOV R6, 0x1f ;  /* 0x0000001f00067802 */ /* 0x000fe20000000f00 */
[----:B------:R-:W-:Y:S01]  /*27f0*/  IMAD.MOV.U32 R5, RZ, RZ, 0x1 ;  /* 0x00000001ff057424 */ /* 0x000fe200078e00ff */
[----:B------:R-:W-:Y:S01]  /*2800*/  MOV R20, 32@lo((nvkernel__Z6l2normiiiiiiiiii_F1L1529_14 + .L_x_76@srel)) ;  /* 0x0000000000147802 */ /* 0x000fe20000000f00 */
[----:B------:R-:W-:Y:S01]  /*2810*/  IMAD.MOV.U32 R7, RZ, RZ, -0x1 ;  /* 0xffffffffff077424 */ /* 0x000fe200078e00ff */
[----:B------:R-:W-:-:S04]  /*2820*/  MOV R21, 32@hi((nvkernel__Z6l2normiiiiiiiiii_F1L1529_14 + .L_x_76@srel)) ;  /* 0x0000000000157802 */ /* 0x000fc80000000f00 */
[----:B01---5:R-:W-:Y:S05]  /*2830*/  CALL.ABS.NOINC `(__cuda_sm70_shflsync_down) ;  /* 0x0000000000007943 */ /* 0x023fea0003c00000 */
.L_x_76:
        /* <DEDUP_REMOVED lines=9> */
.L_x_77:
        /* <DEDUP_REMOVED lines=8> */
.L_x_78:
        /* <DEDUP_REMOVED lines=9> */
.L_x_79:
        /* <DEDUP_REMOVED lines=8> */
.L_x_80:
        /* <DEDUP_REMOVED lines=9> */
.L_x_81:
        /* <DEDUP_REMOVED lines=8> */
.L_x_82:
        /* <DEDUP_REMOVED lines=9> */
.L_x_83:
        /* <DEDUP_REMOVED lines=8> */
.L_x_84:
[----:B------:R-:W-:Y:S05]  /*2c80*/  BRA `(.L_x_419) ;  /* 0xffffe41000007947 */ /* 0x000fea000383ffff */
.L_x_401:
[----:B---3--:R-:W-:Y:S01]  /*2c90*/  IMAD.MOV.U32 R4, RZ, RZ, R16 ;  /* 0x000000ffff047224 */ /* 0x008fe200078e0010 */
[----:B------:R-:W-:Y:S01]  /*2ca0*/  MOV R6, 0x1f ;  /* 0x0000001f00067802 */ /* 0x000fe20000000f00 */
[----:B--2---:R-:W-:Y:S01]  /*2cb0*/  IMAD.MOV.U32 R5, RZ, RZ, 0x1 ;  /* 0x00000001ff057424 */ /* 0x004fe200078e00ff */
[----:B------:R-:W-:Y:S01]  /*2cc0*/  MOV R20, 32@lo((nvkernel__Z6l2normiiiiiiiiii_F1L1529_14 + .L_x_85@srel)) ;  /* 0x0000000000147802 */ /* 0x000fe20000000f00 */
[----:B------:R-:W-:Y:S01]  /*2cd0*/  IMAD.MOV.U32 R7, RZ, RZ, -0x1 ;  /* 0xffffffffff077424 */ /* 0x000fe200078e00ff */
[----:B------:R-:W-:-:S04]  /*2ce0*/  MOV R21, 32@hi((nvkernel__Z6l2normiiiiiiiiii_F1L1529_14 + .L_x_85@srel)) ;  /* 0x0000000000157802 */ /* 0x000fc80000000f00 */
[----:B01---5:R-:W-:Y:S05]  /*2cf0*/  CALL.ABS.NOINC `(__cuda_sm70_shflsync_down) ;  /* 0x0000000000007943 */ /* 0x023fea0003c00000 */
.L_x_85:
[----:B------:R-:W-:Y:S01]  /*2d00*/  MOV R2, R4 ;  /* 0x0000000400027202 */ /* 0x000fe20000000f00 */
[----:B------:R-:W-:Y:S05]  /*2d10*/  BRA `(.L_x_420) ;  /* 0xffffe46000007947 */ /* 0x000fea000383ffff */
.L_x_402:
[----:B------:R-:W-:Y:S01]  /*2d20*/  IMAD.MOV.U32 R4, RZ, RZ, R17 ;  /* 0x000000ffff047224 */ /* 0x000fe200078e0011 */
[----:B------:R-:W-:Y:S01]  /*2d30*/  MOV R6, 0x1f ;  /* 0x0000001f00067802 */ /* 0x000fe20000000f00 */
[----:B------:R-:W-:Y:S01]  /*2d40*/  IMAD.MOV.U32 R5, RZ, RZ, 0x1 ;  /* 0x00000001ff057424 */ /* 0x000fe200078e00ff */
[----:B------:R-:W-:Y:S01]  /*2d50*/  MOV R20, 32@lo((nvkernel__Z6l2normiiiiiiiiii_F1L1529_14 + .L_x_86@srel)) ;  /* 0x0000000000147802 */ /* 0x000fe20000000f00 */
[----:B------:R-:W-:Y:S01]  /*2d60*/  IMAD.MOV.U32 R7, RZ, RZ, -0x1 ;  /* 0xffffffffff077424 */ /* 0x000fe200078e00ff */
[----:B------:R-:W-:-:S04]  /*2d70*/  MOV R21, 32@hi((nvkernel__Z6l2normiiiiiiiiii_F1L1529_14 + .L_x_86@srel)) ;  /* 0x0000000000157802 */ /* 0x000fc80000000f00 */
[----:B0123-5:R-:W-:Y:S05]  /*2d80*/  CALL.ABS.NOINC `(__cuda_sm70_shflsync_down) ;  /* 0x0000000000007943 */ /* 0x02ffea0003c00000 */
.L_x_86:
        /* <DEDUP_REMOVED lines=9> */
.L_x_87:
        /* <DEDUP_REMOVED lines=8> */
.L_x_88:
[----:B------:R-:W-:Y:S05]  /*2ea0*/  BRA `(.L_x_421) ;  /* 0xffffe32000007947 */ /* 0x000fea000383ffff */
.L_x_403:
[----:B------:R-:W-:Y:S01]  /*2eb0*/  IMAD.MOV.U32 R4, RZ, RZ, R32 ;  /* 0x000000ffff047224 */ /* 0x000fe200078e0020 */
[----:B------:R-:W-:Y:S01]  /*2ec0*/  MOV R6, 0x1f ;  /* 0x0000001f00067802 */ /* 0x000fe20000000f00 */
[----:B--2---:R-:W-:Y:S01]  /*2ed0*/  IMAD.MOV.U32 R5, RZ, RZ, 0x1 ;  /* 0x00000001ff057424 */ /* 0x004fe200078e00ff */
[----:B------:R-:W-:Y:S01]  /*2ee0*/  MOV R20, 32@lo((nvkernel__Z6l2normiiiiiiiiii_F1L1529_14 + .L_x_89@srel)) ;  /* 0x0000000000147802 */ /* 0x000fe20000000f00 */
[----:B------:R-:W-:Y:S01]  /*2ef0*/  IMAD.MOV.U32 R7, RZ, RZ, -0x1 ;  /* 0xffffffffff077424 */ /* 0x000fe200078e00ff */
[----:B------:R-:W-:-:S04]  /*2f00*/  MOV R21, 32@hi((nvkernel__Z6l2normiiiiiiiiii_F1L1529_14 + .L_x_89@srel)) ;  /* 0x0000000000157802 */ /* 0x000fc80000000f00 */
[----:B-----5:R-:W-:Y:S05]  /*2f10*/  CALL.ABS.NOINC `(__cuda_sm70_shflsync_down) ;  /* 0x0000000000007943 */ /* 0x020fea0003c00000 */
.L_x_89:
[----:B------:R-:W-:Y:S01]  /*2f20*/  MOV R2, R4 ;  /* 0x0000000400027202 */ /* 0x000fe20000000f00 */
[----:B------:R-:W-:Y:S05]  /*2f30*/  BRA `(.L_x_422) ;  /* 0xffffe38000007947 */ /* 0x000fea000383ffff */
.L_x_404:
[----:B------:R-:W-:Y:S01]  /*2f40*/  IMAD.MOV.U32 R4, RZ, RZ, R33 ;  /* 0x000000ffff047224 */ /* 0x000fe200078e0021 */
[----:B------:R-:W-:Y:S01]  /*2f50*/  MOV R6, 0x1f ;  /* 0x0000001f00067802 */ /* 0x000fe20000000f00 */
[----:B------:R-:W-:Y:S01]  /*2f60*/  IMAD.MOV.U32 R5, RZ, RZ, 0x1 ;  /* 0x00000001ff057424 */ /* 0x000fe200078e00ff */
[----:B------:R-:W-:Y:S01]  /*2f70*/  MOV R20, 32@lo((nvkernel__Z6l2normiiiiiiiiii_F1L1529_14 + .L_x_90@srel)) ;  /* 0x0000000000147802 */ /* 0x000fe20000000f00 */
[----:B------:R-:W-:Y:S01]  /*2f80*/  IMAD.MOV.U32 R7, RZ, RZ, -0x1 ;  /* 0xffffffffff077424 */ /* 0x000fe200078e00ff */
[----:B------:R-:W-:-:S04]  /*2f90*/  MOV R21, 32@hi((nvkernel__Z6l2normiiiiiiiiii_F1L1529_14 + .L_x_90@srel)) ;  /* 0x0000000000157802 */ /* 0x000fc80000000f00 */
[----:B01---5:R-:W-:Y:S05]  /*2fa0*/  CALL.ABS.NOINC `(__cuda_sm70_shflsync_down) ;  /* 0x0000000000007943 */ /* 0x023fea0003c00000 */
.L_x_90:
        /* <DEDUP_REMOVED lines=9> */
.L_x_91:
        /* <DEDUP_REMOVED lines=8> */
.L_x_92:
        /* <DEDUP_REMOVED lines=9> */
.L_x_93:
        /* <DEDUP_REMOVED lines=8> */
.L_x_94:
        /* <DEDUP_REMOVED lines=9> */
.L_x_95:
        /* <DEDUP_REMOVED lines=8> */
.L_x_96:
        /* <DEDUP_REMOVED lines=9> */
.L_x_97:
        /* <DEDUP_REMOVED lines=8> */
.L_x_98:
[----:B------:R-:W-:Y:S05]  /*33f0*/  BRA `(.L_x_423) ;  /* 0xffffdfa000007947 */ /* 0x000fea000383ffff */
.L_x_406:
[----:B---3--:R-:W-:Y:S01]  /*3400*/  IMAD.MOV.U32 R4, RZ, RZ, R16 ;  /* 0x000000ffff047224 */ /* 0x008fe200078e0010 */
[----:B------:R-:W-:Y:S01]  /*3410*/  MOV R6, 0x1f ;  /* 0x0000001f00067802 */ /* 0x000fe20000000f00 */
[----:B--2---:R-:W-:Y:S01]  /*3420*/  IMAD.MOV.U32 R5, RZ, RZ, 0x1 ;  /* 0x00000001ff057424 */ /* 0x004fe200078e00ff */
[----:B------:R-:W-:Y:S01]  /*3430*/  MOV R20, 32@lo((nvkernel__Z6l2normiiiiiiiiii_F1L1529_14 + .L_x_99@srel)) ;  /* 0x0000000000147802 */ /* 0x000fe20000000f00 */
[----:B------:R-:W-:Y:S01]  /*3440*/  IMAD.MOV.U32 R7, RZ, RZ, -0x1 ;  /* 0xffffffffff077424 */ /* 0x000fe200078e00ff */
[----:B------:R-:W-:-:S04]  /*3450*/  MOV R21, 32@hi((nvkernel__Z6l2normiiiiiiiiii_F1L1529_14 + .L_x_99@srel)) ;  /* 0x0000000000157802 */ /* 0x000fc80000000f00 */
[----:B01---5:R-:W-:Y:S05]  /*3460*/  CALL.ABS.NOINC `(__cuda_sm70_shflsync_down) ;  /* 0x0000000000007943 */ /* 0x023fea0003c00000 */
.L_x_99:
[----:B------:R-:W-:Y:S01]  /*3470*/  MOV R2, R4 ;  /* 0x0000000400027202 */ /* 0x000fe20000000f00 */
[----:B------:R-:W-:Y:S05]  /*3480*/  BRA `(.L_x_424) ;  /* 0xffffdff000007947 */ /* 0x000fea000383ffff */
.L_x_407:
[----:B------:R-:W-:Y:S01]  /*3490*/  IMAD.MOV.U32 R4, RZ, RZ, R17 ;  /* 0x000000ffff047224 */ /* 0x000fe200078e0011 */
[----:B------:R-:W-:Y:S01]  /*34a0*/  MOV R6, 0x1f ;  /* 0x0000001f00067802 */ /* 0x000fe20000000f00 */
[----:B------:R-:W-:Y:S01]  /*34b0*/  IMAD.MOV.U32 R5, RZ, RZ, 0x1 ;  /* 0x00000001ff057424 */ /* 0x000fe200078e00ff */
[----:B------:R-:W-:Y:S01]  /*34c0*/  MOV R20, 32@lo((nvkernel__Z6l2normiiiiiiiiii_F1L1529_14 + .L_x_100@srel)) ;  /* 0x0000000000147802 */ /* 0x000fe20000000f00 */
[----:B------:R-:W-:Y:S01]  /*34d0*/  IMAD.MOV.U32 R7, RZ, RZ, -0x1 ;  /* 0xffffffffff077424 */ /* 0x000fe200078e00ff */
[----:B------:R-:W-:-:S04]  /*34e0*/  MOV R21, 32@hi((nvkernel__Z6l2normiiiiiiiiii_F1L1529_14 + .L_x_100@srel)) ;  /* 0x0000000000157802 */ /* 0x000fc80000000f00 */
[----:B0123-5:R-:W-:Y:S05]  /*34f0*/  CALL.ABS.NOINC `(__cuda_sm70_shflsync_down) ;  /* 0x0000000000007943 */ /* 0x02ffea0003c00000 */
.L_x_100:
        /* <DEDUP_REMOVED lines=9> */
.L_x_101:
        /* <DEDUP_REMOVED lines=8> */
.L_x_102:
[----:B------:R-:W-:Y:S05]  /*3610*/  BRA `(.L_x_425) ;  /* 0xffffdeb000007947 */ /* 0x000fea000383ffff */
.L_x_408:
[----:B------:R-:W-:Y:S01]  /*3620*/  IMAD.MOV.U32 R4, RZ, RZ, R34 ;  /* 0x000000ffff047224 */ /* 0x000fe200078e0022 */
[----:B------:R-:W-:Y:S01]  /*3630*/  MOV R6, 0x1f ;  /* 0x0000001f00067802 */ /* 0x000fe20000000f00 */
[----:B--2---:R-:W-:Y:S01]  /*3640*/  IMAD.MOV.U32 R5, RZ, RZ, 0x1 ;  /* 0x00000001ff057424 */ /* 0x004fe200078e00ff */
[----:B------:R-:W-:Y:S01]  /*3650*/  MOV R20, 32@lo((nvkernel__Z6l2normiiiiiiiiii_F1L1529_14 + .L_x_103@srel)) ;  /* 0x0000000000147802 */ /* 0x000fe20000000f00 */
[----:B------:R-:W-:Y:S01]  /*3660*/  IMAD.MOV.U32 R7, RZ, RZ, -0x1 ;  /* 0xffffffffff077424 */ /* 0x000fe200078e00ff */
[----:B------:R-:W-:-:S04]  /*3670*/  MOV R21, 32@hi((nvkernel__Z6l2normiiiiiiiiii_F1L1529_14 + .L_x_103@srel)) ;  /* 0x0000000000157802 */ /* 0x000fc80000000f00 */
[----:B-----5:R-:W-:Y:S05]  /*3680*/  CALL.ABS.NOINC `(__cuda_sm70_shflsync_down) ;  /* 0x0000000000007943 */ /* 0x020fea0003c00000 */
.L_x_103:
[----:B------:R-:W-:Y:S01]  /*3690*/  MOV R2, R4 ;  /* 0x0000000400027202 */ /* 0x000fe20000000f00 */
[----:B------:R-:W-:Y:S05]  /*36a0*/  BRA `(.L_x_426) ;  /* 0xffffdf1000007947 */ /* 0x000fea000383ffff */
.L_x_409:
[----:B------:R-:W-:Y:S01]  /*36b0*/  IMAD.MOV.U32 R4, RZ, RZ, R35 ;  /* 0x000000ffff047224 */ /* 0x000fe200078e0023 */
[----:B------:R-:W-:Y:S01]  /*36c0*/  MOV R6, 0x1f ;  /* 0x0000001f00067802 */ /* 0x000fe20000000f00 */
[----:B------:R-:W-:Y:S01]  /*36d0*/  IMAD.MOV.U32 R5, RZ, RZ, 0x1 ;  /* 0x00000001ff057424 */ /* 0x000fe200078e00ff */
[----:B------:R-:W-:Y:S01]  /*36e0*/  MOV R20, 32@lo((nvkernel__Z6l2normiiiiiiiiii_F1L1529_14 + .L_x_104@srel)) ;  /* 0x0000000000147802 */ /* 0x000fe20000000f00 */
[----:B------:R-:W-:Y:S01]  /*36f0*/  IMAD.MOV.U32 R7, RZ, RZ, -0x1 ;  /* 0xffffffffff077424 */ /* 0x000fe200078e00ff */
[----:B------:R-:W-:-:S04]  /*3700*/  MOV R21, 32@hi((nvkernel__Z6l2normiiiiiiiiii_F1L1529_14 + .L_x_104@srel)) ;  /* 0x0000000000157802 */ /* 0x000fc80000000f00 */
[----:B01---5:R-:W-:Y:S05]  /*3710*/  CALL.ABS.NOINC `(__cuda_sm70_shflsync_down) ;  /* 0x0000000000007943 */ /* 0x023fea0003c00000 */
.L_x_104:
        /* <DEDUP_REMOVED lines=9> */
.L_x_105:
        /* <DEDUP_REMOVED lines=8> */
.L_x_106:
        /* <DEDUP_REMOVED lines=9> */
.L_x_107:
        /* <DEDUP_REMOVED lines=8> */
.L_x_108:
        /* <DEDUP_REMOVED lines=9> */
.L_x_109:
        /* <DEDUP_REMOVED lines=8> */
.L_x_110:
        /* <DEDUP_REMOVED lines=9> */
.L_x_111:
        /* <DEDUP_REMOVED lines=8> */
.L_x_112:
[----:B------:R-:W-:Y:S05]  /*3b60*/  BRA `(.L_x_427) ;  /* 0xffffdb3000007947 */ /* 0x000fea000383ffff */
.L_x_428:
        /* <DEDUP_REMOVED lines=9> */
.L_x_518:


//--------------------- .text.nvkernel__Z4jacui_F1L1214_12 --------------------------
	.section	.text.nvkernel__Z4jacui_F1L1214_12,"ax",@progbits
	.sectioninfo	@"SHI_REGISTERS=208"
	.align	128
        .global         nvkernel__Z4jacui_F1L1214_12
        .type           nvkernel__Z4jacui_F1L1214_12,@function
        .size           nvkernel__Z4jacui_F1L1214_12,(.L_x_519 - nvkernel__Z4jacui_F1L1214_12)
        .other          nvkernel__Z4jacui_F1L1214_12,@"STO_CUDA_ENTRY STV_DEFAULT"
nvkernel__Z4jacui_F1L1214_12:
.text.nvkernel__Z4jacui_F1L1214_12:
[----:B------:R-:W-:Y:S02]  /*0000*/  MOV R1, c[0x0][0x28] ;  /* 0x00000a0000017a02 */ /* 0x000fe40000000f00 */
[----:B------:R-:W-:Y:S01]  /*0010*/  MOV R12, c[0x0][0x1e0] ;  /* 0x00007800000c7a02 */ /* 0x000fe20000000f00 */
[----:B------:R-:W-:Y:S01]  /*0020*/  IMAD.MOV.U32 R13, RZ, RZ, c[0x0][0x1e4] ;  /* 0x00007900ff0d7624 */ /* 0x000fe200078e00ff */
[----:B------:R-:W-:Y:S01]  /*0030*/  MOV R44, c[0x0][0x1d0] ;  /* 0x00007400002c7a02 */ /* 0x000fe20000000f00 */
[----:B------:R-:W-:Y:S01]  /*0040*/  IMAD.MOV.U32 R45, RZ, RZ, c[0x0][0x1d4] ;  /* 0x00007500ff2d7624 */ /* 0x000fe200078e00ff */
[----:B------:R-:W-:Y:S01]  /*0050*/  MOV R2, c[0x0][0x1d8] ;  /* 0x0000760000027a02 */ /* 0x000fe20000000f00 */
[----:B------:R-:W-:Y:S01]  /*0060*/  IMAD.MOV.U32 R3, RZ, RZ, c[0x0][0x1dc] ;  /* 0x00007700ff037624 */ /* 0x000fe200078e00ff */
[----:B------:R-:W-:Y:S01]  /*0070*/  MOV R14, c[0x0][0x1f0] ;  /* 0x00007c00000e7a02 */ /* 0x000fe20000000f00 */
[C---:B------:R-:W0:Y:S01]  /*0080*/  DMUL R6, R12.reuse, c[0x0][0x228] ;  /* 0x00008a000c067a28 */ /* 0x040e220000000000 */
[----:B------:R-:W-:Y:S01]  /*0090*/  IMAD.MOV.U32 R15, RZ, RZ, c[0x0][0x1f4] ;  /* 0x00007d00ff0f7624 */ /* 0x000fe200078e00ff */
[----:B------:R-:W1:Y:S01]  /*00a0*/  S2R R0, SR_CTAID.X ;  /* 0x0000000000007919 */ /* 0x000e620000002500 */
[----:B------:R-:W-:Y:S01]  /*00b0*/  MOV R24, c[0x0][0x1e8] ;  /* 0x00007a0000187a02 */ /* 0x000fe20000000f00 */
[C---:B------:R-:W2:Y:S01]  /*00c0*/  DMUL R8, R12.reuse, c[0x0][0x240] ;  /* 0x000090000c087a28 */ /* 0x040ea20000000000 */
[----:B------:R-:W-:Y:S01]  /*00d0*/  IMAD.MOV.U32 R25, RZ, RZ, c[0x0][0x1ec] ;  /* 0x00007b00ff197624 */ /* 0x000fe200078e00ff */
[----:B------:R-:W1:Y:S01]  /*00e0*/  S2R R95, SR_TID.X ;  /* 0x00000000005f7919 */ /* 0x000e620000002100 */
[----:B------:R-:W-:Y:S01]  /*00f0*/  MOV R48, c[0x0][0x1c0] ;  /* 0x0000700000307a02 */ /* 0x000fe20000000f00 */
[----:B------:R-:W3:Y:S01]  /*0100*/  DMUL R4, R12, c[0x0][0x210] ;  /* 0x000084000c047a28 */ /* 0x000ee20000000000 */
[----:B------:R-:W-:Y:S01]  /*0110*/  MOV R49, c[0x0][0x1c4] ;  /* 0x0000710000317a02 */ /* 0x000fe20000000f00 */
[----:B------:R-:W-:-:S02]  /*0120*/  ULDC UR4, c[0x0][0xc] ;  /* 0x0000030000047ab9 */ /* 0x000fc40000000800 */
[----:B0-----:R0:W-:Y:S01]  /*0130*/  DFMA R36, R44, c[0x0][0x220], R6 ;  /* 0x000088002c247a2b */ /* 0x0011e20000000006 */
[----:B------:R-:W-:Y:S01]  /*0140*/  USHF.L.U32 UR4, UR4, 0x7, URZ ;  /* 0x0000000704047899 */ /* 0x000fe2000800063f */
[----:B0-----:R-:W-:Y:S01]  /*0150*/  MOV R6, c[0x0][0x248] ;  /* 0x0000920000067a02 */ /* 0x001fe20000000f00 */
[----:B------:R-:W-:Y:S01]  /*0160*/  IMAD.MOV.U32 R7, RZ, RZ, c[0x0][0x24c] ;  /* 0x00009300ff077624 */ /* 0x000fe200078e00ff */
[----:B------:R-:W0:Y:S01]  /*0170*/  DMUL R2, R2, c[0x0][0x1e0] ;  /* 0x0000780002027a28 */ /* 0x000e220000000000 */
[----:B------:R-:W-:Y:S02]  /*0180*/  ULDC.64 UR6, c[0x0][0x118] ;  /* 0x0000460000067ab9 */ /* 0x000fe40000000a00 */
[----:B------:R-:W-:Y:S01]  /*0190*/  ULDC UR5, c[0x0][0x160] ;  /* 0x0000580000057ab9 */ /* 0x000fe20000000800 */
[----:B------:R-:W4:-:S04]  /*01a0*/  DMUL R10, R12, c[0x0][0x260] ;  /* 0x000098000c0a7a28 */ /* 0x000f080000000000 */
[----:B--2---:R-:W-:-:S04]  /*01b0*/  DFMA R42, R44, c[0x0][0x238], R8 ;  /* 0x00008e002c2a7a2b */ /* 0x004fc80000000008 */
[----:B---3--:R-:W-:Y:S01]  /*01c0*/  DFMA R32, R44, c[0x0][0x208], R4 ;  /* 0x000082002c207a2b */ /* 0x008fe20000000004 */
[----:B-1----:R-:W-:-:S03]  /*01d0*/  IMAD R0, R0, 0x80, R95 ;  /* 0x0000008000007824 */ /* 0x002fc600078e025f */
[----:B------:R-:W1:-:S04]  /*01e0*/  DADD R8, R14, -c[0x0][0x248] ;  /* 0x800092000e087629 */ /* 0x000e480000000000 */
[----:B------:R-:W2:-:S04]  /*01f0*/  DFMA R4, R14, c[0x0][0x1f8], -R6 ;  /* 0x00007e000e047a2b */ /* 0x000e880000000806 */
[----:B------:R-:W-:-:S04]  /*0200*/  DFMA R26, -R12, c[0x0][0x1f8], -R44 ;  /* 0x00007e000c1a7a2b */ /* 0x000fc8000000092c */
[----:B------:R-:W-:-:S04]  /*0210*/  DFMA R34, R44, -c[0x0][0x1f8], -R12 ;  /* 0x80007e002c227a2b */ /* 0x000fc8000000080c */
[----:B------:R-:W-:-:S04]  /*0220*/  DFMA R28, R12, c[0x0][0x1f8], R44 ;  /* 0x00007e000c1c7a2b */ /* 0x000fc8000000002c */
[----:B------:R-:W-:-:S04]  /*0230*/  DFMA R38, R44, c[0x0][0x1f8], R12 ;  /* 0x00007e002c267a2b */ /* 0x000fc8000000000c */
[----:B0-----:R-:W-:-:S04]  /*0240*/  DFMA R30, R44, c[0x0][0x1c8], R2 ;  /* 0x000072002c1e7a2b */ /* 0x001fc80000000002 */
[----:B----4-:R-:W-:-:S04]  /*0250*/  DFMA R46, R44, c[0x0][0x258], R10 ;  /* 0x000096002c2e7a2b */ /* 0x010fc8000000000a */
[----:B------:R-:W0:-:S04]  /*0260*/  DADD R44, R44, c[0x0][0x1e0] ;  /* 0x000078002c2c7629 */ /* 0x000e080000000000 */
[----:B-1----:R-:W1:-:S04]  /*0270*/  DMUL R82, R8, c[0x0][0x1e0] ;  /* 0x0000780008527a28 */ /* 0x002e480000000000 */
[----:B--2---:R-:W2:-:S04]  /*0280*/  DMUL R84, R4, c[0x0][0x1d0] ;  /* 0x0000740004547a28 */ /* 0x004e880000000000 */
[----:B------:R-:W3:-:S04]  /*0290*/  DMUL R88, R4, c[0x0][0x1e0] ;  /* 0x0000780004587a28 */ /* 0x000ec80000000000 */
[----:B------:R-:W-:-:S04]  /*02a0*/  DADD R40, -R12, -c[0x0][0x1d0] ;  /* 0x800074000c287629 */ /* 0x000fc80000000100 */
[----:B------:R-:W-:-:S04]  /*02b0*/  DMUL R2, R12, c[0x0][0x1e8] ;  /* 0x00007a000c027a28 */ /* 0x000fc80000000000 */
[----:B0-----:R-:W0:-:S04]  /*02c0*/  DADD R80, R44, c[0x0][0x1c0] ;  /* 0x000070002c507629 */ /* 0x001e080000000000 */
[----:B-1----:R-:W-:-:S04]  /*02d0*/  DFMA R86, R8, c[0x0][0x1d0], R82 ;  /* 0x0000740008567a2b */ /* 0x002fc80000000052 */
[----:B------:R-:W1:-:S04]  /*02e0*/  DADD R12, R24, c[0x0][0x1e8] ;  /* 0x00007a00180c7629 */ /* 0x000e480000000000 */
[----:B--2---:R-:W-:-:S04]  /*02f0*/  DFMA R84, R8, c[0x0][0x1e0], R84 ;  /* 0x0000780008547a2b */ /* 0x004fc80000000054 */
[----:B---3--:R-:W2:-:S04]  /*0300*/  DFMA R82, R8, c[0x0][0x1d0], R88 ;  /* 0x0000740008527a2b */ /* 0x008e880000000058 */
[----:B------:R-:W-:-:S04]  /*0310*/  DFMA R6, R14, -c[0x0][0x1f8], R6 ;  /* 0x80007e000e067a2b */ /* 0x000fc80000000006 */
[----:B------:R-:W-:-:S04]  /*0320*/  DMUL R10, R14, c[0x0][0x1f8] ;  /* 0x00007e000e0a7a28 */ /* 0x000fc80000000000 */
[----:B------:R-:W-:-:S04]  /*0330*/  DMUL R14, R24, -2 ;  /* 0xc0000000180e7828 */ /* 0x000fc80000000000 */
[----:B------:R-:W3:-:S04]  /*0340*/  DMUL R16, R24, c[0x0][0x268] ;  /* 0x00009a0018107a28 */ /* 0x000ec80000000000 */
[----:B------:R-:W4:-:S04]  /*0350*/  DMUL R18, R24, c[0x0][0x1d0] ;  /* 0x0000740018127a28 */ /* 0x000f080000000000 */
[----:B------:R-:W5:-:S04]  /*0360*/  DMUL R20, R24, c[0x0][0x270] ;  /* 0x00009c0018147a28 */ /* 0x000f480000000000 */
[----:B------:R-:W0:-:S04]  /*0370*/  DMUL R22, R24, c[0x0][0x1c0] ;  /* 0x0000700018167a28 */ /* 0x000e080000000000 */
[----:B0-----:R-:W-:-:S04]  /*0380*/  DMUL R76, R80, c[0x0][0x248] ;  /* 0x00009200504c7a28 */ /* 0x001fc80000000000 */
[----:B------:R-:W0:-:S04]  /*0390*/  DMUL R24, R24, c[0x0][0x278] ;  /* 0x00009e0018187a28 */ /* 0x000e080000000000 */
[----:B------:R-:W0:-:S04]  /*03a0*/  DADD R70, R26, -c[0x0][0x1c0] ;  /* 0x800070001a467629 */ /* 0x000e080000000000 */
[----:B------:R-:W0:-:S04]  /*03b0*/  DADD R72, R34, -c[0x0][0x1c0] ;  /* 0x8000700022487629 */ /* 0x000e080000000000 */
[----:B------:R-:W0:-:S04]  /*03c0*/  DFMA R74, R48, -c[0x0][0x1f8], R40 ;  /* 0x80007e00304a7a2b */ /* 0x000e080000000028 */
[----:B------:R-:W0:-:S04]  /*03d0*/  DFMA R78, R48, c[0x0][0x1b8], R30 ;  /* 0x00006e00304e7a2b */ /* 0x000e08000000001e */
[----:B-1----:R-:W1:-:S04]  /*03e0*/  DMUL R80, R12, R80 ;  /* 0x000000500c507228 */ /* 0x002e480000000000 */
[----:B--2---:R-:W2:-:S04]  /*03f0*/  DFMA R82, R8, c[0x0][0x1c0], R82 ;  /* 0x0000700008527a2b */ /* 0x004e880000000052 */
[----:B------:R-:W0:-:S04]  /*0400*/  DFMA R84, R8, c[0x0][0x1c0], R84 ;  /* 0x0000700008547a2b */ /* 0x000e080000000054 */
[----:B------:R-:W0:-:S04]  /*0410*/  DFMA R86, R4, c[0x0][0x1c0], R86 ;  /* 0x0000700004567a2b */ /* 0x000e080000000056 */
[----:B------:R0:W0:-:S04]  /*0420*/  DADD R26, R28, c[0x0][0x1c0] ;  /* 0x000070001c1a7629 */ /* 0x0000080000000000 */
[----:B------:R0:W0:-:S04]  /*0430*/  DFMA R30, R48, c[0x0][0x200], R32 ;  /* 0x00008000301e7a2b */ /* 0x0000080000000020 */
[----:B------:R0:W0:-:S04]  /*0440*/  DADD R28, R38, c[0x0][0x1c0] ;  /* 0x00007000261c7629 */ /* 0x0000080000000000 */
[----:B------:R0:W0:-:S04]  /*0450*/  DFMA R32, R48, c[0x0][0x218], R36 ;  /* 0x0000860030207a2b */ /* 0x0000080000000024 */
[----:B------:R0:W0:-:S04]  /*0460*/  DFMA R34, R48, c[0x0][0x230], R42 ;  /* 0x00008c0030227a2b */ /* 0x000008000000002a */
[----:B------:R0:W0:-:S04]  /*0470*/  DFMA R36, R48, c[0x0][0x250], R46 ;  /* 0x0000940030247a2b */ /* 0x000008000000002e */
[----:B------:R0:W0:-:S04]  /*0480*/  DFMA R38, R48, c[0x0][0x1f8], R44 ;  /* 0x00007e0030267a2b */ /* 0x000008000000002c */
[----:B------:R0:W0:-:S04]  /*0490*/  DMUL R40, R12, c[0x0][0x1f0] ;  /* 0x00007c000c287a28 */ /* 0x0000080000000000 */
[----:B------:R0:W0:-:S04]  /*04a0*/  DMUL R174, R2, c[0x0][0x1d8] ;  /* 0x0000760002ae7a28 */ /* 0x0000080000000000 */
[----:B---3--:R3:W0:-:S04]  /*04b0*/  DMUL R42, R16, c[`(nvkernel__Z4jacui_F1L1214_12.const_opt.0.8)] ;  /* 0x00000000102a7a28 */ /* 0x0086080000000000 */
[----:B------:R3:W0:-:S04]  /*04c0*/  DMUL R44, R4, R2 ;  /* 0x00000002042c7228 */ /* 0x0006080000000000 */
[----:B------:R3:W0:-:S04]  /*04d0*/  DMUL R46, R8, R2 ;  /* 0x00000002082e7228 */ /* 0x0006080000000000 */
[----:B------:R3:W0:-:S04]  /*04e0*/  DMUL R48, R2, c[0x0][0x248] ;  /* 0x0000920002307a28 */ /* 0x0006080000000000 */
[----:B----4-:R3:W4:-:S04]  /*04f0*/  DMUL R176, R18, c[0x0][0x1c8] ;  /* 0x0000720012b07a28 */ /* 0x0107080000000000 */
[----:B-----5:R3:W0:-:S04]  /*0500*/  DMUL R50, R20, c[`(nvkernel__Z4jacui_F1L1214_12.const_opt.0.8)] ;  /* 0x0000000014327a28 */ /* 0x0206080000000000 */
[----:B------:R3:W0:-:S04]  /*0510*/  DMUL R52, R8, R18 ;  /* 0x0000001208347228 */ /* 0x0006080000000000 */
[----:B------:R3:W0:-:S04]  /*0520*/  DMUL R54, R4, R18 ;  /* 0x0000001204367228 */ /* 0x0006080000000000 */
[----:B------:R3:W0:-:S04]  /*0530*/  DMUL R56, R18, c[0x0][0x248] ;  /* 0x0000920012387a28 */ /* 0x0006080000000000 */
[----:B------:R3:W0:-:S04]  /*0540*/  DMUL R178, R22, c[0x0][0x1b8] ;  /* 0x00006e0016b27a28 */ /* 0x0006080000000000 */
[----:B------:R3:W0:-:S04]  /*0550*/  DMUL R58, R22, c[0x0][0x1f0] ;  /* 0x00007c00163a7a28 */ /* 0x0006080000000000 */
[----:B0-----:R3:W0:-:S04]  /*0560*/  DMUL R60, R24, c[`(nvkernel__Z4jacui_F1L1214_12.const_opt.8.16)] ;  /* 0x00000000183c7a28 */ /* 0x0016080000000000 */
[----:B------:R3:W0:-:S04]  /*0570*/  DMUL R62, R24, c[`(nvkernel__Z4jacui_F1L1214_12.const_opt.0.8)] ;  /* 0x00000000183e7a28 */ /* 0x0006080000000000 */
[----:B------:R3:W0:-:S04]  /*0580*/  DMUL R64, R8, R22 ;  /* 0x0000001608407228 */ /* 0x0006080000000000 */
[----:B------:R3:W0:-:S04]  /*0590*/  DMUL R66, R4, R22 ;  /* 0x0000001604427228 */ /* 0x0006080000000000 */
[----:B------:R3:W0:-:S04]  /*05a0*/  DMUL R68, R22, c[0x0][0x248] ;  /* 0x0000920016447a28 */ /* 0x0006080000000000 */
[----:B------:R3:W0:-:S04]  /*05b0*/  DMUL R70, R12, R70 ;  /* 0x000000460c467228 */ /* 0x0006080000000000 */
[----:B------:R3:W0:-:S04]  /*05c0*/  DMUL R72, R12, R72 ;  /* 0x000000480c487228 */ /* 0x0006080000000000 */
[----:B------:R3:W0:-:S04]  /*05d0*/  DMUL R74, R12, R74 ;  /* 0x0000004a0c4a7228 */ /* 0x0006080000000000 */
[----:B------:R3:W0:-:S04]  /*05e0*/  DFMA R78, R78, R12, 1 ;  /* 0x3ff000004e4e742b */ /* 0x000608000000000c */
[----:B-1----:R-:W1:-:S04]  /*05f0*/  DMUL R80, R80, c[0x0][0x248] ;  /* 0x0000920050507a28 */ /* 0x002e480000000000 */
[----:B--2---:R3:W2:-:S04]  /*0600*/  DMUL R88, R12, R82 ;  /* 0x000000520c587228 */ /* 0x0046880000000000 */
[----:B------:R3:W0:-:S04]  /*0610*/  DMUL R90, R12, R84 ;  /* 0x000000540c5a7228 */ /* 0x0006080000000000 */
[----:B-12-4-:R3:W0:-:S04]  /*0620*/  DMUL R92, R12, R86 ;  /* 0x000000560c5c7228 */ /* 0x0166080000000000 */
.L_x_432:
[----:B------:R-:W-:Y:S01]  /*0630*/  ISETP.GE.AND P1, PT, R0, c[0x0][0x160], PT ;  /* 0x0000580000007a0c */ /* 0x000fe20003f26270 */
[----:B------:R-:W-:Y:S01]  /*0640*/  UIADD3 UR5, -UR4, UR5, URZ ;  /* 0x0000000504057290 */ /* 0x000fe2000fffe13f */
[----:B------:R-:W-:Y:S05]  /*0650*/  BSSY B0, `(.L_x_429) ;  /* 0x00002ce000007945 */ /* 0x000fea0003800000 */
[----:B------:R-:W-:-:S06]  /*0660*/  ISETP.LT.AND P0, PT, RZ, UR5, PT ;  /* 0x00000005ff007c0c */ /* 0x000fcc000bf01270 */
[----:B01-3--:R-:W-:Y:S05]  /*0670*/  @P1 BRA `(.L_x_430) ;  /* 0x00002cb000001947 */ /* 0x00bfea0003800000 */
[----:B------:R-:W-:Y:S01]  /*0680*/  IADD3 R130, P1, RZ, RZ, RZ ;  /* 0x000000ffff827210 */ /* 0x000fe20007f3e0ff */
[----:B------:R-:W-:-:S03]  /*0690*/  IMAD.MOV.U32 R95, RZ, RZ, c[0x0][0x1b0] ;  /* 0x00006c00ff5f7624 */ /* 0x000fc600078e00ff */
[----:B------:R-:W-:-:S04]  /*06a0*/  IADD3.X R154, R0, 0x1, RZ, P1, !PT ;  /* 0x00000001009a7810 */ /* 0x000fc80000ffe4ff */
[----:B------:R-:W-:-:S05]  /*06b0*/  SHF.R.S32.HI R155, RZ, 0x1f, R154 ;  /* 0x0000001fff9b7819 */ /* 0x000fca000001149a */
[----:B------:R-:W-:-:S04]  /*06c0*/  IMAD.WIDE R94, R95, 0x1e7b, R154 ;  /* 0x00001e7b5f5e7825 */ /* 0x000fc800078e029a */
[C---:B------:R-:W-:Y:S01]  /*06d0*/  IMAD.SHL.U32 R98, R94.reuse, 0x4, RZ ;  /* 0x000000045e627824 */ /* 0x040fe200078e00ff */
[----:B------:R-:W-:-:S04]  /*06e0*/  SHF.L.U64.HI R94, R94, 0x2, R95 ;  /* 0x000000025e5e7819 */ /* 0x000fc8000001025f */
[C---:B------:R-:W-:Y:S02]  /*06f0*/  IADD3 R96, P2, R98.reuse, c[0x0][0x168], RZ ;  /* 0x00005a0062607a10 */ /* 0x040fe40007f5e0ff */
[----:B------:R-:W-:Y:S02]  /*0700*/  IADD3 R98, P3, R98, c[0x0][0x170], RZ ;  /* 0x00005c0062627a10 */ /* 0x000fe40007f7e0ff */
[C---:B------:R-:W-:Y:S02]  /*0710*/  IADD3.X R97, R94.reuse, c[0x0][0x16c], RZ, P2, !PT ;  /* 0x00005b005e617a10 */ /* 0x040fe400017fe4ff */
[----:B------:R-:W-:-:S03]  /*0720*/  IADD3.X R99, R94, c[0x0][0x174], RZ, P3, !PT ;  /* 0x00005d005e637a10 */ /* 0x000fc60001ffe4ff */
[----:B------:R1:W2:Y:S04]  /*0730*/  LDG.E.CONSTANT R94, [R96.64] ;  /* 0x00000006605e7981 */ /* 0x0002a8000c1e9900 */
[----:B------:R-:W4:Y:S01]  /*0740*/  LDG.E.CONSTANT R144, [R98.64] ;  /* 0x0000000662907981 */ /* 0x000f22000c1e9900 */
[--C-:B------:R-:W-:Y:S02]  /*0750*/  SHF.R.S64 R156, R130, 0x1d, R154.reuse ;  /* 0x0000001d829c7819 */ /* 0x100fe4000000109a */
[C---:B------:R-:W-:Y:S02]  /*0760*/  IADD3.X R157, R0.reuse, 0xcb35, RZ, P1, !PT ;  /* 0x0000cb35009d7810 */ /* 0x040fe40000ffe4ff */
[----:B------:R-:W-:Y:S02]  /*0770*/  IADD3.X R103, R0, 0x19669, RZ, P1, !PT ;  /* 0x0001966900677810 */ /* 0x000fe40000ffe4ff */
[----:B------:R-:W-:-:S02]  /*0780*/  SHF.R.S32.HI R154, RZ, 0x1d, R154 ;  /* 0x0000001dff9a7819 */ /* 0x000fc4000001149a */
[----:B------:R-:W-:Y:S02]  /*0790*/  IADD3.X R151, R0, 0x2619d, RZ, P1, !PT ;  /* 0x0002619d00977810 */ /* 0x000fe40000ffe4ff */
[C---:B------:R-:W-:Y:S02]  /*07a0*/  SHF.R.S64 R153, R130.reuse, 0x1d, R157 ;  /* 0x0000001d82997819 */ /* 0x040fe4000000109d */
[----:B------:R-:W-:Y:S02]  /*07b0*/  SHF.R.S64 R155, R130, 0x1d, R103 ;  /* 0x0000001d829b7819 */ /* 0x000fe40000001067 */
[----:B-1----:R-:W-:Y:S02]  /*07c0*/  IADD3.X R97, R0, 0x32cd1, RZ, P1, !PT ;  /* 0x00032cd100617810 */ /* 0x002fe40000ffe4ff */
[----:B------:R-:W-:Y:S02]  /*07d0*/  SHF.R.S32.HI R157, RZ, 0x1d, R157 ;  /* 0x0000001dff9d7819 */ /* 0x000fe4000001149d */
[----:B------:R-:W-:-:S02]  /*07e0*/  SHF.R.S32.HI R150, RZ, 0x1d, R103 ;  /* 0x0000001dff967819 */ /* 0x000fc40000011467 */
[C---:B------:R-:W-:Y:S02]  /*07f0*/  SHF.R.S64 R159, R130.reuse, 0x1d, R151 ;  /* 0x0000001d829f7819 */ /* 0x040fe40000001097 */
[----:B------:R-:W-:Y:S02]  /*0800*/  SHF.R.S64 R158, R130, 0x1d, R97 ;  /* 0x0000001d829e7819 */ /* 0x000fe40000001061 */
[----:B------:R-:W-:Y:S02]  /*0810*/  SHF.R.S32.HI R151, RZ, 0x1d, R151 ;  /* 0x0000001dff977819 */ /* 0x000fe40000011497 */
[----:B------:R-:W-:Y:S02]  /*0820*/  IADD3 R106, P4, R159, c[0x0][0x180], RZ ;  /* 0x000060009f6a7a10 */ /* 0x000fe40007f9e0ff */
[----:B------:R-:W-:Y:S02]  /*0830*/  SHF.R.S32.HI R152, RZ, 0x1d, R97 ;  /* 0x0000001dff987819 */ /* 0x000fe40000011461 */
[----:B------:R-:W-:-:S02]  /*0840*/  IADD3.X R107, R151, c[0x0][0x184], RZ, P4, !PT ;  /* 0x00006100976b7a10 */ /* 0x000fc400027fe4ff */
[--C-:B--2---:R-:W-:Y:S02]  /*0850*/  SHF.R.S32.HI R95, RZ, 0x1f, R94.reuse ;  /* 0x0000001fff5f7819 */ /* 0x104fe4000001145e */
[----:B----4-:R-:W-:Y:S02]  /*0860*/  IADD3 R101, -R144, c[0x0][0x1b0], -R94 ;  /* 0x00006c0090657a10 */ /* 0x010fe40007ffe95e */
[----:B------:R-:W-:-:S03]  /*0870*/  SHF.R.S32.HI R145, RZ, 0x1f, R144 ;  /* 0x0000001fff917819 */ /* 0x000fc60000011490 */
[----:B------:R-:W-:-:S04]  /*0880*/  IMAD.WIDE R94, R101, 0x67, R94 ;  /* 0x00000067655e7825 */ /* 0x000fc800078e025e */
[----:B------:R-:W-:Y:S02]  /*0890*/  IMAD R95, R95, 0x67, RZ ;  /* 0x000000675f5f7824 */ /* 0x000fe400078e02ff */
[----:B------:R-:W-:Y:S01]  /*08a0*/  IMAD.WIDE.U32 R144, R94, 0x67, R144 ;  /* 0x000000675e907825 */ /* 0x000fe200078e0090 */
[----:B------:R-:W-:-:S03]  /*08b0*/  IADD3 R94, P3, R156, c[0x0][0x180], RZ ;  /* 0x000060009c5e7a10 */ /* 0x000fc60007f7e0ff */
[----:B------:R-:W-:Y:S02]  /*08c0*/  IMAD.IADD R95, R145, 0x1, R95 ;  /* 0x00000001915f7824 */ /* 0x000fe400078e025f */
[----:B------:R-:W-:-:S03]  /*08d0*/  IMAD.SHL.U32 R145, R144, 0x8, RZ ;  /* 0x0000000890917824 */ /* 0x000fc600078e00ff */
[----:B------:R-:W-:Y:S02]  /*08e0*/  SHF.L.U64.HI R144, R144, 0x3, R95 ;  /* 0x0000000390907819 */ /* 0x000fe4000001025f */
[----:B------:R-:W-:Y:S02]  /*08f0*/  IADD3 R98, P2, R145, c[0x0][0x178], RZ ;  /* 0x00005e0091627a10 */ /* 0x000fe40007f5e0ff */
[----:B------:R-:W-:Y:S02]  /*0900*/  IADD3.X R95, R154, c[0x0][0x184], RZ, P3, !PT ;  /* 0x000061009a5f7a10 */ /* 0x000fe40001ffe4ff */
[----:B------:R-:W-:Y:S02]  /*0910*/  IADD3.X R99, R144, c[0x0][0x17c], RZ, P2, !PT ;  /* 0x00005f0090637a10 */ /* 0x000fe400017fe4ff */
[----:B------:R-:W-:Y:S02]  /*0920*/  IADD3 R102, P3, R153, c[0x0][0x180], RZ ;  /* 0x0000600099667a10 */ /* 0x000fe40007f7e0ff */
[----:B------:R-:W-:Y:S01]  /*0930*/  IADD3 R104, P2, R155, c[0x0][0x180], RZ ;  /* 0x000060009b687a10 */ /* 0x000fe20007f5e0ff */
[----:B------:R-:W2:Y:S01]  /*0940*/  LDG.E.64 R100, [R98.64] ;  /* 0x0000000662647981 */ /* 0x000ea2000c1e1b00 */
[----:B------:R-:W-:-:S02]  /*0950*/  IADD3 R131, P5, R145, c[0x0][0x188], RZ ;  /* 0x0000620091837a10 */ /* 0x000fc40007fbe0ff */
[----:B------:R-:W-:Y:S01]  /*0960*/  IADD3.X R103, R157, c[0x0][0x184], RZ, P3, !PT ;  /* 0x000061009d677a10 */ /* 0x000fe20001ffe4ff */
[----:B0-----:R0:W-:Y:S01]  /*0970*/  STG.E.64 [R94.64], R78 ;  /* 0x0000004e5e007986 */ /* 0x0011e2000c101b06 */
[----:B------:R-:W-:Y:S02]  /*0980*/  IADD3.X R105, R150, c[0x0][0x184], RZ, P2, !PT ;  /* 0x0000610096697a10 */ /* 0x000fe400017fe4ff */
[----:B------:R-:W-:Y:S01]  /*0990*/  IADD3 R108, P3, R158, c[0x0][0x180], RZ ;  /* 0x000060009e6c7a10 */ /* 0x000fe20007f7e0ff */
[----:B------:R1:W-:Y:S01]  /*09a0*/  STG.E.64 [R102.64], RZ ;  /* 0x000000ff66007986 */ /* 0x0003e2000c101b06 */
[----:B------:R-:W-:Y:S02]  /*09b0*/  IADD3.X R132, R144, c[0x0][0x18c], RZ, P5, !PT ;  /* 0x0000630090847a10 */ /* 0x000fe40002ffe4ff */
[----:B------:R-:W-:Y:S01]  /*09c0*/  IADD3 R96, P2, R131, 0x1000000, RZ ;  /* 0x0100000083607810 */ /* 0x000fe20007f5e0ff */
[----:B------:R-:W-:Y:S01]  /*09d0*/  STG.E.64 [R104.64], RZ ;  /* 0x000000ff68007986 */ /* 0x000fe2000c101b06 */
[----:B------:R-:W-:-:S03]  /*09e0*/  IADD3.X R109, R152, c[0x0][0x184], RZ, P3, !PT ;  /* 0x00006100986d7a10 */ /* 0x000fc60001ffe4ff */
[----:B------:R-:W-:Y:S01]  /*09f0*/  IMAD.X R97, RZ, RZ, R132, P2 ;  /* 0x000000ffff617224 */ /* 0x000fe200010e0684 */
[----:B------:R-:W-:Y:S04]  /*0a00*/  STG.E.64 [R106.64], RZ ;  /* 0x000000ff6a007986 */ /* 0x000fe8000c101b06 */
[----:B------:R4:W-:Y:S04]  /*0a10*/  STG.E.64 [R108.64], RZ ;  /* 0x000000ff6c007986 */ /* 0x0009e8000c101b06 */
[----:B0-----:R-:W5:Y:S01]  /*0a20*/  LDG.E.64 R94, [R96.64+-0x7be7d0] ;  /* 0x84183006605e7981 */ /* 0x001f62000c1e1b00 */
[----:B------:R-:W-:-:S02]  /*0a30*/  IADD3.X R141, R0, 0x28a5, RZ, P1, !PT ;  /* 0x000028a5008d7810 */ /* 0x000fc40000ffe4ff */
[C---:B-1----:R-:W-:Y:S02]  /*0a40*/  IADD3.X R103, R0.reuse, 0x28a41, RZ, P1, !PT ;  /* 0x00028a4100677810 */ /* 0x042fe40000ffe4ff */
[C---:B------:R-:W-:Y:S02]  /*0a50*/  IADD3.X R137, R0.reuse, 0xf3d9, RZ, P1, !PT ;  /* 0x0000f3d900897810 */ /* 0x040fe40000ffe4ff */
[----:B------:R-:W-:Y:S02]  /*0a60*/  IADD3.X R139, R0, 0x1bf0d, RZ, P1, !PT ;  /* 0x0001bf0d008b7810 */ /* 0x000fe40000ffe4ff */
[----:B------:R-:W-:Y:S02]  /*0a70*/  SHF.R.S64 R134, R130, 0x1d, R141 ;  /* 0x0000001d82867819 */ /* 0x000fe4000000108d */
[----:B------:R-:W-:Y:S02]  /*0a80*/  IADD3.X R133, R0, 0x35575, RZ, P1, !PT ;  /* 0x0003557500857810 */ /* 0x000fe40000ffe4ff */
[----:B------:R-:W-:-:S02]  /*0a90*/  SHF.R.S64 R135, R130, 0x1d, R103 ;  /* 0x0000001d82877819 */ /* 0x000fc40000001067 */
[----:B------:R-:W-:Y:S02]  /*0aa0*/  SHF.R.S32.HI R136, RZ, 0x1d, R103 ;  /* 0x0000001dff887819 */ /* 0x000fe40000011467 */
[C---:B------:R-:W-:Y:S02]  /*0ab0*/  SHF.R.S64 R140, R130.reuse, 0x1d, R137 ;  /* 0x0000001d828c7819 */ /* 0x040fe40000001089 */
[----:B------:R-:W-:Y:S02]  /*0ac0*/  SHF.R.S32.HI R141, RZ, 0x1d, R141 ;  /* 0x0000001dff8d7819 */ /* 0x000fe4000001148d */
[----:B------:R-:W-:Y:S02]  /*0ad0*/  SHF.R.S64 R138, R130, 0x1d, R139 ;  /* 0x0000001d828a7819 */ /* 0x000fe4000000108b */
[----:B----4-:R-:W-:Y:S02]  /*0ae0*/  IADD3 R108, P4, R134, c[0x0][0x180], RZ ;  /* 0x00006000866c7a10 */ /* 0x010fe40007f9e0ff */
[----:B------:R-:W-:-:S02]  /*0af0*/  SHF.R.S64 R142, R130, 0x1d, R133 ;  /* 0x0000001d828e7819 */ /* 0x000fc40000001085 */
[----:B------:R-:W-:Y:S02]  /*0b00*/  SHF.R.S32.HI R137, RZ, 0x1d, R137 ;  /* 0x0000001dff897819 */ /* 0x000fe40000011489 */
[----:B------:R-:W-:Y:S02]  /*0b10*/  IADD3 R110, P3, R140, c[0x0][0x180], RZ ;  /* 0x000060008c6e7a10 */ /* 0x000fe40007f7e0ff */
[----:B------:R-:W-:Y:S02]  /*0b20*/  SHF.R.S32.HI R139, RZ, 0x1d, R139 ;  /* 0x0000001dff8b7819 */ /* 0x000fe4000001148b */
[----:B------:R-:W-:Y:S02]  /*0b30*/  IADD3 R112, P2, R138, c[0x0][0x180], RZ ;  /* 0x000060008a707a10 */ /* 0x000fe40007f5e0ff */
[----:B------:R-:W-:Y:S02]  /*0b40*/  IADD3.X R109, R141, c[0x0][0x184], RZ, P4, !PT ;  /* 0x000061008d6d7a10 */ /* 0x000fe400027fe4ff */
[----:B------:R-:W-:-:S02]  /*0b50*/  IADD3 R114, P4, R135, c[0x0][0x180], RZ ;  /* 0x0000600087727a10 */ /* 0x000fc40007f9e0ff */
[----:B------:R-:W-:Y:S02]  /*0b60*/  SHF.R.S32.HI R133, RZ, 0x1d, R133 ;  /* 0x0000001dff857819 */ /* 0x000fe40000011485 */
[----:B------:R-:W-:Y:S02]  /*0b70*/  IADD3 R118, P5, R142, c[0x0][0x180], RZ ;  /* 0x000060008e767a10 */ /* 0x000fe40007fbe0ff */
[----:B------:R-:W-:Y:S02]  /*0b80*/  IADD3.X R111, R137, c[0x0][0x184], RZ, P3, !PT ;  /* 0x00006100896f7a10 */ /* 0x000fe40001ffe4ff */
[----:B------:R-:W-:Y:S02]  /*0b90*/  IADD3.X R113, R139, c[0x0][0x184], RZ, P2, !PT ;  /* 0x000061008b717a10 */ /* 0x000fe400017fe4ff */
[----:B------:R-:W-:Y:S02]  /*0ba0*/  IADD3.X R115, R136, c[0x0][0x184], RZ, P4, !PT ;  /* 0x0000610088737a10 */ /* 0x000fe400027fe4ff */
[----:B------:R-:W-:Y:S01]  /*0bb0*/  IADD3.X R119, R133, c[0x0][0x184], RZ, P5, !PT ;  /* 0x0000610085777a10 */ /* 0x000fe20002ffe4ff */
[----:B--2---:R-:W0:-:S04]  /*0bc0*/  DMUL R122, R100, R100 ;  /* 0x00000064647a7228 */ /* 0x004e080000000000 */
[----:B------:R-:W1:-:S04]  /*0bd0*/  DMUL R124, R40, R100 ;  /* 0x00000064287c7228 */ /* 0x000e480000000000 */
[----:B0-----:R-:W-:-:S04]  /*0be0*/  DMUL R104, R122, c[0x0][0x1f0] ;  /* 0x00007c007a687a28 */ /* 0x001fc80000000000 */
[----:B-1----:R-:W0:-:S06]  /*0bf0*/  DFMA R102, R26, R124, 1 ;  /* 0x3ff000001a66742b */ /* 0x002e0c000000007c */
[----:B0-----:R-:W-:-:S04]  /*0c00*/  DFMA R106, R12, R30, R102 ;  /* 0x0000001e0c6a722b */ /* 0x001fc80000000066 */
[----:B-----5:R-:W0:-:S06]  /*0c10*/  DMUL R94, R104, R94 ;  /* 0x0000005e685e7228 */ /* 0x020e0c0000000000 */
[----:B0-----:R-:W0:-:S07]  /*0c20*/  DMUL R94, R70, R94 ;  /* 0x0000005e465e7228 */ /* 0x001e0e0000000000 */
[----:B0-----:R-:W-:Y:S04]  /*0c30*/  STG.E.64 [R108.64], R94 ;  /* 0x0000005e6c007986 */ /* 0x001fe8000c101b06 */
[----:B------:R0:W-:Y:S04]  /*0c40*/  STG.E.64 [R110.64], R106 ;  /* 0x0000006a6e007986 */ /* 0x0001e8000c101b06 */
[----:B------:R-:W-:Y:S04]  /*0c50*/  STG.E.64 [R112.64], RZ ;  /* 0x000000ff70007986 */ /* 0x000fe8000c101b06 */
[----:B------:R-:W-:Y:S04]  /*0c60*/  STG.E.64 [R114.64], RZ ;  /* 0x000000ff72007986 */ /* 0x000fe8000c101b06 */
[----:B------:R1:W-:Y:S04]  /*0c70*/  STG.E.64 [R118.64], RZ ;  /* 0x000000ff76007986 */ /* 0x0003e8000c101b06 */
[----:B------:R-:W2:Y:S01]  /*0c80*/  LDG.E.64 R102, [R96.64+0x83060] ;  /* 0x0830600660667981 */ /* 0x000ea2000c1e1b00 */
[----:B------:R-:W-:-:S02]  /*0c90*/  IADD3.X R117, R0, 0x5149, RZ, P1, !PT ;  /* 0x0000514900757810 */ /* 0x000fc40000ffe4ff */
[----:B0-----:R-:W-:Y:S02]  /*0ca0*/  IADD3.X R111, R0, 0x11c7d, RZ, P1, !PT ;  /* 0x00011c7d006f7810 */ /* 0x001fe40000ffe4ff */
[----:B------:R-:W-:Y:S02]  /*0cb0*/  SHF.R.S64 R116, R130, 0x1d, R117 ;  /* 0x0000001d82747819 */ /* 0x000fe40000001075 */
[----:B------:R-:W-:Y:S02]  /*0cc0*/  IADD3.X R109, R0, 0x1e7b1, RZ, P1, !PT ;  /* 0x0001e7b1006d7810 */ /* 0x000fe40000ffe4ff */
[----:B------:R-:W-:Y:S02]  /*0cd0*/  IADD3 R126, P2, R116, c[0x0][0x180], RZ ;  /* 0x00006000747e7a10 */ /* 0x000fe40007f5e0ff */
[----:B------:R-:W-:Y:S02]  /*0ce0*/  IADD3.X R107, R0, 0x2b2e5, RZ, P1, !PT ;  /* 0x0002b2e5006b7810 */ /* 0x000fe40000ffe4ff */
[----:B------:R-:W-:-:S02]  /*0cf0*/  SHF.R.S64 R121, R130, 0x1d, R109 ;  /* 0x0000001d82797819 */ /* 0x000fc4000000106d */
[----:B-1----:R-:W-:Y:S02]  /*0d00*/  IADD3.X R119, R0, 0x37e19, RZ, P1, !PT ;  /* 0x00037e1900777810 */ /* 0x002fe40000ffe4ff */
[----:B------:R-:W-:Y:S02]  /*0d10*/  SHF.R.S32.HI R115, RZ, 0x1d, R111 ;  /* 0x0000001dff737819 */ /* 0x000fe4000001146f */
[----:B------:R-:W-:Y:S02]  /*0d20*/  SHF.R.S32.HI R118, RZ, 0x1d, R109 ;  /* 0x0000001dff767819 */ /* 0x000fe4000001146d */
[--C-:B------:R-:W-:Y:S02]  /*0d30*/  SHF.R.S64 R108, R130, 0x1d, R107.reuse ;  /* 0x0000001d826c7819 */ /* 0x100fe4000000106b */
[----:B------:R-:W-:Y:S02]  /*0d40*/  IADD3 R146, P3, R121, c[0x0][0x180], RZ ;  /* 0x0000600079927a10 */ /* 0x000fe40007f7e0ff */
[----:B------:R-:W-:-:S02]  /*0d50*/  SHF.R.S32.HI R120, RZ, 0x1d, R107 ;  /* 0x0000001dff787819 */ /* 0x000fc4000001146b */
[----:B------:R-:W-:Y:S01]  /*0d60*/  IADD3.X R147, R118, c[0x0][0x184], RZ, P3, !PT ;  /* 0x0000610076937a10 */ /* 0x000fe20001ffe4ff */
[----:B--2---:R0:W1:Y:S02]  /*0d70*/  DMUL R94, R104, R102 ;  /* 0x00000066685e7228 */ /* 0x0040640000000000 */
[----:B0-----:R-:W-:Y:S02]  /*0d80*/  SHF.R.S32.HI R102, RZ, 0x1d, R117 ;  /* 0x0000001dff667819 */ /* 0x001fe40000011475 */
[----:B------:R-:W-:Y:S02]  /*0d90*/  SHF.R.S64 R103, R130, 0x1d, R111 ;  /* 0x0000001d82677819 */ /* 0x000fe4000000106f */
[----:B-1----:R-:W0:Y:S01]  /*0da0*/  DMUL R94, R72, R94 ;  /* 0x0000005e485e7228 */ /* 0x002e220000000000 */
[----:B------:R-:W-:Y:S02]  /*0db0*/  IADD3.X R127, R102, c[0x0][0x184], RZ, P2, !PT ;  /* 0x00006100667f7a10 */ /* 0x000fe400017fe4ff */
[----:B------:R-:W-:-:S02]  /*0dc0*/  IADD3 R128, P2, R103, c[0x0][0x180], RZ ;  /* 0x0000600067807a10 */ /* 0x000fc40007f5e0ff */
[--C-:B------:R-:W-:Y:S02]  /*0dd0*/  SHF.R.S64 R117, R130, 0x1d, R119.reuse ;  /* 0x0000001d82757819 */ /* 0x100fe40000001077 */
[----:B0-----:R0:W-:Y:S01]  /*0de0*/  STG.E.64 [R126.64], R94 ;  /* 0x0000005e7e007986 */ /* 0x0011e2000c101b06 */
[----:B------:R-:W-:Y:S02]  /*0df0*/  IADD3.X R129, R115, c[0x0][0x184], RZ, P2, !PT ;  /* 0x0000610073817a10 */ /* 0x000fe400017fe4ff */
[----:B------:R-:W-:Y:S02]  /*0e00*/  IADD3 R148, P2, R108, c[0x0][0x180], RZ ;  /* 0x000060006c947a10 */ /* 0x000fe40007f5e0ff */
[----:B------:R-:W-:Y:S01]  /*0e10*/  SHF.R.S32.HI R119, RZ, 0x1d, R119 ;  /* 0x0000001dff777819 */ /* 0x000fe20000011477 */
[----:B------:R-:W-:Y:S01]  /*0e20*/  STG.E.64 [R128.64], RZ ;  /* 0x000000ff80007986 */ /* 0x000fe2000c101b06 */
[----:B------:R-:W-:Y:S02]  /*0e30*/  IADD3 R160, P4, R117, c[0x0][0x180], RZ ;  /* 0x0000600075a07a10 */ /* 0x000fe40007f9e0ff */
[----:B------:R-:W-:-:S02]  /*0e40*/  IADD3.X R149, R120, c[0x0][0x184], RZ, P2, !PT ;  /* 0x0000610078957a10 */ /* 0x000fc400017fe4ff */
[----:B------:R-:W-:Y:S01]  /*0e50*/  IADD3.X R161, R119, c[0x0][0x184], RZ, P4, !PT ;  /* 0x0000610077a17a10 */ /* 0x000fe200027fe4ff */
[----:B0-----:R-:W0:-:S06]  /*0e60*/  DFMA R94, R28, R124, 1 ;  /* 0x3ff000001c5e742b */ /* 0x001e0c000000007c */
[----:B0-----:R0:W1:Y:S02]  /*0e70*/  DFMA R106, R12, R32, R94 ;  /* 0x000000200c6a722b */ /* 0x001064000000005e */
[----:B0-----:R-:W-:-:S05]  /*0e80*/  IADD3 R94, P3, R131, 0x2000000, RZ ;  /* 0x02000000835e7810 */ /* 0x001fca0007f7e0ff */
[----:B------:R-:W-:Y:S01]  /*0e90*/  IMAD.X R95, RZ, RZ, R132, P3 ;  /* 0x000000ffff5f7224 */ /* 0x000fe200018e0684 */
[----:B-1----:R0:W-:Y:S04]  /*0ea0*/  STG.E.64 [R146.64], R106 ;  /* 0x0000006a92007986 */ /* 0x0021e8000c101b06 */
[----:B------:R-:W-:Y:S04]  /*0eb0*/  STG.E.64 [R148.64], RZ ;  /* 0x000000ff94007986 */ /* 0x000fe8000c101b06 */
[----:B------:R1:W-:Y:S04]  /*0ec0*/  STG.E.64 [R160.64], RZ ;  /* 0x000000ffa0007986 */ /* 0x0003e8000c101b06 */
[----:B------:R-:W2:Y:S01]  /*0ed0*/  LDG.E.64 R110, [R94.64+-0x73b770] ;  /* 0x8c4890065e6e7981 */ /* 0x000ea2000c1e1b00 */
[C---:B------:R-:W-:Y:S01]  /*0ee0*/  IADD3.X R109, R0.reuse, 0x79ed, RZ, P1, !PT ;  /* 0x000079ed006d7810 */ /* 0x040fe20000ffe4ff */
[----:B------:R-:W4:Y:S01]  /*0ef0*/  DFMA R124, R38, R124, 1 ;  /* 0x3ff00000267c742b */ /* 0x000f22000000007c */
[----:B0-----:R-:W-:-:S02]  /*0f00*/  IADD3.X R107, R0, 0x21055, RZ, P1, !PT ;  /* 0x00021055006b7810 */ /* 0x001fc40000ffe4ff */
[----:B------:R-:W-:Y:S02]  /*0f10*/  SHF.R.S64 R113, R130, 0x1d, R109 ;  /* 0x0000001d82717819 */ /* 0x000fe4000000106d */
[C---:B------:R-:W-:Y:S01]  /*0f20*/  IADD3.X R131, R0.reuse, 0x2db89, RZ, P1, !PT ;  /* 0x0002db8900837810 */ /* 0x040fe20000ffe4ff */
[----:B----4-:R-:W-:Y:S01]  /*0f30*/  DFMA R124, R12, R34, R124 ;  /* 0x000000220c7c722b */ /* 0x010fe2000000007c */
[----:B------:R-:W-:Y:S02]  /*0f40*/  IADD3 R128, P2, R113, c[0x0][0x180], RZ ;  /* 0x0000600071807a10 */ /* 0x000fe40007f5e0ff */
[----:B------:R-:W-:Y:S01]  /*0f50*/  SHF.R.S32.HI R112, RZ, 0x1d, R131 ;  /* 0x0000001dff707819 */ /* 0x000fe20000011483 */
[----:B--2---:R0:W2:Y:S02]  /*0f60*/  DMUL R104, R104, R110 ;  /* 0x0000006e68687228 */ /* 0x0040a40000000000 */
[----:B0-----:R-:W-:Y:S02]  /*0f70*/  SHF.R.S32.HI R110, RZ, 0x1d, R109 ;  /* 0x0000001dff6e7819 */ /* 0x001fe4000001146d */
[----:B------:R-:W-:-:S02]  /*0f80*/  IADD3.X R111, R0, 0x3a6bd, RZ, P1, !PT ;  /* 0x0003a6bd006f7810 */ /* 0x000fc40000ffe4ff */
[----:B--2---:R0:W2:Y:S01]  /*0f90*/  DMUL R126, R74, R104 ;  /* 0x000000684a7e7228 */ /* 0x0040a20000000000 */
[----:B------:R-:W-:Y:S02]  /*0fa0*/  SHF.R.S64 R109, R130, 0x1d, R131 ;  /* 0x0000001d826d7819 */ /* 0x000fe40000001083 */
[----:B0-----:R-:W-:Y:S02]  /*0fb0*/  IADD3.X R105, R0, 0x14521, RZ, P1, !PT ;  /* 0x0001452100697810 */ /* 0x001fe40000ffe4ff */
[----:B------:R-:W-:Y:S02]  /*0fc0*/  IADD3.X R129, R110, c[0x0][0x184], RZ, P2, !PT ;  /* 0x000061006e817a10 */ /* 0x000fe400017fe4ff */
[C-C-:B------:R-:W-:Y:S02]  /*0fd0*/  SHF.R.S64 R114, R130.reuse, 0x1d, R105.reuse ;  /* 0x0000001d82727819 */ /* 0x140fe40000001069 */
[----:B------:R-:W-:Y:S01]  /*0fe0*/  SHF.R.S32.HI R104, RZ, 0x1d, R105 ;  /* 0x0000001dff687819 */ /* 0x000fe20000011469 */
[----:B--2---:R0:W-:Y:S01]  /*0ff0*/  STG.E.64 [R128.64], R126 ;  /* 0x0000007e80007986 */ /* 0x0041e2000c101b06 */
[----:B------:R-:W-:-:S02]  /*1000*/  SHF.R.S64 R105, R130, 0x1d, R107 ;  /* 0x0000001d82697819 */ /* 0x000fc4000000106b */
[----:B------:R-:W-:Y:S02]  /*1010*/  SHF.R.S64 R106, R130, 0x1d, R111 ;  /* 0x0000001d826a7819 */ /* 0x000fe4000000106f */
[----:B-1----:R-:W-:Y:S02]  /*1020*/  IADD3 R160, P2, R114, c[0x0][0x180], RZ ;  /* 0x0000600072a07a10 */ /* 0x002fe40007f5e0ff */
[----:B------:R-:W-:Y:S02]  /*1030*/  SHF.R.S32.HI R107, RZ, 0x1d, R107 ;  /* 0x0000001dff6b7819 */ /* 0x000fe4000001146b */
[----:B------:R-:W-:Y:S02]  /*1040*/  IADD3 R162, P3, R105, c[0x0][0x180], RZ ;  /* 0x0000600069a27a10 */ /* 0x000fe40007f7e0ff */
[----:B------:R-:W-:Y:S02]  /*1050*/  IADD3 R164, P4, R109, c[0x0][0x180], RZ ;  /* 0x000060006da47a10 */ /* 0x000fe40007f9e0ff */
[----:B------:R-:W-:-:S02]  /*1060*/  SHF.R.S32.HI R111, RZ, 0x1d, R111 ;  /* 0x0000001dff6f7819 */ /* 0x000fc4000001146f */
[----:B------:R-:W-:Y:S02]  /*1070*/  IADD3 R166, P5, R106, c[0x0][0x180], RZ ;  /* 0x000060006aa67a10 */ /* 0x000fe40007fbe0ff */
[----:B------:R-:W-:Y:S02]  /*1080*/  IADD3.X R161, R104, c[0x0][0x184], RZ, P2, !PT ;  /* 0x0000610068a17a10 */ /* 0x000fe400017fe4ff */
[----:B------:R-:W-:Y:S02]  /*1090*/  IADD3.X R163, R107, c[0x0][0x184], RZ, P3, !PT ;  /* 0x000061006ba37a10 */ /* 0x000fe40001ffe4ff */
[----:B------:R-:W-:Y:S01]  /*10a0*/  IADD3.X R165, R112, c[0x0][0x184], RZ, P4, !PT ;  /* 0x0000610070a57a10 */ /* 0x000fe200027fe4ff */
[----:B------:R-:W-:Y:S01]  /*10b0*/  STG.E.64 [R160.64], RZ ;  /* 0x000000ffa0007986 */ /* 0x000fe2000c101b06 */
[----:B------:R-:W-:-:S03]  /*10c0*/  IADD3.X R167, R111, c[0x0][0x184], RZ, P5, !PT ;  /* 0x000061006fa77a10 */ /* 0x000fc60002ffe4ff */
[----:B------:R-:W-:Y:S04]  /*10d0*/  STG.E.64 [R162.64], RZ ;  /* 0x000000ffa2007986 */ /* 0x000fe8000c101b06 */
[----:B------:R1:W-:Y:S04]  /*10e0*/  STG.E.64 [R164.64], R124 ;  /* 0x0000007ca4007986 */ /* 0x0003e8000c101b06 */
[----:B------:R-:W-:Y:S04]  /*10f0*/  STG.E.64 [R166.64], RZ ;  /* 0x000000ffa6007986 */ /* 0x000fe8000c101b06 */
[----:B------:R-:W2:Y:S04]  /*1100*/  LDG.E.64 R146, [R96.64+-0x7be7d0] ;  /* 0x8418300660927981 */ /* 0x000ea8000c1e1b00 */
[----:B0-----:R-:W4:Y:S04]  /*1110*/  LDG.E.64 R128, [R96.64+0x83060] ;  /* 0x0830600660807981 */ /* 0x001f28000c1e1b00 */
[----:B------:R-:W5:Y:S04]  /*1120*/  LDG.E.64 R126, [R94.64+-0x73b770] ;  /* 0x8c4890065e7e7981 */ /* 0x000f68000c1e1b00 */
[----:B---3--:R-:W3:Y:S01]  /*1130*/  LDG.E.64 R148, [R94.64+0x1060c0] ;  /* 0x1060c0065e947981 */ /* 0x008ee2000c1e1b00 */
[----:B-1----:R-:W-:Y:S01]  /*1140*/  DMUL R124, R100, R122 ;  /* 0x0000007a647c7228 */ /* 0x002fe20000000000 */
[----:B------:R-:W-:-:S03]  /*1150*/  IADD3.X R131, R0, 0xa291, RZ, P1, !PT ;  /* 0x0000a29100837810 */ /* 0x000fc60000ffe4ff */
[----:B--2---:R-:W0:-:S04]  /*1160*/  DMUL R146, R146, R146 ;  /* 0x0000009292927228 */ /* 0x004e080000000000 */
[----:B----4-:R-:W-:-:S04]  /*1170*/  DMUL R128, R128, R128 ;  /* 0x0000008080807228 */ /* 0x010fc80000000000 */
[----:B0-----:R-:W0:-:S04]  /*1180*/  DMUL R146, R82, R146 ;  /* 0x0000009252927228 */ /* 0x001e080000000000 */
[----:B-----5:R-:W-:-:S04]  /*1190*/  DMUL R126, R126, R126 ;  /* 0x0000007e7e7e7228 */ /* 0x020fc80000000000 */
[----:B0-----:R-:W0:-:S06]  /*11a0*/  DFMA R128, R84, R128, R146 ;  /* 0x000000805480722b */ /* 0x001e0c0000000092 */
[----:B0-----:R-:W0:-:S04]  /*11b0*/  DFMA R128, R86, R126, R128 ;  /* 0x0000007e5680722b */ /* 0x001e080000000080 */
[----:B------:R-:W-:-:S04]  /*11c0*/  DMUL R126, R76, R122 ;  /* 0x0000007a4c7e7228 */ /* 0x000fc80000000000 */
[----:B0-----:R0:W3:Y:S02]  /*11d0*/  DMUL R124, R124, R128 ;  /* 0x000000807c7c7228 */ /* 0x0010e40000000000 */
[----:B0-----:R-:W-:-:S04]  /*11e0*/  SHF.R.S64 R129, R130, 0x1d, R131 ;  /* 0x0000001d82817819 */ /* 0x001fc80000001083 */
[----:B---3--:R0:W1:Y:S01]  /*11f0*/  DFMA R126, R126, R148, R124 ;  /* 0x000000947e7e722b */ /* 0x008062000000007c */
[----:B------:R-:W-:Y:S02]  /*1200*/  IADD3 R162, P2, R129, c[0x0][0x180], RZ ;  /* 0x0000600081a27a10 */ /* 0x000fe40007f5e0ff */
[----:B0-----:R-:W-:-:S03]  /*1210*/  SHF.R.S32.HI R125, RZ, 0x1d, R131 ;  /* 0x0000001dff7d7819 */ /* 0x001fc60000011483 */
[----:B-1----:R-:W0:Y:S01]  /*1220*/  DMUL R146, R14, R126 ;  /* 0x0000007e0e927228 */ /* 0x002e220000000000 */
[----:B------:R-:W-:-:S06]  /*1230*/  IADD3.X R163, R125, c[0x0][0x184], RZ, P2, !PT ;  /* 0x000061007da37a10 */ /* 0x000fcc00017fe4ff */
[----:B0-----:R0:W-:Y:S04]  /*1240*/  STG.E.64 [R162.64], R146 ;  /* 0x00000092a2007986 */ /* 0x0011e8000c101b06 */
[----:B------:R-:W2:Y:S01]  /*1250*/  LDG.E.64 R160, [R96.64+-0x7be7d0] ;  /* 0x8418300660a07981 */ /* 0x000ea2000c1e1b00 */
[----:B------:R-:W-:Y:S01]  /*1260*/  IADD3.X R131, R0, 0x16dc5, RZ, P1, !PT ;  /* 0x00016dc500837810 */ /* 0x000fe20000ffe4ff */
[----:B------:R-:W2:-:S03]  /*1270*/  DMUL R148, R88, R122 ;  /* 0x0000007a58947228 */ /* 0x000e860000000000 */
[--C-:B------:R-:W-:Y:S02]  /*1280*/  SHF.R.S64 R127, R130, 0x1d, R131.reuse ;  /* 0x0000001d827f7819 */ /* 0x100fe40000001083 */
[----:B------:R-:W-:Y:S02]  /*1290*/  SHF.R.S32.HI R124, RZ, 0x1d, R131 ;  /* 0x0000001dff7c7819 */ /* 0x000fe40000011483 */
[----:B------:R-:W-:-:S04]  /*12a0*/  IADD3 R164, P2, R127, c[0x0][0x180], RZ ;  /* 0x000060007fa47a10 */ /* 0x000fc80007f5e0ff */
[----:B------:R-:W-:Y:S01]  /*12b0*/  IADD3.X R165, R124, c[0x0][0x184], RZ, P2, !PT ;  /* 0x000061007ca57a10 */ /* 0x000fe200017fe4ff */
[----:B--2---:R-:W1:-:S07]  /*12c0*/  DMUL R148, R148, R160 ;  /* 0x000000a094947228 */ /* 0x004e4e0000000000 */
[----:B-1----:R1:W-:Y:S04]  /*12d0*/  STG.E.64 [R164.64], R148 ;  /* 0x00000094a4007986 */ /* 0x0023e8000c101b06 */
[----:B------:R-:W2:Y:S01]  /*12e0*/  LDG.E.64 R160, [R96.64+0x83060] ;  /* 0x0830600660a07981 */ /* 0x000ea2000c1e1b00 */
[----:B------:R-:W-:Y:S01]  /*12f0*/  IADD3.X R131, R0, 0x238f9, RZ, P1, !PT ;  /* 0x000238f900837810 */ /* 0x000fe20000ffe4ff */
[----:B0-----:R-:W2:-:S03]  /*1300*/  DMUL R146, R90, R122 ;  /* 0x0000007a5a927228 */ /* 0x001e860000000000 */
[--C-:B------:R-:W-:Y:S02]  /*1310*/  SHF.R.S64 R126, R130, 0x1d, R131.reuse ;  /* 0x0000001d827e7819 */ /* 0x100fe40000001083 */
[----:B------:R-:W-:Y:S02]  /*1320*/  SHF.R.S32.HI R128, RZ, 0x1d, R131 ;  /* 0x0000001dff807819 */ /* 0x000fe40000011483 */
[----:B------:R-:W-:-:S04]  /*1330*/  IADD3 R162, P2, R126, c[0x0][0x180], RZ ;  /* 0x000060007ea27a10 */ /* 0x000fc80007f5e0ff */
[----:B------:R-:W-:Y:S01]  /*1340*/  IADD3.X R163, R128, c[0x0][0x184], RZ, P2, !PT ;  /* 0x0000610080a37a10 */ /* 0x000fe200017fe4ff */
[----:B--2---:R-:W0:-:S07]  /*1350*/  DMUL R146, R146, R160 ;  /* 0x000000a092927228 */ /* 0x004e0e0000000000 */
[----:B0-----:R0:W-:Y:S04]  /*1360*/  STG.E.64 [R162.64], R146 ;  /* 0x00000092a2007986 */ /* 0x0011e8000c101b06 */
[----:B------:R-:W2:Y:S01]  /*1370*/  LDG.E.64 R160, [R94.64+-0x73b770] ;  /* 0x8c4890065ea07981 */ /* 0x000ea2000c1e1b00 */
[C---:B------:R-:W-:Y:S01]  /*1380*/  IADD3.X R131, R0.reuse, 0x3042d, RZ, P1, !PT ;  /* 0x0003042d00837810 */ /* 0x040fe20000ffe4ff */
[----:B------:R-:W-:Y:S01]  /*1390*/  DMUL R122, R92, R122 ;  /* 0x0000007a5c7a7228 */ /* 0x000fe20000000000 */
[----:B------:R-:W-:Y:S02]  /*13a0*/  IADD3.X R143, R0, 0x3cf61, RZ, P1, !PT ;  /* 0x0003cf61008f7810 */ /* 0x000fe40000ffe4ff */
[C---:B------:R-:W-:Y:S01]  /*13b0*/  SHF.R.S64 R132, R130.reuse, 0x1d, R131 ;  /* 0x0000001d82847819 */ /* 0x040fe20000001083 */
[----:B------:R-:W3:Y:S01]  /*13c0*/  DFMA R100, R80, R100, 1 ;  /* 0x3ff000005064742b */ /* 0x000ee20000000064 */
[----:B------:R-:W-:-:S02]  /*13d0*/  SHF.R.S64 R130, R130, 0x1d, R143 ;  /* 0x0000001d82827819 */ /* 0x000fc4000000108f */
[----:B------:R-:W-:Y:S01]  /*13e0*/  SHF.R.S32.HI R131, RZ, 0x1d, R131 ;  /* 0x0000001dff837819 */ /* 0x000fe20000011483 */
[----:B------:R-:W-:Y:S01]  /*13f0*/  DADD R166, -RZ, -R174 ;  /* 0x00000000ffa67229 */ /* 0x000fe200000009ae */
[----:B-1----:R-:W-:Y:S02]  /*1400*/  IADD3 R148, P1, R132, c[0x0][0x180], RZ ;  /* 0x0000600084947a10 */ /* 0x002fe40007f3e0ff */
[----:B------:R-:W-:Y:S01]  /*1410*/  SHF.R.S32.HI R143, RZ, 0x1d, R143 ;  /* 0x0000001dff8f7819 */ /* 0x000fe2000001148f */
[----:B---3--:R-:W-:Y:S01]  /*1420*/  DFMA R100, R12, R36, R100 ;  /* 0x000000240c64722b */ /* 0x008fe20000000064 */
[----:B0-----:R-:W-:Y:S02]  /*1430*/  IADD3 R146, P2, R130, c[0x0][0x180], RZ ;  /* 0x0000600082927a10 */ /* 0x001fe40007f5e0ff */
[----:B------:R-:W-:Y:S02]  /*1440*/  IADD3.X R149, R131, c[0x0][0x184], RZ, P1, !PT ;  /* 0x0000610083957a10 */ /* 0x000fe40000ffe4ff */
[----:B------:R-:W-:-:S02]  /*1450*/  IADD3 R162, P1, R156, c[0x0][0x190], RZ ;  /* 0x000064009ca27a10 */ /* 0x000fc40007f3e0ff */
[----:B------:R-:W-:Y:S02]  /*1460*/  IADD3.X R147, R143, c[0x0][0x184], RZ, P2, !PT ;  /* 0x000061008f937a10 */ /* 0x000fe400017fe4ff */
[----:B------:R-:W-:Y:S02]  /*1470*/  IADD3 R164, P2, R153, c[0x0][0x190], RZ ;  /* 0x0000640099a47a10 */ /* 0x000fe40007f5e0ff */
[----:B------:R-:W-:Y:S02]  /*1480*/  IADD3.X R163, R154, c[0x0][0x194], RZ, P1, !PT ;  /* 0x000065009aa37a10 */ /* 0x000fe40000ffe4ff */
[----:B------:R-:W-:Y:S02]  /*1490*/  IADD3 R168, P1, R155, c[0x0][0x190], RZ ;  /* 0x000064009ba87a10 */ /* 0x000fe40007f3e0ff */
[----:B------:R-:W-:Y:S02]  /*14a0*/  IADD3.X R165, R157, c[0x0][0x194], RZ, P2, !PT ;  /* 0x000065009da57a10 */ /* 0x000fe400017fe4ff */
[----:B------:R-:W-:-:S02]  /*14b0*/  IADD3 R170, P2, R159, c[0x0][0x190], RZ ;  /* 0x000064009faa7a10 */ /* 0x000fc40007f5e0ff */
[----:B------:R-:W-:Y:S02]  /*14c0*/  IADD3 R172, P3, R158, c[0x0][0x190], RZ ;  /* 0x000064009eac7a10 */ /* 0x000fe40007f7e0ff */
[----:B------:R-:W-:Y:S02]  /*14d0*/  IADD3.X R169, R150, c[0x0][0x194], RZ, P1, !PT ;  /* 0x0000650096a97a10 */ /* 0x000fe40000ffe4ff */
[----:B------:R-:W-:Y:S02]  /*14e0*/  IADD3.X R171, R151, c[0x0][0x194], RZ, P2, !PT ;  /* 0x0000650097ab7a10 */ /* 0x000fe400017fe4ff */
[----:B------:R-:W-:Y:S01]  /*14f0*/  IADD3.X R173, R152, c[0x0][0x194], RZ, P3, !PT ;  /* 0x0000650098ad7a10 */ /* 0x000fe20001ffe4ff */
[----:B--2---:R-:W0:-:S07]  /*1500*/  DMUL R160, R122, R160 ;  /* 0x000000a07aa07228 */ /* 0x004e0e0000000000 */
[----:B0-----:R-:W-:Y:S04]  /*1510*/  STG.E.64 [R148.64], R160 ;  /* 0x000000a094007986 */ /* 0x001fe8000c101b06 */
[----:B------:R0:W-:Y:S04]  /*1520*/  STG.E.64 [R146.64], R100 ;  /* 0x0000006492007986 */ /* 0x0001e8000c101b06 */
[----:B------:R-:W2:Y:S04]  /*1530*/  LDG.E.64 R122, [R98.64+0x8] ;  /* 0x00000806627a7981 */ /* 0x000ea8000c1e1b00 */
[----:B------:R1:W-:Y:S04]  /*1540*/  STG.E.64 [R162.64], R166 ;  /* 0x000000a6a2007986 */ /* 0x0003e8000c101b06 */
[----:B------:R-:W-:Y:S01]  /*1550*/  STG.E.64 [R164.64], R16 ;  /* 0x00000010a4007986 */ /* 0x000fe2000c101b06 */
[----:B0-----:R-:W-:-:S03]  /*1560*/  IADD3 R100, P1, R145, c[0x0][0x198], RZ ;  /* 0x0000660091647a10 */ /* 0x001fc60007f3e0ff */
[----:B------:R-:W-:Y:S01]  /*1570*/  STG.E.64 [R168.64], RZ ;  /* 0x000000ffa8007986 */ /* 0x000fe2000c101b06 */
[----:B------:R-:W-:-:S03]  /*1580*/  IADD3.X R101, R144, c[0x0][0x19c], RZ, P1, !PT ;  /* 0x0000670090657a10 */ /* 0x000fc60000ffe4ff */
[----:B------:R-:W-:Y:S04]  /*1590*/  STG.E.64 [R170.64], RZ ;  /* 0x000000ffaa007986 */ /* 0x000fe8000c101b06 */
[----:B------:R0:W-:Y:S04]  /*15a0*/  STG.E.64 [R172.64], RZ ;  /* 0x000000ffac007986 */ /* 0x0001e8000c101b06 */
[----:B-1----:R-:W3:Y:S04]  /*15b0*/  LDG.E.64 R162, [R96.64+-0x7be7c8] ;  /* 0x8418380660a27981 */ /* 0x002ee8000c1e1b00 */
[----:B------:R-:W4:Y:S01]  /*15c0*/  LDG.E.64 R144, [R100.64+0x8] ;  /* 0x0000080664907981 */ /* 0x000f22000c1e1b00 */
[----:B------:R-:W-:-:S02]  /*15d0*/  IADD3 R180, P2, R140, c[0x0][0x190], RZ ;  /* 0x000064008cb47a10 */ /* 0x000fc40007f5e0ff */
[----:B0-----:R-:W-:Y:S02]  /*15e0*/  IADD3 R172, P1, R134, c[0x0][0x190], RZ ;  /* 0x0000640086ac7a10 */ /* 0x001fe40007f3e0ff */
[----:B------:R-:W-:Y:S02]  /*15f0*/  IADD3.X R181, R137, c[0x0][0x194], RZ, P2, !PT ;  /* 0x0000650089b57a10 */ /* 0x000fe400017fe4ff */
[----:B------:R-:W-:Y:S01]  /*1600*/  IADD3.X R173, R141, c[0x0][0x194], RZ, P1, !PT ;  /* 0x000065008dad7a10 */ /* 0x000fe20000ffe4ff */
[----:B--2---:R-:W0:-:S04]  /*1610*/  DMUL R146, R122, R122 ;  /* 0x0000007a7a927228 */ /* 0x004e080000000000 */
[----:B------:R-:W1:-:S04]  /*1620*/  DMUL R166, R10, R122 ;  /* 0x0000007a0aa67228 */ /* 0x000e480000000000 */
[----:B0-----:R-:W-:-:S04]  /*1630*/  DMUL R164, R10, R146 ;  /* 0x000000920aa47228 */ /* 0x001fc80000000000 */
[----:B-1----:R-:W-:-:S04]  /*1640*/  DMUL R166, R2, R166 ;  /* 0x000000a602a67228 */ /* 0x002fc80000000000 */
[----:B---3--:R-:W0:-:S04]  /*1650*/  DMUL R160, R122, R162 ;  /* 0x000000a27aa07228 */ /* 0x008e080000000000 */
[----:B----4-:R-:W-:-:S04]  /*1660*/  DMUL R144, R144, c[`(nvkernel__Z4jacui_F1L1214_12.const_opt.0.8)] ;  /* 0x0000000090907a28 */ /* 0x010fc80000000000 */
[----:B0-----:R-:W0:-:S04]  /*1670*/  DMUL R148, R160, R160 ;  /* 0x000000a0a0947228 */ /* 0x001e080000000000 */
[----:B------:R-:W1:-:S04]  /*1680*/  DMUL R164, R162, R164 ;  /* 0x000000a4a2a47228 */ /* 0x000e480000000000 */
[----:B0-----:R-:W-:-:S04]  /*1690*/  DFMA R144, R122, R144, -R148 ;  /* 0x000000907a90722b */ /* 0x001fc80000000894 */
[----:B------:R-:W0:-:S04]  /*16a0*/  DMUL R148, R160, c[`(nvkernel__Z4jacui_F1L1214_12.const_opt.8.16)] ;  /* 0x00000000a0947a28 */ /* 0x000e080000000000 */
[----:B-1----:R-:W1:-:S04]  /*16b0*/  DMUL R164, R2, R164 ;  /* 0x000000a402a47228 */ /* 0x002e480000000000 */
[----:B0-----:R-:W0:-:S04]  /*16c0*/  DFMA R148, R16, R148, -R166 ;  /* 0x000000941094722b */ /* 0x001e0800000008a6 */
[----:B-1----:R-:W1:-:S04]  /*16d0*/  DFMA R144, R16, R144, R164 ;  /* 0x000000901090722b */ /* 0x002e4800000000a4 */
[----:B0-----:R-:W0:-:S03]  /*16e0*/  DFMA R170, -R2, c[0x0][0x210], R148 ;  /* 0x0000840002aa7a2b */ /* 0x001e060000000194 */
[----:B-1----:R1:W-:Y:S04]  /*16f0*/  STG.E.64 [R172.64], R144 ;  /* 0x00000090ac007986 */ /* 0x0023e8000c101b06 */
[----:B0-----:R0:W-:Y:S04]  /*1700*/  STG.E.64 [R180.64], R170 ;  /* 0x000000aab4007986 */ /* 0x0011e8000c101b06 */
[----:B------:R-:W2:Y:S01]  /*1710*/  LDG.E.64 R164, [R96.64+0x83068] ;  /* 0x0830680660a47981 */ /* 0x000ea2000c1e1b00 */
[----:B------:R-:W-:-:S04]  /*1720*/  IADD3 R186, P1, R138, c[0x0][0x190], RZ ;  /* 0x000064008aba7a10 */ /* 0x000fc80007f3e0ff */
[----:B------:R-:W-:Y:S01]  /*1730*/  IADD3.X R187, R139, c[0x0][0x194], RZ, P1, !PT ;  /* 0x000065008bbb7a10 */ /* 0x000fe20000ffe4ff */
[----:B--2---:R-:W2:-:S06]  /*1740*/  DMUL R168, R122, R164 ;  /* 0x000000a47aa87228 */ /* 0x004e8c0000000000 */
[----:B--2---:R-:W2:-:S06]  /*1750*/  DMUL R148, R168, c[`(nvkernel__Z4jacui_F1L1214_12.const_opt.16.24)] ;  /* 0x00000000a8947a28 */ /* 0x004e8c0000000000 */
[----:B--2---:R-:W2:-:S07]  /*1760*/  DMUL R182, R16, R148 ;  /* 0x0000009410b67228 */ /* 0x004e8e0000000000 */
[----:B--2---:R2:W-:Y:S04]  /*1770*/  STG.E.64 [R186.64], R182 ;  /* 0x000000b6ba007986 */ /* 0x0045e8000c101b06 */
[----:B------:R-:W3:Y:S01]  /*1780*/  LDG.E.64 R148, [R94.64+-0x73b768] ;  /* 0x8c4898065e947981 */ /* 0x000ee2000c1e1b00 */
[----:B------:R-:W1:Y:S01]  /*1790*/  DMUL R166, R162, R164 ;  /* 0x000000a4a2a67228 */ /* 0x000e620000000000 */
[----:B------:R-:W-:Y:S02]  /*17a0*/  IADD3 R192, P1, R135, c[0x0][0x190], RZ ;  /* 0x0000640087c07a10 */ /* 0x000fe40007f3e0ff */
[----:B------:R-:W-:Y:S01]  /*17b0*/  IADD3 R194, P2, R142, c[0x0][0x190], RZ ;  /* 0x000064008ec27a10 */ /* 0x000fe20007f5e0ff */
[----:B------:R-:W4:Y:S01]  /*17c0*/  DMUL R184, R146, c[0x0][0x1f0] ;  /* 0x00007c0092b87a28 */ /* 0x000f220000000000 */
[----:B------:R-:W-:-:S02]  /*17d0*/  IADD3.X R193, R136, c[0x0][0x194], RZ, P1, !PT ;  /* 0x0000650088c17a10 */ /* 0x000fc40000ffe4ff */
[----:B------:R-:W-:Y:S01]  /*17e0*/  IADD3.X R195, R133, c[0x0][0x194], RZ, P2, !PT ;  /* 0x0000650085c37a10 */ /* 0x000fe200017fe4ff */
[----:B-1----:R-:W1:Y:S01]  /*17f0*/  DMUL R144, R146, R166 ;  /* 0x000000a692907228 */ /* 0x002e620000000000 */
[----:B------:R-:W-:-:S03]  /*1800*/  IADD3 R204, P4, R106, c[0x0][0x190], RZ ;  /* 0x000064006acc7a10 */ /* 0x000fc60007f9e0ff */
[----:B----4-:R-:W-:Y:S01]  /*1810*/  DMUL R172, R164, R184 ;  /* 0x000000b8a4ac7228 */ /* 0x010fe20000000000 */
[----:B------:R-:W-:-:S03]  /*1820*/  IADD3.X R205, R111, c[0x0][0x194], RZ, P4, !PT ;  /* 0x000065006fcd7a10 */ /* 0x000fc600027fe4ff */
[----:B-1----:R-:W1:-:S04]  /*1830*/  DMUL R144, R16, R144 ;  /* 0x0000009010907228 */ /* 0x002e480000000000 */
[----:B0-----:R-:W-:-:S04]  /*1840*/  DMUL R180, R122, c[0x0][0x1f0] ;  /* 0x00007c007ab47a28 */ /* 0x001fc80000000000 */
[----:B-1----:R-:W-:-:S04]  /*1850*/  DFMA R172, R2, R172, -R144 ;  /* 0x000000ac02ac722b */ /* 0x002fc80000000890 */
[----:B------:R-:W-:-:S04]  /*1860*/  DMUL R168, R16, R168 ;  /* 0x000000a810a87228 */ /* 0x000fc80000000000 */
[----:B---3--:R-:W0:-:S04]  /*1870*/  DMUL R144, R162, R148 ;  /* 0x00000094a2907228 */ /* 0x008e080000000000 */
[----:B------:R-:W2:-:S04]  /*1880*/  DMUL R170, R122, R148 ;  /* 0x000000947aaa7228 */ /* 0x000e880000000000 */
[----:B------:R-:W-:-:S04]  /*1890*/  DMUL R190, R148, R184 ;  /* 0x000000b894be7228 */ /* 0x000fc80000000000 */
[----:B0-----:R-:W0:-:S04]  /*18a0*/  DMUL R184, R146, R144 ;  /* 0x0000009092b87228 */ /* 0x001e080000000000 */
[----:B--2---:R-:W1:-:S04]  /*18b0*/  DMUL R182, R170, c[`(nvkernel__Z4jacui_F1L1214_12.const_opt.16.24)] ;  /* 0x00000000aab67a28 */ /* 0x004e480000000000 */
[----:B0-----:R-:W-:-:S04]  /*18c0*/  DMUL R188, R16, R184 ;  /* 0x000000b810bc7228 */ /* 0x001fc80000000000 */
[----:B-1----:R0:W1:Y:S02]  /*18d0*/  DMUL R186, R16, R182 ;  /* 0x000000b610ba7228 */ /* 0x0020640000000000 */
[----:B0-----:R-:W-:Y:S02]  /*18e0*/  IADD3 R182, P1, R116, c[0x0][0x190], RZ ;  /* 0x0000640074b67a10 */ /* 0x001fe40007f3e0ff */
[C---:B------:R-:W0:Y:S02]  /*18f0*/  DMUL R184, R2.reuse, R180 ;  /* 0x000000b402b87228 */ /* 0x040e240000000000 */
[----:B------:R-:W-:Y:S01]  /*1900*/  IADD3.X R183, R102, c[0x0][0x194], RZ, P1, !PT ;  /* 0x0000650066b77a10 */ /* 0x000fe20000ffe4ff */
[----:B-1----:R1:W-:Y:S01]  /*1910*/  STG.E.64 [R192.64], R186 ;  /* 0x000000bac0007986 */ /* 0x0023e2000c101b06 */
[----:B------:R2:W-:Y:S02]  /*1920*/  DFMA R180, R2, R190, -R188 ;  /* 0x000000be02b4722b */ /* 0x0005e400000008bc */
[----:B--2---:R-:W-:Y:S01]  /*1930*/  IADD3 R188, P1, R103, c[0x0][0x190], RZ ;  /* 0x0000640067bc7a10 */ /* 0x004fe20007f3e0ff */
[----:B------:R2:W-:Y:S01]  /*1940*/  STG.E.64 [R194.64], R42 ;  /* 0x0000002ac2007986 */ /* 0x0005e2000c101b06 */
[----:B0-----:R-:W1:Y:S01]  /*1950*/  DFMA R184, R16, R160, -R184 ;  /* 0x000000a010b8722b */ /* 0x001e6200000008b8 */
[----:B------:R-:W-:-:S02]  /*1960*/  IADD3 R190, P2, R121, c[0x0][0x190], RZ ;  /* 0x0000640079be7a10 */ /* 0x000fc40007f5e0ff */
[----:B------:R-:W-:Y:S01]  /*1970*/  IADD3.X R189, R115, c[0x0][0x194], RZ, P1, !PT ;  /* 0x0000650073bd7a10 */ /* 0x000fe20000ffe4ff */
[----:B------:R0:W-:Y:S01]  /*1980*/  STG.E.64 [R182.64], R172 ;  /* 0x000000acb6007986 */ /* 0x0001e2000c101b06 */
[----:B------:R-:W-:Y:S02]  /*1990*/  IADD3 R196, P1, R108, c[0x0][0x190], RZ ;  /* 0x000064006cc47a10 */ /* 0x000fe40007f3e0ff */
[----:B------:R-:W-:Y:S01]  /*19a0*/  IADD3.X R191, R118, c[0x0][0x194], RZ, P2, !PT ;  /* 0x0000650076bf7a10 */ /* 0x000fe200017fe4ff */
[----:B------:R-:W-:Y:S01]  /*19b0*/  STG.E.64 [R188.64], R168 ;  /* 0x000000a8bc007986 */ /* 0x000fe2000c101b06 */
[----:B------:R-:W-:Y:S01]  /*19c0*/  IADD3.X R197, R120, c[0x0][0x194], RZ, P1, !PT ;  /* 0x0000650078c57a10 */ /* 0x000fe20000ffe4ff */
[C-C-:B-1----:R-:W1:Y:S01]  /*19d0*/  DFMA R186, -R2.reuse, c[0x0][0x228], R184.reuse ;  /* 0x00008a0002ba7a2b */ /* 0x142e6200000001b8 */
[----:B------:R-:W-:Y:S02]  /*19e0*/  IADD3 R192, P3, R117, c[0x0][0x190], RZ ;  /* 0x0000640075c07a10 */ /* 0x000fe40007f7e0ff */
[----:B--2---:R-:W-:Y:S01]  /*19f0*/  IADD3 R194, P1, R113, c[0x0][0x190], RZ ;  /* 0x0000640071c27a10 */ /* 0x004fe20007f3e0ff */
[----:B------:R-:W-:Y:S01]  /*1a00*/  DFMA R184, -R2, c[0x0][0x240], R184 ;  /* 0x0000900002b87a2b */ /* 0x000fe200000001b8 */
[----:B------:R-:W-:-:S02]  /*1a10*/  IADD3.X R193, R119, c[0x0][0x194], RZ, P3, !PT ;  /* 0x0000650077c17a10 */ /* 0x000fc40001ffe4ff */
[----:B------:R-:W-:Y:S01]  /*1a20*/  IADD3.X R195, R110, c[0x0][0x194], RZ, P1, !PT ;  /* 0x000065006ec37a10 */ /* 0x000fe20000ffe4ff */
[----:B0-----:R-:W0:Y:S01]  /*1a30*/  DMUL R172, R16, R170 ;  /* 0x000000aa10ac7228 */ /* 0x001e220000000000 */
[----:B------:R-:W-:Y:S01]  /*1a40*/  IADD3 R198, P1, R114, c[0x0][0x190], RZ ;  /* 0x0000640072c67a10 */ /* 0x000fe20007f3e0ff */
[----:B-1----:R-:W-:Y:S01]  /*1a50*/  STG.E.64 [R190.64], R186 ;  /* 0x000000babe007986 */ /* 0x002fe2000c101b06 */
[----:B------:R-:W-:Y:S02]  /*1a60*/  IADD3 R200, P2, R105, c[0x0][0x190], RZ ;  /* 0x0000640069c87a10 */ /* 0x000fe40007f5e0ff */
[----:B------:R-:W-:Y:S01]  /*1a70*/  IADD3 R202, P3, R109, c[0x0][0x190], RZ ;  /* 0x000064006dca7a10 */ /* 0x000fe20007f7e0ff */
[----:B------:R-:W-:Y:S01]  /*1a80*/  STG.E.64 [R196.64], RZ ;  /* 0x000000ffc4007986 */ /* 0x000fe2000c101b06 */
[----:B------:R-:W-:Y:S02]  /*1a90*/  IADD3.X R199, R104, c[0x0][0x194], RZ, P1, !PT ;  /* 0x0000650068c77a10 */ /* 0x000fe40000ffe4ff */
[----:B------:R-:W-:Y:S01]  /*1aa0*/  IADD3.X R201, R107, c[0x0][0x194], RZ, P2, !PT ;  /* 0x000065006bc97a10 */ /* 0x000fe200017fe4ff */
[----:B------:R-:W-:Y:S01]  /*1ab0*/  STG.E.64 [R192.64], RZ ;  /* 0x000000ffc0007986 */ /* 0x000fe2000c101b06 */
[----:B------:R-:W-:-:S03]  /*1ac0*/  IADD3.X R203, R112, c[0x0][0x194], RZ, P3, !PT ;  /* 0x0000650070cb7a10 */ /* 0x000fc60001ffe4ff */
[----:B------:R1:W-:Y:S04]  /*1ad0*/  STG.E.64 [R194.64], R180 ;  /* 0x000000b4c2007986 */ /* 0x0003e8000c101b06 */
[----:B0-----:R0:W-:Y:S04]  /*1ae0*/  STG.E.64 [R198.64], R172 ;  /* 0x000000acc6007986 */ /* 0x0011e8000c101b06 */
[----:B------:R-:W-:Y:S04]  /*1af0*/  STG.E.64 [R200.64], RZ ;  /* 0x000000ffc8007986 */ /* 0x000fe8000c101b06 */
[----:B------:R2:W-:Y:S04]  /*1b00*/  STG.E.64 [R202.64], R184 ;  /* 0x000000b8ca007986 */ /* 0x0005e8000c101b06 */
[----:B------:R-:W-:Y:S04]  /*1b10*/  STG.E.64 [R204.64], RZ ;  /* 0x000000ffcc007986 */ /* 0x000fe8000c101b06 */
[----:B-1----:R-:W3:Y:S04]  /*1b20*/  LDG.E.64 R180, [R94.64+0x1060c8] ;  /* 0x1060c8065eb47981 */ /* 0x002ee8000c1e1b00 */
[----:B------:R-:W4:Y:S01]  /*1b30*/  LDG.E.64 R170, [R100.64+0x8] ;  /* 0x0000080664aa7981 */ /* 0x000f22000c1e1b00 */
[----:B------:R-:W1:-:S04]  /*1b40*/  DMUL R168, R122, R146 ;  /* 0x000000927aa87228 */ /* 0x000e480000000000 */
[----:B------:R-:W-:-:S04]  /*1b50*/  DMUL R188, R164, R164 ;  /* 0x000000a4a4bc7228 */ /* 0x000fc80000000000 */
[----:B-1----:R-:W1:-:S04]  /*1b60*/  DMUL R186, R8, R168 ;  /* 0x000000a808ba7228 */ /* 0x002e480000000000 */
[----:B------:R-:W-:-:S04]  /*1b70*/  DMUL R182, R6, R168 ;  /* 0x000000a806b67228 */ /* 0x000fc80000000000 */
[----:B------:R-:W-:-:S04]  /*1b80*/  DMUL R168, R162, R162 ;  /* 0x000000a2a2a87228 */ /* 0x000fc80000000000 */
[----:B-1----:R-:W1:-:S04]  /*1b90*/  DMUL R188, R186, R188 ;  /* 0x000000bcbabc7228 */ /* 0x002e480000000000 */
[----:B0-----:R-:W-:-:S04]  /*1ba0*/  DMUL R172, R148, R148 ;  /* 0x0000009494ac7228 */ /* 0x001fc80000000000 */
[----:B-1----:R0:W1:Y:S02]  /*1bb0*/  DFMA R182, R168, R182, -R188 ;  /* 0x000000b6a8b6722b */ /* 0x00206400000008bc */
[----:B0-----:R-:W-:Y:S02]  /*1bc0*/  IADD3 R188, P1, R129, c[0x0][0x190], RZ ;  /* 0x0000640081bc7a10 */ /* 0x001fe40007f3e0ff */
[----:B--2---:R-:W-:Y:S02]  /*1bd0*/  DMUL R184, R146, c[0x0][0x248] ;  /* 0x0000920092b87a28 */ /* 0x004fe40000000000 */
[----:B------:R-:W-:Y:S02]  /*1be0*/  IADD3.X R189, R125, c[0x0][0x194], RZ, P1, !PT ;  /* 0x000065007dbd7a10 */ /* 0x000fe40000ffe4ff */
[----:B-1----:R-:W0:-:S04]  /*1bf0*/  DFMA R172, -R186, R172, R182 ;  /* 0x000000acbaac722b */ /* 0x002e0800000001b6 */
[----:B---3--:R-:W4:-:S04]  /*1c00*/  DMUL R182, R180, c[`(nvkernel__Z4jacui_F1L1214_12.const_opt.24.32)] ;  /* 0x00000000b4b67a28 */ /* 0x008f080000000000 */
[----:B0-----:R-:W0:-:S04]  /*1c10*/  DFMA R184, R180, -R184, R172 ;  /* 0x800000b8b4b8722b */ /* 0x001e0800000000ac */
[----:B------:R-:W-:-:S04]  /*1c20*/  DMUL R172, R146, R162 ;  /* 0x000000a292ac7228 */ /* 0x000fc80000000000 */
[----:B----4-:R-:W1:-:S04]  /*1c30*/  DFMA R170, R170, c[`(nvkernel__Z4jacui_F1L1214_12.const_opt.32.40)], R182 ;  /* 0x00000000aaaa7a2b */ /* 0x010e4800000000b6 */
[----:B0-----:R-:W-:-:S04]  /*1c40*/  DMUL R184, R2, R184 ;  /* 0x000000b802b87228 */ /* 0x001fc80000000000 */
[----:B-1----:R-:W0:-:S06]  /*1c50*/  DMUL R170, R172, R170 ;  /* 0x000000aaacaa7228 */ /* 0x002e0c0000000000 */
[----:B0-----:R-:W0:-:S07]  /*1c60*/  DFMA R184, R16, R170, -R184 ;  /* 0x000000aa10b8722b */ /* 0x001e0e00000008b8 */
[----:B0-----:R0:W-:Y:S04]  /*1c70*/  STG.E.64 [R188.64], R184 ;  /* 0x000000b8bc007986 */ /* 0x0011e8000c101b06 */
[----:B------:R-:W2:Y:S04]  /*1c80*/  LDG.E.64 R172, [R100.64+0x8] ;  /* 0x0000080664ac7981 */ /* 0x000ea8000c1e1b00 */
[----:B------:R-:W3:Y:S01]  /*1c90*/  LDG.E.64 R170, [R94.64+0x1060c8] ;  /* 0x1060c8065eaa7981 */ /* 0x000ee2000c1e1b00 */
[----:B------:R-:W1:-:S04]  /*1ca0*/  DMUL R180, R44, R146 ;  /* 0x000000922cb47228 */ /* 0x000e480000000000 */
[----:B------:R-:W-:Y:S01]  /*1cb0*/  DMUL R168, R146, R168 ;  /* 0x000000a892a87228 */ /* 0x000fe20000000000 */
[----:B0-----:R-:W-:-:S03]  /*1cc0*/  IADD3 R184, P4, R158, c[0x0][0x1a0], RZ ;  /* 0x000068009eb87a10 */ /* 0x001fc60007f9e0ff */
[----:B-1----:R-:W-:-:S04]  /*1cd0*/  DMUL R162, R162, R180 ;  /* 0x000000b4a2a27228 */ /* 0x002fc80000000000 */
[----:B------:R-:W0:-:S04]  /*1ce0*/  DMUL R180, R46, R146 ;  /* 0x000000922eb47228 */ /* 0x000e080000000000 */
[----:B------:R-:W1:-:S04]  /*1cf0*/  DMUL R144, R144, c[`(nvkernel__Z4jacui_F1L1214_12.const_opt.16.24)] ;  /* 0x0000000090907a28 */ /* 0x000e480000000000 */
[----:B------:R-:W4:-:S04]  /*1d00*/  DMUL R166, R166, c[`(nvkernel__Z4jacui_F1L1214_12.const_opt.16.24)] ;  /* 0x00000000a6a67a28 */ /* 0x000f080000000000 */
[----:B0-----:R-:W-:-:S04]  /*1d10*/  DMUL R148, R148, R180 ;  /* 0x000000b494947228 */ /* 0x001fc80000000000 */
[----:B-1----:R-:W0:-:S04]  /*1d20*/  DMUL R144, R146, R144 ;  /* 0x0000009092907228 */ /* 0x002e080000000000 */
[----:B------:R-:W-:-:S04]  /*1d30*/  DMUL R186, R48, R122 ;  /* 0x0000007a30ba7228 */ /* 0x000fc80000000000 */
[----:B------:R-:W1:-:S04]  /*1d40*/  DMUL R160, R160, c[`(nvkernel__Z4jacui_F1L1214_12.const_opt.40.48)] ;  /* 0x00000000a0a07a28 */ /* 0x000e480000000000 */
[----:B------:R-:W-:-:S04]  /*1d50*/  DMUL R182, R164, R180 ;  /* 0x000000b4a4b67228 */ /* 0x000fc80000000000 */
[----:B----4-:R4:W5:Y:S02]  /*1d60*/  DMUL R164, R146, R166 ;  /* 0x000000a692a47228 */ /* 0x0109640000000000 */
[----:B----4-:R-:W-:Y:S02]  /*1d70*/  IADD3 R146, P2, R126, c[0x0][0x190], RZ ;  /* 0x000064007e927a10 */ /* 0x010fe40007f5e0ff */
[C---:B0-----:R-:W-:Y:S02]  /*1d80*/  DFMA R144, R16.reuse, R144, -R148 ;  /* 0x000000901090722b */ /* 0x041fe40000000894 */
[----:B------:R-:W-:Y:S02]  /*1d90*/  IADD3.X R147, R128, c[0x0][0x194], RZ, P2, !PT ;  /* 0x0000650080937a10 */ /* 0x000fe400017fe4ff */
[----:B-1----:R-:W0:Y:S01]  /*1da0*/  DFMA R160, R16, R160, -R186 ;  /* 0x000000a010a0722b */ /* 0x002e2200000008ba */
[----:B------:R-:W-:-:S03]  /*1db0*/  IADD3 R166, P2, R130, c[0x0][0x190], RZ ;  /* 0x0000640082a67a10 */ /* 0x000fc60007f5e0ff */
[----:B-----5:R1:W-:Y:S01]  /*1dc0*/  DFMA R164, R16, R164, -R182 ;  /* 0x000000a410a4722b */ /* 0x0203e200000008b6 */
[----:B------:R-:W-:Y:S02]  /*1dd0*/  IADD3.X R167, R143, c[0x0][0x194], RZ, P2, !PT ;  /* 0x000065008fa77a10 */ /* 0x000fe400017fe4ff */
[----:B-1----:R-:W-:Y:S01]  /*1de0*/  IADD3 R182, P3, R159, c[0x0][0x1a0], RZ ;  /* 0x000068009fb67a10 */ /* 0x002fe20007f7e0ff */
[----:B0-----:R-:W-:Y:S01]  /*1df0*/  DFMA R160, -R2, c[0x0][0x260], R160 ;  /* 0x0000980002a07a2b */ /* 0x001fe200000001a0 */
[----:B------:R-:W-:Y:S02]  /*1e00*/  IADD3.X R185, R152, c[0x0][0x1a4], RZ, P4, !PT ;  /* 0x0000690098b97a10 */ /* 0x000fe400027fe4ff */
[----:B------:R-:W-:Y:S01]  /*1e10*/  IADD3.X R183, R151, c[0x0][0x1a4], RZ, P3, !PT ;  /* 0x0000690097b77a10 */ /* 0x000fe20001ffe4ff */
[----:B--2---:R-:W0:-:S04]  /*1e20*/  DFMA R168, R122, R172, R168 ;  /* 0x000000ac7aa8722b */ /* 0x004e0800000000a8 */
[----:B---3--:R1:W-:Y:S02]  /*1e30*/  DMUL R170, R122, R170 ;  /* 0x000000aa7aaa7228 */ /* 0x0083e40000000000 */
[----:B-1----:R-:W-:Y:S02]  /*1e40*/  IADD3 R122, P1, R127, c[0x0][0x190], RZ ;  /* 0x000064007f7a7a10 */ /* 0x002fe40007f3e0ff */
[----:B0-----:R-:W0:Y:S02]  /*1e50*/  DMUL R168, R168, c[`(nvkernel__Z4jacui_F1L1214_12.const_opt.16.24)] ;  /* 0x00000000a8a87a28 */ /* 0x001e240000000000 */
[----:B------:R-:W-:Y:S02]  /*1e60*/  IADD3.X R123, R124, c[0x0][0x194], RZ, P1, !PT ;  /* 0x000065007c7b7a10 */ /* 0x000fe40000ffe4ff */
[----:B------:R-:W-:Y:S01]  /*1e70*/  IADD3 R148, P1, R132, c[0x0][0x190], RZ ;  /* 0x0000640084947a10 */ /* 0x000fe20007f3e0ff */
[----:B------:R-:W-:-:S03]  /*1e80*/  DADD R172, -RZ, -R176 ;  /* 0x00000000ffac7229 */ /* 0x000fc600000009b0 */
[----:B------:R-:W-:Y:S01]  /*1e90*/  IADD3.X R149, R131, c[0x0][0x194], RZ, P1, !PT ;  /* 0x0000650083957a10 */ /* 0x000fe20000ffe4ff */
[----:B0-----:R0:W1:Y:S02]  /*1ea0*/  DFMA R168, R170, c[`(nvkernel__Z4jacui_F1L1214_12.const_opt.40.48)], R168 ;  /* 0x00000000aaa87a2b */ /* 0x00106400000000a8 */
[----:B0-----:R-:W-:-:S04]  /*1eb0*/  IADD3 R170, P2, R153, c[0x0][0x1a0], RZ ;  /* 0x0000680099aa7a10 */ /* 0x001fc80007f5e0ff */
[----:B-1----:R0:W1:Y:S01]  /*1ec0*/  DFMA R162, R16, R168, -R162 ;  /* 0x000000a810a2722b */ /* 0x00206200000008a2 */
[----:B------:R-:W-:Y:S02]  /*1ed0*/  IADD3.X R171, R157, c[0x0][0x1a4], RZ, P2, !PT ;  /* 0x000069009dab7a10 */ /* 0x000fe400017fe4ff */
[----:B0-----:R-:W-:-:S04]  /*1ee0*/  IADD3 R168, P1, R156, c[0x0][0x1a0], RZ ;  /* 0x000068009ca87a10 */ /* 0x001fc80007f3e0ff */
[----:B------:R-:W-:Y:S01]  /*1ef0*/  IADD3.X R169, R154, c[0x0][0x1a4], RZ, P1, !PT ;  /* 0x000069009aa97a10 */ /* 0x000fe20000ffe4ff */
[----:B-1----:R-:W-:Y:S01]  /*1f00*/  STG.E.64 [R122.64], R162 ;  /* 0x000000a27a007986 */ /* 0x002fe2000c101b06 */
[----:B------:R-:W-:-:S03]  /*1f10*/  IADD3 R180, P1, R155, c[0x0][0x1a0], RZ ;  /* 0x000068009bb47a10 */ /* 0x000fc60007f3e0ff */
[----:B------:R0:W-:Y:S01]  /*1f20*/  STG.E.64 [R146.64], R164 ;  /* 0x000000a492007986 */ /* 0x0001e2000c101b06 */
[----:B------:R-:W-:-:S03]  /*1f30*/  IADD3.X R181, R150, c[0x0][0x1a4], RZ, P1, !PT ;  /* 0x0000690096b57a10 */ /* 0x000fc60000ffe4ff */
[----:B------:R1:W-:Y:S04]  /*1f40*/  STG.E.64 [R148.64], R144 ;  /* 0x0000009094007986 */ /* 0x0003e8000c101b06 */
[----:B------:R2:W-:Y:S04]  /*1f50*/  STG.E.64 [R166.64], R160 ;  /* 0x000000a0a6007986 */ /* 0x0005e8000c101b06 */
[----:B0-----:R-:W3:Y:S04]  /*1f60*/  LDG.E.64 R146, [R98.64+0x338] ;  /* 0x0003380662927981 */ /* 0x001ee8000c1e1b00 */
[----:B------:R-:W-:Y:S04]  /*1f70*/  STG.E.64 [R168.64], R172 ;  /* 0x000000aca8007986 */ /* 0x000fe8000c101b06 */
[----:B------:R-:W-:Y:S04]  /*1f80*/  STG.E.64 [R170.64], RZ ;  /* 0x000000ffaa007986 */ /* 0x000fe8000c101b06 */
[----:B------:R-:W-:Y:S04]  /*1f90*/  STG.E.64 [R180.64], R20 ;  /* 0x00000014b4007986 */ /* 0x000fe8000c101b06 */
[----:B------:R0:W-:Y:S04]  /*1fa0*/  STG.E.64 [R182.64], RZ ;  /* 0x000000ffb6007986 */ /* 0x0001e8000c101b06 */
[----:B------:R-:W-:Y:S04]  /*1fb0*/  STG.E.64 [R184.64], RZ ;  /* 0x000000ffb8007986 */ /* 0x000fe8000c101b06 */
[----:B-1----:R-:W4:Y:S04]  /*1fc0*/  LDG.E.64 R148, [R96.64+0x83398] ;  /* 0x0833980660947981 */ /* 0x002f28000c1e1b00 */
[----:B--2---:R-:W4:Y:S01]  /*1fd0*/  LDG.E.64 R160, [R96.64+-0x7be498] ;  /* 0x841b680660a07981 */ /* 0x004f22000c1e1b00 */
[----:B0-----:R-:W-:-:S02]  /*1fe0*/  IADD3 R182, P1, R134, c[0x0][0x1a0], RZ ;  /* 0x0000680086b67a10 */ /* 0x001fc40007f3e0ff */
[----:B------:R-:W-:Y:S02]  /*1ff0*/  IADD3 R192, P2, R138, c[0x0][0x1a0], RZ ;  /* 0x000068008ac07a10 */ /* 0x000fe40007f5e0ff */
[----:B------:R-:W-:Y:S02]  /*2000*/  IADD3.X R183, R141, c[0x0][0x1a4], RZ, P1, !PT ;  /* 0x000069008db77a10 */ /* 0x000fe40000ffe4ff */
[----:B------:R-:W-:Y:S02]  /*2010*/  IADD3 R190, P1, R140, c[0x0][0x1a0], RZ ;  /* 0x000068008cbe7a10 */ /* 0x000fe40007f3e0ff */
[----:B------:R-:W-:Y:S02]  /*2020*/  IADD3 R194, P3, R135, c[0x0][0x1a0], RZ ;  /* 0x0000680087c27a10 */ /* 0x000fe40007f7e0ff */
[----:B------:R-:W-:Y:S02]  /*2030*/  IADD3 R196, P4, R142, c[0x0][0x1a0], RZ ;  /* 0x000068008ec47a10 */ /* 0x000fe40007f9e0ff */
[----:B------:R-:W-:-:S02]  /*2040*/  IADD3.X R191, R137, c[0x0][0x1a4], RZ, P1, !PT ;  /* 0x0000690089bf7a10 */ /* 0x000fc40000ffe4ff */
[----:B------:R-:W-:Y:S02]  /*2050*/  IADD3.X R193, R139, c[0x0][0x1a4], RZ, P2, !PT ;  /* 0x000069008bc17a10 */ /* 0x000fe400017fe4ff */
[----:B------:R-:W-:Y:S02]  /*2060*/  IADD3.X R195, R136, c[0x0][0x1a4], RZ, P3, !PT ;  /* 0x0000690088c37a10 */ /* 0x000fe40001ffe4ff */
[----:B------:R-:W-:Y:S01]  /*2070*/  IADD3.X R197, R133, c[0x0][0x1a4], RZ, P4, !PT ;  /* 0x0000690085c57a10 */ /* 0x000fe200027fe4ff */
[----:B---3--:R-:W0:-:S04]  /*2080*/  DMUL R144, R146, R146 ;  /* 0x0000009292907228 */ /* 0x008e080000000000 */
[----:B------:R-:W1:-:S04]  /*2090*/  DMUL R166, R146, c[0x0][0x1f0] ;  /* 0x00007c0092a67a28 */ /* 0x000e480000000000 */
[----:B0-----:R-:W0:-:S04]  /*20a0*/  DMUL R122, R144, c[0x0][0x1f0] ;  /* 0x00007c00907a7a28 */ /* 0x001e080000000000 */
[----:B-1----:R-:W-:-:S04]  /*20b0*/  DMUL R172, R18, R166 ;  /* 0x000000a612ac7228 */ /* 0x002fc80000000000 */
[----:B----4-:R-:W1:-:S04]  /*20c0*/  DMUL R162, R148, R160 ;  /* 0x000000a094a27228 */ /* 0x010e480000000000 */
[----:B0-----:R-:W-:-:S04]  /*20d0*/  DMUL R168, R160, R122 ;  /* 0x0000007aa0a87228 */ /* 0x001fc80000000000 */
[----:B-1----:R-:W0:-:S06]  /*20e0*/  DMUL R164, R144, R162 ;  /* 0x000000a290a47228 */ /* 0x002e0c0000000000 */
[----:B0-----:R-:W0:-:S04]  /*20f0*/  DMUL R166, R20, R164 ;  /* 0x000000a414a67228 */ /* 0x001e080000000000 */
[----:B------:R-:W1:-:S04]  /*2100*/  DMUL R164, R146, R148 ;  /* 0x0000009492a47228 */ /* 0x000e480000000000 */
[----:B0-----:R-:W0:-:S04]  /*2110*/  DFMA R170, R18, R168, -R166 ;  /* 0x000000a812aa722b */ /* 0x001e0800000008a6 */
[----:B-1----:R-:W1:-:S03]  /*2120*/  DFMA R166, R20, R164, -R172 ;  /* 0x000000a414a6722b */ /* 0x002e4600000008ac */
[----:B0-----:R0:W-:Y:S01]  /*2130*/  STG.E.64 [R182.64], R170 ;  /* 0x000000aab6007986 */ /* 0x0011e2000c101b06 */
[----:B------:R-:W2:-:S04]  /*2140*/  DMUL R168, R146, R160 ;  /* 0x000000a092a87228 */ /* 0x000e880000000000 */
[----:B-1----:R-:W1:-:S04]  /*2150*/  DFMA R172, -R18, c[0x0][0x208], R166 ;  /* 0x0000820012ac7a2b */ /* 0x002e4800000001a6 */
[----:B--2---:R-:W2:-:S03]  /*2160*/  DMUL R180, R20, R168 ;  /* 0x000000a814b47228 */ /* 0x004e860000000000 */
[----:B-1----:R1:W-:Y:S04]  /*2170*/  STG.E.64 [R190.64], R172 ;  /* 0x000000acbe007986 */ /* 0x0023e8000c101b06 */
[----:B--2---:R2:W-:Y:S04]  /*2180*/  STG.E.64 [R192.64], R180 ;  /* 0x000000b4c0007986 */ /* 0x0045e8000c101b06 */
[----:B------:R3:W-:Y:S04]  /*2190*/  STG.E.64 [R194.64], RZ ;  /* 0x000000ffc2007986 */ /* 0x0007e8000c101b06 */
[----:B------:R4:W-:Y:S04]  /*21a0*/  STG.E.64 [R196.64], RZ ;  /* 0x000000ffc4007986 */ /* 0x0009e8000c101b06 */
[----:B0-----:R-:W5:Y:S01]  /*21b0*/  LDG.E.64 R170, [R100.64+0x338] ;  /* 0x0003380664aa7981 */ /* 0x001f62000c1e1b00 */
[----:B------:R-:W0:Y:S01]  /*21c0*/  DMUL R184, R10, R146 ;  /* 0x000000920ab87228 */ /* 0x000e220000000000 */
[----:B-1----:R-:W-:-:S02]  /*21d0*/  IADD3 R190, P1, R116, c[0x0][0x1a0], RZ ;  /* 0x0000680074be7a10 */ /* 0x002fc40007f3e0ff */
[----:B--2---:R-:W-:Y:S01]  /*21e0*/  IADD3 R192, P2, R103, c[0x0][0x1a0], RZ ;  /* 0x0000680067c07a10 */ /* 0x004fe20007f5e0ff */
[----:B------:R-:W1:Y:S01]  /*21f0*/  DMUL R182, R10, R144 ;  /* 0x000000900ab67228 */ /* 0x000e620000000000 */
[----:B---3--:R-:W-:Y:S02]  /*2200*/  IADD3 R194, P3, R121, c[0x0][0x1a0], RZ ;  /* 0x0000680079c27a10 */ /* 0x008fe40007f7e0ff */
[----:B------:R-:W-:Y:S01]  /*2210*/  IADD3.X R191, R102, c[0x0][0x1a4], RZ, P1, !PT ;  /* 0x0000690066bf7a10 */ /* 0x000fe20000ffe4ff */
[----:B0-----:R-:W-:Y:S01]  /*2220*/  DMUL R188, R18, R184 ;  /* 0x000000b812bc7228 */ /* 0x001fe20000000000 */
[----:B------:R-:W-:Y:S02]  /*2230*/  IADD3.X R193, R115, c[0x0][0x1a4], RZ, P2, !PT ;  /* 0x0000690073c17a10 */ /* 0x000fe400017fe4ff */
[----:B------:R-:W-:Y:S01]  /*2240*/  IADD3.X R195, R118, c[0x0][0x1a4], RZ, P3, !PT ;  /* 0x0000690076c37a10 */ /* 0x000fe20001ffe4ff */
[----:B-1----:R-:W0:-:S04]  /*2250*/  DMUL R184, R148, R182 ;  /* 0x000000b694b87228 */ /* 0x002e080000000000 */
[----:B------:R-:W-:-:S04]  /*2260*/  DMUL R182, R164, R164 ;  /* 0x000000a4a4b67228 */ /* 0x000fc80000000000 */
[----:B------:R-:W1:-:S04]  /*2270*/  DMUL R186, R164, c[`(nvkernel__Z4jacui_F1L1214_12.const_opt.8.16)] ;  /* 0x00000000a4ba7a28 */ /* 0x000e480000000000 */
[----:B0-----:R-:W-:-:S04]  /*2280*/  DMUL R184, R18, R184 ;  /* 0x000000b812b87228 */ /* 0x001fc80000000000 */
[----:B------:R-:W0:-:S04]  /*2290*/  DMUL R168, R168, c[`(nvkernel__Z4jacui_F1L1214_12.const_opt.16.24)] ;  /* 0x00000000a8a87a28 */ /* 0x000e080000000000 */
[----:B-1----:R-:W1:-:S04]  /*22a0*/  DFMA R186, R20, R186, -R188 ;  /* 0x000000ba14ba722b */ /* 0x002e4800000008bc */
[----:B0-----:R-:W-:-:S04]  /*22b0*/  DMUL R172, R20, R168 ;  /* 0x000000a814ac7228 */ /* 0x001fc80000000000 */
[----:B-1----:R-:W-:-:S04]  /*22c0*/  DFMA R186, -R18, c[0x0][0x220], R186 ;  /* 0x0000880012ba7a2b */ /* 0x002fc800000001ba */
[----:B-----5:R-:W0:-:S06]  /*22d0*/  DMUL R170, R146, R170 ;  /* 0x000000aa92aa7228 */ /* 0x020e0c0000000000 */
[----:B0-----:R-:W0:-:S06]  /*22e0*/  DFMA R170, R170, c[`(nvkernel__Z4jacui_F1L1214_12.const_opt.0.8)], -R182 ;  /* 0x00000000aaaa7a2b */ /* 0x001e0c00000008b6 */
[----:B0-----:R-:W0:-:S07]  /*22f0*/  DFMA R184, R20, R170, R184 ;  /* 0x000000aa14b8722b */ /* 0x001e0e00000000b8 */
[----:B0-----:R0:W-:Y:S04]  /*2300*/  STG.E.64 [R190.64], R184 ;  /* 0x000000b8be007986 */ /* 0x0011e8000c101b06 */
[----:B------:R1:W-:Y:S04]  /*2310*/  STG.E.64 [R192.64], R172 ;  /* 0x000000acc0007986 */ /* 0x0003e8000c101b06 */
[----:B------:R2:W-:Y:S04]  /*2320*/  STG.E.64 [R194.64], R186 ;  /* 0x000000bac2007986 */ /* 0x0005e8000c101b06 */
[----:B------:R-:W3:Y:S01]  /*2330*/  LDG.E.64 R168, [R94.64+-0x73b438] ;  /* 0x8c4bc8065ea87981 */ /* 0x000ee2000c1e1b00 */
[----:B----4-:R-:W-:-:S02]  /*2340*/  IADD3 R196, P1, R108, c[0x0][0x1a0], RZ ;  /* 0x000068006cc47a10 */ /* 0x010fc40007f3e0ff */
[----:B0-----:R-:W-:Y:S02]  /*2350*/  IADD3 R190, P2, R117, c[0x0][0x1a0], RZ ;  /* 0x0000680075be7a10 */ /* 0x001fe40007f5e0ff */
[----:B------:R-:W-:Y:S02]  /*2360*/  IADD3.X R197, R120, c[0x0][0x1a4], RZ, P1, !PT ;  /* 0x0000690078c57a10 */ /* 0x000fe40000ffe4ff */
[----:B-1----:R-:W-:Y:S02]  /*2370*/  IADD3 R172, P1, R113, c[0x0][0x1a0], RZ ;  /* 0x0000680071ac7a10 */ /* 0x002fe40007f3e0ff */
[----:B------:R-:W-:Y:S01]  /*2380*/  IADD3.X R191, R119, c[0x0][0x1a4], RZ, P2, !PT ;  /* 0x0000690077bf7a10 */ /* 0x000fe200017fe4ff */
[----:B--2---:R-:W-:Y:S01]  /*2390*/  DFMA R186, -R18, c[0x0][0x238], R166 ;  /* 0x00008e0012ba7a2b */ /* 0x004fe200000001a6 */
[----:B------:R-:W-:Y:S02]  /*23a0*/  IADD3.X R173, R110, c[0x0][0x1a4], RZ, P1, !PT ;  /* 0x000069006ead7a10 */ /* 0x000fe40000ffe4ff */
[----:B------:R-:W-:-:S02]  /*23b0*/  IADD3 R192, P2, R105, c[0x0][0x1a0], RZ ;  /* 0x0000680069c07a10 */ /* 0x000fc40007f5e0ff */
[----:B------:R-:W-:Y:S02]  /*23c0*/  IADD3 R194, P3, R109, c[0x0][0x1a0], RZ ;  /* 0x000068006dc27a10 */ /* 0x000fe40007f7e0ff */
[----:B------:R-:W-:Y:S02]  /*23d0*/  IADD3 R198, P4, R106, c[0x0][0x1a0], RZ ;  /* 0x000068006ac67a10 */ /* 0x000fe40007f9e0ff */
[----:B------:R-:W-:Y:S02]  /*23e0*/  IADD3.X R193, R107, c[0x0][0x1a4], RZ, P2, !PT ;  /* 0x000069006bc17a10 */ /* 0x000fe400017fe4ff */
[----:B------:R-:W-:Y:S02]  /*23f0*/  IADD3.X R195, R112, c[0x0][0x1a4], RZ, P3, !PT ;  /* 0x0000690070c37a10 */ /* 0x000fe40001ffe4ff */
[----:B------:R-:W-:Y:S01]  /*2400*/  IADD3.X R199, R111, c[0x0][0x1a4], RZ, P4, !PT ;  /* 0x000069006fc77a10 */ /* 0x000fe200027fe4ff */
[----:B---3--:R-:W0:-:S04]  /*2410*/  DMUL R170, R148, R168 ;  /* 0x000000a894aa7228 */ /* 0x008e080000000000 */
[----:B------:R-:W-:-:S04]  /*2420*/  DMUL R188, R122, R168 ;  /* 0x000000a87abc7228 */ /* 0x000fc80000000000 */
[----:B------:R-:W1:-:S04]  /*2430*/  DMUL R122, R146, R168 ;  /* 0x000000a8927a7228 */ /* 0x000e480000000000 */
[----:B0-----:R-:W0:-:S04]  /*2440*/  DMUL R182, R144, R170 ;  /* 0x000000aa90b67228 */ /* 0x001e080000000000 */
[----:B-1----:R-:W1:-:S04]  /*2450*/  DMUL R180, R122, c[`(nvkernel__Z4jacui_F1L1214_12.const_opt.16.24)] ;  /* 0x000000007ab47a28 */ /* 0x002e480000000000 */
[----:B0-----:R-:W0:-:S04]  /*2460*/  DMUL R182, R20, R182 ;  /* 0x000000b614b67228 */ /* 0x001e080000000000 */
[----:B-1----:R-:W1:-:S04]  /*2470*/  DMUL R180, R20, R180 ;  /* 0x000000b414b47228 */ /* 0x002e480000000000 */
[----:B0-----:R0:W2:Y:S02]  /*2480*/  DFMA R182, R18, R188, -R182 ;  /* 0x000000bc12b6722b */ /* 0x0010a400000008b6 */
[----:B0-----:R-:W-:Y:S01]  /*2490*/  IADD3 R188, P1, R114, c[0x0][0x1a0], RZ ;  /* 0x0000680072bc7a10 */ /* 0x001fe20007f3e0ff */
[----:B-1----:R0:W-:Y:S01]  /*24a0*/  STG.E.64 [R196.64], R180 ;  /* 0x000000b4c4007986 */ /* 0x0021e2000c101b06 */
[----:B------:R-:W1:Y:S02]  /*24b0*/  DMUL R184, R20, R122 ;  /* 0x0000007a14b87228 */ /* 0x000e640000000000 */
[----:B------:R-:W-:Y:S01]  /*24c0*/  IADD3.X R189, R104, c[0x0][0x1a4], RZ, P1, !PT ;  /* 0x0000690068bd7a10 */ /* 0x000fe20000ffe4ff */
[----:B------:R-:W-:Y:S04]  /*24d0*/  STG.E.64 [R190.64], R50 ;  /* 0x00000032be007986 */ /* 0x000fe8000c101b06 */
[----:B--2---:R2:W-:Y:S04]  /*24e0*/  STG.E.64 [R172.64], R182 ;  /* 0x000000b6ac007986 */ /* 0x0045e8000c101b06 */
[----:B------:R3:W-:Y:S04]  /*24f0*/  STG.E.64 [R188.64], RZ ;  /* 0x000000ffbc007986 */ /* 0x0007e8000c101b06 */
[----:B-1----:R1:W-:Y:S04]  /*2500*/  STG.E.64 [R192.64], R184 ;  /* 0x000000b8c0007986 */ /* 0x0023e8000c101b06 */
[----:B------:R4:W-:Y:S04]  /*2510*/  STG.E.64 [R194.64], R186 ;  /* 0x000000bac2007986 */ /* 0x0009e8000c101b06 */
[----:B------:R-:W-:Y:S04]  /*2520*/  STG.E.64 [R198.64], RZ ;  /* 0x000000ffc6007986 */ /* 0x000fe8000c101b06 */
[----:B0-----:R-:W5:Y:S04]  /*2530*/  LDG.E.64 R180, [R94.64+0x1063f8] ;  /* 0x1063f8065eb47981 */ /* 0x001f68000c1e1b00 */
[----:B--2---:R-:W2:Y:S01]  /*2540*/  LDG.E.64 R172, [R100.64+0x338] ;  /* 0x0003380664ac7981 */ /* 0x004ea2000c1e1b00 */
[----:B------:R-:W-:Y:S01]  /*2550*/  IMAD.MOV.U32 R122, RZ, RZ, c[0x0][0x248] ;  /* 0x00009200ff7a7624 */ /* 0x000fe200078e00ff */
[----:B------:R-:W0:Y:S01]  /*2560*/  DMUL R182, R146, R144 ;  /* 0x0000009092b67228 */ /* 0x000e220000000000 */
[----:B------:R-:W-:-:S03]  /*2570*/  IMAD.MOV.U32 R123, RZ, RZ, c[0x0][0x24c] ;  /* 0x00009300ff7b7624 */ /* 0x000fc600078e00ff */
[----:B------:R-:W-:-:S04]  /*2580*/  DMUL R166, R148, R148 ;  /* 0x0000009494a67228 */ /* 0x000fc80000000000 */
[----:B------:R-:W3:-:S04]  /*2590*/  DADD R122, R122, -c[0x0][0x1f0] ;  /* 0x80007c007a7a7629 */ /* 0x000ec80000000000 */
[----:B0-----:R-:W0:-:S04]  /*25a0*/  DMUL R190, R4, R182 ;  /* 0x000000b604be7228 */ /* 0x001e080000000000 */
[----:B---3--:R-:W-:-:S04]  /*25b0*/  DMUL R188, R182, R122 ;  /* 0x0000007ab6bc7228 */ /* 0x008fc80000000000 */
[----:B-1----:R-:W-:-:S04]  /*25c0*/  DMUL R184, R160, R160 ;  /* 0x000000a0a0b87228 */ /* 0x002fc80000000000 */
[----:B0-----:R-:W0:-:S04]  /*25d0*/  DMUL R190, R166, R190 ;  /* 0x000000bea6be7228 */ /* 0x001e080000000000 */
[----:B------:R-:W-:-:S04]  /*25e0*/  DMUL R182, R8, R182 ;  /* 0x000000b608b67228 */ /* 0x000fc80000000000 */
[----:B0-----:R0:W-:Y:S02]  /*25f0*/  DFMA R184, R184, R188, -R190 ;  /* 0x000000bcb8b8722b */ /* 0x0011e400000008be */
[----:B0-----:R-:W-:Y:S02]  /*2600*/  IADD3 R188, P1, R129, c[0x0][0x1a0], RZ ;  /* 0x0000680081bc7a10 */ /* 0x001fe40007f3e0ff */
[----:B----4-:R-:W0:Y:S01]  /*2610*/  DMUL R186, R168, R168 ;  /* 0x000000a8a8ba7228 */ /* 0x010e220000000000 */
[----:B------:R-:W-:Y:S02]  /*2620*/  IADD3 R190, P2, R127, c[0x0][0x1a0], RZ ;  /* 0x000068007fbe7a10 */ /* 0x000fe40007f5e0ff */
[----:B------:R-:W-:Y:S01]  /*2630*/  IADD3.X R189, R125, c[0x0][0x1a4], RZ, P1, !PT ;  /* 0x000069007dbd7a10 */ /* 0x000fe20000ffe4ff */
[----:B------:R-:W1:Y:S01]  /*2640*/  DMUL R162, R162, c[`(nvkernel__Z4jacui_F1L1214_12.const_opt.16.24)] ;  /* 0x00000000a2a27a28 */ /* 0x000e620000000000 */
[----:B------:R-:W-:-:S03]  /*2650*/  IADD3.X R191, R124, c[0x0][0x1a4], RZ, P2, !PT ;  /* 0x000069007cbf7a10 */ /* 0x000fc600017fe4ff */
[----:B0-----:R-:W-:-:S04]  /*2660*/  DFMA R184, R182, -R186, R184 ;  /* 0x800000bab6b8722b */ /* 0x001fc800000000b8 */
[----:B------:R-:W0:-:S04]  /*2670*/  DMUL R186, R144, c[0x0][0x248] ;  /* 0x0000920090ba7a28 */ /* 0x000e080000000000 */
[----:B-1----:R-:W-:-:S04]  /*2680*/  DMUL R162, R144, R162 ;  /* 0x000000a290a27228 */ /* 0x002fc80000000000 */
[----:B-----5:R-:W2:-:S04]  /*2690*/  DMUL R182, R180, c[`(nvkernel__Z4jacui_F1L1214_12.const_opt.24.32)] ;  /* 0x00000000b4b67a28 */ /* 0x020e880000000000 */
[----:B0-----:R-:W-:-:S04]  /*26a0*/  DFMA R184, -R180, R186, R184 ;  /* 0x000000bab4b8722b */ /* 0x001fc800000001b8 */
[----:B--2---:R-:W-:-:S04]  /*26b0*/  DFMA R182, R172, c[`(nvkernel__Z4jacui_F1L1214_12.const_opt.32.40)], R182 ;  /* 0x00000000acb67a2b */ /* 0x004fc800000000b6 */
[----:B------:R-:W0:-:S04]  /*26c0*/  DMUL R172, R144, R148 ;  /* 0x0000009490ac7228 */ /* 0x000e080000000000 */
[----:B------:R-:W1:-:S04]  /*26d0*/  DMUL R180, R52, R144 ;  /* 0x0000009034b47228 */ /* 0x000e480000000000 */
[----:B0-----:R-:W-:-:S04]  /*26e0*/  DMUL R172, R172, R182 ;  /* 0x000000b6acac7228 */ /* 0x001fc80000000000 */
[----:B------:R-:W0:-:S04]  /*26f0*/  DMUL R184, R18, R184 ;  /* 0x000000b812b87228 */ /* 0x000e080000000000 */
[----:B-1----:R-:W1:-:S04]  /*2700*/  DMUL R160, R160, R180 ;  /* 0x000000b4a0a07228 */ /* 0x002e480000000000 */
[----:B0-----:R-:W0:-:S04]  /*2710*/  DFMA R172, R20, R172, -R184 ;  /* 0x000000ac14ac722b */ /* 0x001e0800000008b8 */
[----:B-1----:R-:W1:-:S03]  /*2720*/  DFMA R160, R20, R162, -R160 ;  /* 0x000000a214a0722b */ /* 0x002e4600000008a0 */
[----:B0-----:R-:W-:Y:S04]  /*2730*/  STG.E.64 [R188.64], R172 ;  /* 0x000000acbc007986 */ /* 0x001fe8000c101b06 */
[----:B-1----:R0:W-:Y:S04]  /*2740*/  STG.E.64 [R190.64], R160 ;  /* 0x000000a0be007986 */ /* 0x0021e8000c101b06 */
[----:B------:R-:W2:Y:S04]  /*2750*/  LDG.E.64 R182, [R100.64+0x338] ;  /* 0x0003380664b67981 */ /* 0x000ea8000c1e1b00 */
[----:B------:R-:W3:Y:S01]  /*2760*/  LDG.E.64 R162, [R94.64+0x1063f8] ;  /* 0x1063f8065ea27981 */ /* 0x000ee2000c1e1b00 */
[----:B------:R-:W-:-:S04]  /*2770*/  DMUL R166, R144, R166 ;  /* 0x000000a690a67228 */ /* 0x000fc80000000000 */
[----:B------:R-:W1:-:S04]  /*2780*/  DMUL R170, R170, c[`(nvkernel__Z4jacui_F1L1214_12.const_opt.16.24)] ;  /* 0x00000000aaaa7a28 */ /* 0x000e480000000000 */
[----:B------:R-:W4:-:S04]  /*2790*/  DMUL R184, R54, R144 ;  /* 0x0000009036b87228 */ /* 0x000f080000000000 */
[----:B-1----:R1:W-:Y:S02]  /*27a0*/  DMUL R170, R144, R170 ;  /* 0x000000aa90aa7228 */ /* 0x0023e40000000000 */
[----:B-1----:R-:W-:Y:S02]  /*27b0*/  IADD3 R144, P1, R126, c[0x0][0x1a0], RZ ;  /* 0x000068007e907a10 */ /* 0x002fe40007f3e0ff */
[----:B------:R-:W-:Y:S02]  /*27c0*/  DMUL R186, R56, R146 ;  /* 0x0000009238ba7228 */ /* 0x000fe40000000000 */
[----:B------:R-:W-:Y:S02]  /*27d0*/  IADD3.X R145, R128, c[0x0][0x1a4], RZ, P1, !PT ;  /* 0x0000690080917a10 */ /* 0x000fe40000ffe4ff */
[----:B------:R-:W1:Y:S01]  /*27e0*/  DMUL R164, R164, c[`(nvkernel__Z4jacui_F1L1214_12.const_opt.40.48)] ;  /* 0x00000000a4a47a28 */ /* 0x000e620000000000 */
[----:B0-----:R-:W-:-:S03]  /*27f0*/  IADD3 R160, P1, R130, c[0x0][0x1a0], RZ ;  /* 0x0000680082a07a10 */ /* 0x001fc60007f3e0ff */
[----:B----4-:R-:W-:Y:S01]  /*2800*/  DMUL R184, R148, R184 ;  /* 0x000000b894b87228 */ /* 0x010fe20000000000 */
[----:B------:R-:W-:-:S03]  /*2810*/  IADD3.X R161, R143, c[0x0][0x1a4], RZ, P1, !PT ;  /* 0x000069008fa17a10 */ /* 0x000fc60000ffe4ff */
[----:B------:R-:W0:-:S04]  /*2820*/  DMUL R168, R168, R180 ;  /* 0x000000b4a8a87228 */ /* 0x000e080000000000 */
[C---:B-1----:R1:W4:Y:S02]  /*2830*/  DFMA R148, R20.reuse, R164, -R186 ;  /* 0x000000a41494722b */ /* 0x04232400000008ba */
[----:B-1----:R-:W-:Y:S02]  /*2840*/  IADD3 R164, P1, R156, c[0x0][0x1a8], RZ ;  /* 0x00006a009ca47a10 */ /* 0x002fe40007f3e0ff */
[----:B0-----:R0:W-:Y:S02]  /*2850*/  DFMA R168, R20, R170, -R168 ;  /* 0x000000aa14a8722b */ /* 0x0011e400000008a8 */
[----:B------:R-:W-:Y:S02]  /*2860*/  IADD3.X R165, R154, c[0x0][0x1ac], RZ, P1, !PT ;  /* 0x00006b009aa57a10 */ /* 0x000fe40000ffe4ff */
[----:B----4-:R-:W-:Y:S01]  /*2870*/  DFMA R148, -R18, c[0x0][0x258], R148 ;  /* 0x0000960012947a2b */ /* 0x010fe20000000194 */
[----:B------:R-:W-:Y:S02]  /*2880*/  IADD3 R154, P1, R155, c[0x0][0x1a8], RZ ;  /* 0x00006a009b9a7a10 */ /* 0x000fe40007f3e0ff */
[----:B0-----:R-:W-:Y:S01]  /*2890*/  IADD3 R170, P3, R159, c[0x0][0x1a8], RZ ;  /* 0x00006a009faa7a10 */ /* 0x001fe20007f7e0ff */
[----:B------:R-:W-:Y:S01]  /*28a0*/  DADD R172, -RZ, -R178 ;  /* 0x00000000ffac7229 */ /* 0x000fe200000009b2 */
[----:B------:R-:W-:-:S02]  /*28b0*/  IADD3.X R155, R150, c[0x0][0x1ac], RZ, P1, !PT ;  /* 0x00006b00969b7a10 */ /* 0x000fc40000ffe4ff */
[----:B------:R-:W-:Y:S01]  /*28c0*/  IADD3.X R171, R151, c[0x0][0x1ac], RZ, P3, !PT ;  /* 0x00006b0097ab7a10 */ /* 0x000fe20001ffe4ff */
[----:B--2---:R-:W0:-:S04]  /*28d0*/  DFMA R166, R146, R182, R166 ;  /* 0x000000b692a6722b */ /* 0x004e0800000000a6 */
[----:B---3--:R1:W-:Y:S02]  /*28e0*/  DMUL R162, R146, R162 ;  /* 0x000000a292a27228 */ /* 0x0083e40000000000 */
[----:B-1----:R-:W-:Y:S02]  /*28f0*/  IADD3 R146, P2, R132, c[0x0][0x1a0], RZ ;  /* 0x0000680084927a10 */ /* 0x002fe40007f5e0ff */
[----:B0-----:R-:W0:Y:S02]  /*2900*/  DMUL R166, R166, c[`(nvkernel__Z4jacui_F1L1214_12.const_opt.16.24)] ;  /* 0x00000000a6a67a28 */ /* 0x001e240000000000 */
[----:B------:R-:W-:-:S04]  /*2910*/  IADD3.X R147, R131, c[0x0][0x1a4], RZ, P2, !PT ;  /* 0x0000690083937a10 */ /* 0x000fc800017fe4ff */
[----:B0-----:R0:W1:Y:S02]  /*2920*/  DFMA R162, R162, c[`(nvkernel__Z4jacui_F1L1214_12.const_opt.40.48)], R166 ;  /* 0x00000000a2a27a2b */ /* 0x00106400000000a6 */
[----:B0-----:R-:W-:-:S04]  /*2930*/  IADD3 R166, P2, R153, c[0x0][0x1a8], RZ ;  /* 0x00006a0099a67a10 */ /* 0x001fc80007f5e0ff */
[----:B-1----:R-:W0:Y:S01]  /*2940*/  DFMA R162, R20, R162, -R184 ;  /* 0x000000a214a2722b */ /* 0x002e2200000008b8 */
[----:B------:R-:W-:-:S06]  /*2950*/  IADD3.X R167, R157, c[0x0][0x1ac], RZ, P2, !PT ;  /* 0x00006b009da77a10 */ /* 0x000fcc00017fe4ff */
[----:B0-----:R0:W-:Y:S04]  /*2960*/  STG.E.64 [R144.64], R162 ;  /* 0x000000a290007986 */ /* 0x0011e8000c101b06 */
[----:B------:R1:W-:Y:S04]  /*2970*/  STG.E.64 [R146.64], R168 ;  /* 0x000000a892007986 */ /* 0x0003e8000c101b06 */
[----:B------:R-:W-:Y:S04]  /*2980*/  STG.E.64 [R160.64], R148 ;  /* 0x00000094a0007986 */ /* 0x000fe8000c101b06 */
[----:B------:R-:W2:Y:S01]  /*2990*/  LDG.E.64 R98, [R98.64+0x14b88] ;  /* 0x014b880662627981 */ /* 0x000ea2000c1e1b00 */
[----:B0-----:R-:W-:-:S03]  /*29a0*/  IADD3 R162, P4, R158, c[0x0][0x1a8], RZ ;  /* 0x00006a009ea27a10 */ /* 0x001fc60007f9e0ff */
[----:B------:R-:W-:Y:S01]  /*29b0*/  STG.E.64 [R164.64], R172 ;  /* 0x000000aca4007986 */ /* 0x000fe2000c101b06 */
[----:B------:R-:W-:-:S03]  /*29c0*/  IADD3.X R163, R152, c[0x0][0x1ac], RZ, P4, !PT ;  /* 0x00006b0098a37a10 */ /* 0x000fc600027fe4ff */
[----:B------:R-:W-:Y:S04]  /*29d0*/  STG.E.64 [R166.64], RZ ;  /* 0x000000ffa6007986 */ /* 0x000fe8000c101b06 */
[----:B------:R-:W-:Y:S04]  /*29e0*/  STG.E.64 [R154.64], RZ ;  /* 0x000000ff9a007986 */ /* 0x000fe8000c101b06 */
[----:B------:R-:W-:Y:S04]  /*29f0*/  STG.E.64 [R170.64], R24 ;  /* 0x00000018aa007986 */ /* 0x000fe8000c101b06 */
[----:B------:R0:W-:Y:S04]  /*2a00*/  STG.E.64 [R162.64], RZ ;  /* 0x000000ffa2007986 */ /* 0x0001e8000c101b06 */
[----:B-1----:R-:W3:Y:S04]  /*2a10*/  LDG.E.64 R146, [R94.64+-0x726be8] ;  /* 0x8d9418065e927981 */ /* 0x002ee8000c1e1b00 */
[----:B------:R-:W3:Y:S01]  /*2a20*/  LDG.E.64 R150, [R96.64+-0x7a9c48] ;  /* 0x8563b80660967981 */ /* 0x000ee2000c1e1b00 */
[----:B0-----:R-:W-:-:S04]  /*2a30*/  IADD3 R162, P1, R134, c[0x0][0x1a8], RZ ;  /* 0x00006a0086a27a10 */ /* 0x001fc80007f3e0ff */
[----:B------:R-:W-:Y:S02]  /*2a40*/  IADD3.X R163, R141, c[0x0][0x1ac], RZ, P1, !PT ;  /* 0x00006b008da37a10 */ /* 0x000fe40000ffe4ff */
[----:B------:R-:W-:Y:S02]  /*2a50*/  IADD3 R166, P3, R135, c[0x0][0x1a8], RZ ;  /* 0x00006a0087a67a10 */ /* 0x000fe40007f7e0ff */
[----:B------:R-:W-:Y:S02]  /*2a60*/  IADD3 R164, P2, R138, c[0x0][0x1a8], RZ ;  /* 0x00006a008aa47a10 */ /* 0x000fe40007f5e0ff */
[----:B------:R-:W-:Y:S02]  /*2a70*/  IADD3 R168, P4, R142, c[0x0][0x1a8], RZ ;  /* 0x00006a008ea87a10 */ /* 0x000fe40007f9e0ff */
[----:B------:R-:W-:Y:S02]  /*2a80*/  IADD3.X R167, R136, c[0x0][0x1ac], RZ, P3, !PT ;  /* 0x00006b0088a77a10 */ /* 0x000fe40001ffe4ff */
[----:B------:R-:W-:-:S02]  /*2a90*/  IADD3.X R165, R139, c[0x0][0x1ac], RZ, P2, !PT ;  /* 0x00006b008ba57a10 */ /* 0x000fc400017fe4ff */
[----:B------:R-:W-:Y:S01]  /*2aa0*/  IADD3.X R169, R133, c[0x0][0x1ac], RZ, P4, !PT ;  /* 0x00006b0085a97a10 */ /* 0x000fe200027fe4ff */
[----:B--2---:R-:W0:-:S06]  /*2ab0*/  DMUL R144, R98, R98 ;  /* 0x0000006262907228 */ /* 0x004e0c0000000000 */
[----:B0-----:R-:W-:-:S04]  /*2ac0*/  DMUL R156, R144, c[0x0][0x1f0] ;  /* 0x00007c00909c7a28 */ /* 0x001fc80000000000 */
[----:B------:R-:W-:-:S04]  /*2ad0*/  DMUL R160, R58, R98 ;  /* 0x000000623aa07228 */ /* 0x000fc80000000000 */
[----:B---3--:R-:W0:-:S06]  /*2ae0*/  DMUL R148, R146, R150 ;  /* 0x0000009692947228 */ /* 0x008e0c0000000000 */
[----:B0-----:R-:W0:-:S04]  /*2af0*/  DMUL R152, R144, R148 ;  /* 0x0000009490987228 */ /* 0x001e080000000000 */
[----:B------:R-:W-:-:S04]  /*2b00*/  DMUL R158, R150, R156 ;  /* 0x0000009c969e7228 */ /* 0x000fc80000000000 */
[----:B0-----:R-:W0:-:S04]  /*2b10*/  DMUL R154, R24, R152 ;  /* 0x00000098189a7228 */ /* 0x001e080000000000 */
[----:B------:R-:W1:-:S04]  /*2b20*/  DMUL R152, R98, R146 ;  /* 0x0000009262987228 */ /* 0x000e480000000000 */
[----:B0-----:R0:W-:Y:S02]  /*2b30*/  DFMA R154, R22, R158, -R154 ;  /* 0x0000009e169a722b */ /* 0x0011e4000000089a */
[----:B0-----:R-:W-:Y:S02]  /*2b40*/  IADD3 R158, P1, R140, c[0x0][0x1a8], RZ ;  /* 0x00006a008c9e7a10 */ /* 0x001fe40007f3e0ff */
[----:B-1----:R-:W0:-:S04]  /*2b50*/  DFMA R160, R24, R152, -R160 ;  /* 0x0000009818a0722b */ /* 0x002e0800000008a0 */
[----:B------:R-:W1:Y:S01]  /*2b60*/  DMUL R140, R98, R150 ;  /* 0x00000096628c7228 */ /* 0x000e620000000000 */
[----:B------:R-:W-:-:S03]  /*2b70*/  IADD3.X R159, R137, c[0x0][0x1ac], RZ, P1, !PT ;  /* 0x00006b00899f7a10 */ /* 0x000fc60000ffe4ff */
[----:B0-----:R-:W0:-:S04]  /*2b80*/  DFMA R160, -R22, c[0x0][0x200], R160 ;  /* 0x0000800016a07a2b */ /* 0x001e0800000001a0 */
[----:B-1----:R-:W1:Y:S01]  /*2b90*/  DMUL R136, R24, R140 ;  /* 0x0000008c18887228 */ /* 0x002e620000000000 */
[----:B------:R2:W-:Y:S04]  /*2ba0*/  STG.E.64 [R162.64], R154 ;  /* 0x0000009aa2007986 */ /* 0x0005e8000c101b06 */
[----:B0-----:R0:W-:Y:S04]  /*2bb0*/  STG.E.64 [R158.64], R160 ;  /* 0x000000a09e007986 */ /* 0x0011e8000c101b06 */
[----:B------:R3:W-:Y:S04]  /*2bc0*/  STG.E.64 [R164.64], RZ ;  /* 0x000000ffa4007986 */ /* 0x0007e8000c101b06 */
[----:B-1----:R-:W-:Y:S04]  /*2bd0*/  STG.E.64 [R166.64], R136 ;  /* 0x00000088a6007986 */ /* 0x002fe8000c101b06 */
[----:B------:R-:W-:Y:S04]  /*2be0*/  STG.E.64 [R168.64], RZ ;  /* 0x000000ffa8007986 */ /* 0x000fe8000c101b06 */
[----:B------:R-:W4:Y:S01]  /*2bf0*/  LDG.E.64 R96, [R96.64+0x97be8] ;  /* 0x097be80660607981 */ /* 0x000f22000c1e1b00 */
[----:B--2---:R-:W1:Y:S01]  /*2c00*/  DMUL R154, R98, c[0x0][0x1f0] ;  /* 0x00007c00629a7a28 */ /* 0x004e620000000000 */
[----:B0-----:R-:W-:-:S05]  /*2c10*/  IADD3 R158, P1, R116, c[0x0][0x1a8], RZ ;  /* 0x00006a00749e7a10 */ /* 0x001fca0007f3e0ff */
[----:B-1----:R-:W0:Y:S01]  /*2c20*/  DMUL R154, R22, R154 ;  /* 0x0000009a169a7228 */ /* 0x002e220000000000 */
[----:B------:R-:W-:-:S05]  /*2c30*/  IADD3.X R159, R102, c[0x0][0x1ac], RZ, P1, !PT ;  /* 0x00006b00669f7a10 */ /* 0x000fca0000ffe4ff */
[----:B0-----:R-:W0:Y:S01]  /*2c40*/  DFMA R154, R24, R152, -R154 ;  /* 0x00000098189a722b */ /* 0x001e22000000089a */
[----:B------:R-:W-:Y:S02]  /*2c50*/  IADD3 R160, P2, R121, c[0x0][0x1a8], RZ ;  /* 0x00006a0079a07a10 */ /* 0x000fe40007f5e0ff */
[----:B------:R-:W-:Y:S02]  /*2c60*/  IADD3 R162, P3, R108, c[0x0][0x1a8], RZ ;  /* 0x00006a006ca27a10 */ /* 0x000fe40007f7e0ff */
[----:B---3--:R-:W-:Y:S01]  /*2c70*/  IADD3 R164, P4, R117, c[0x0][0x1a8], RZ ;  /* 0x00006a0075a47a10 */ /* 0x008fe20007f9e0ff */
[----:B0-----:R-:W-:Y:S01]  /*2c80*/  DFMA R154, -R22, c[0x0][0x218], R154 ;  /* 0x00008600169a7a2b */ /* 0x001fe2000000019a */
[----:B------:R-:W-:Y:S02]  /*2c90*/  IADD3.X R161, R118, c[0x0][0x1ac], RZ, P2, !PT ;  /* 0x00006b0076a17a10 */ /* 0x000fe400017fe4ff */
[----:B------:R-:W-:Y:S02]  /*2ca0*/  IADD3.X R163, R120, c[0x0][0x1ac], RZ, P3, !PT ;  /* 0x00006b0078a37a10 */ /* 0x000fe40001ffe4ff */
[----:B------:R-:W-:Y:S01]  /*2cb0*/  IADD3.X R165, R119, c[0x0][0x1ac], RZ, P4, !PT ;  /* 0x00006b0077a57a10 */ /* 0x000fe200027fe4ff */
[----:B----4-:R-:W0:-:S06]  /*2cc0*/  DMUL R134, R146, R96 ;  /* 0x0000006092867228 */ /* 0x010e0c0000000000 */
[----:B0-----:R-:W0:-:S04]  /*2cd0*/  DMUL R138, R144, R134 ;  /* 0x00000086908a7228 */ /* 0x001e080000000000 */
[----:B------:R-:W-:-:S04]  /*2ce0*/  DMUL R156, R156, R96 ;  /* 0x000000609c9c7228 */ /* 0x000fc80000000000 */
[----:B0-----:R-:W0:-:S06]  /*2cf0*/  DMUL R138, R24, R138 ;  /* 0x0000008a188a7228 */ /* 0x001e0c0000000000 */
[----:B0-----:R0:W-:Y:S02]  /*2d00*/  DFMA R138, R22, R156, -R138 ;  /* 0x0000009c168a722b */ /* 0x0011e4000000088a */
[----:B0-----:R-:W-:Y:S02]  /*2d10*/  IADD3 R156, P1, R103, c[0x0][0x1a8], RZ ;  /* 0x00006a00679c7a10 */ /* 0x001fe40007f3e0ff */
[----:B------:R-:W0:Y:S02]  /*2d20*/  DMUL R102, R98, R96 ;  /* 0x0000006062667228 */ /* 0x000e240000000000 */
[----:B------:R-:W-:-:S04]  /*2d30*/  IADD3.X R157, R115, c[0x0][0x1ac], RZ, P1, !PT ;  /* 0x00006b00739d7a10 */ /* 0x000fc80000ffe4ff */
[----:B0-----:R-:W0:Y:S01]  /*2d40*/  DMUL R116, R24, R102 ;  /* 0x0000006618747228 */ /* 0x001e220000000000 */
[----:B------:R1:W-:Y:S04]  /*2d50*/  STG.E.64 [R158.64], R138 ;  /* 0x0000008a9e007986 */ /* 0x0003e8000c101b06 */
[----:B------:R-:W-:Y:S04]  /*2d60*/  STG.E.64 [R156.64], RZ ;  /* 0x000000ff9c007986 */ /* 0x000fe8000c101b06 */
[----:B------:R-:W-:Y:S04]  /*2d70*/  STG.E.64 [R160.64], R154 ;  /* 0x0000009aa0007986 */ /* 0x000fe8000c101b06 */
[----:B0-----:R0:W-:Y:S04]  /*2d80*/  STG.E.64 [R162.64], R116 ;  /* 0x00000074a2007986 */ /* 0x0011e8000c101b06 */
[----:B------:R-:W-:Y:S04]  /*2d90*/  STG.E.64 [R164.64], RZ ;  /* 0x000000ffa4007986 */ /* 0x000fe8000c101b06 */
[----:B------:R-:W2:Y:S01]  /*2da0*/  LDG.E.64 R118, [R100.64+0x14b88] ;  /* 0x014b880664767981 */ /* 0x000ea2000c1e1b00 */
[----:B------:R-:W3:-:S04]  /*2db0*/  DMUL R120, R10, R144 ;  /* 0x000000900a787228 */ /* 0x000ec80000000000 */
[----:B-1----:R-:W1:-:S04]  /*2dc0*/  DMUL R138, R10, R98 ;  /* 0x000000620a8a7228 */ /* 0x002e480000000000 */
[----:B---3--:R-:W3:-:S04]  /*2dd0*/  DMUL R136, R146, R120 ;  /* 0x0000007892887228 */ /* 0x008ec80000000000 */
[----:B------:R-:W-:Y:S01]  /*2de0*/  DMUL R120, R152, R152 ;  /* 0x0000009898787228 */ /* 0x000fe20000000000 */
[----:B0-----:R-:W-:-:S03]  /*2df0*/  IADD3 R116, P1, R113, c[0x0][0x1a8], RZ ;  /* 0x00006a0071747a10 */ /* 0x001fc60007f3e0ff */
[----:B-1----:R-:W0:Y:S01]  /*2e00*/  DMUL R138, R22, R138 ;  /* 0x0000008a168a7228 */ /* 0x002e220000000000 */
[----:B------:R-:W-:-:S03]  /*2e10*/  IADD3.X R117, R110, c[0x0][0x1ac], RZ, P1, !PT ;  /* 0x00006b006e757a10 */ /* 0x000fc60000ffe4ff */
[----:B---3--:R-:W-:-:S04]  /*2e20*/  DMUL R136, R22, R136 ;  /* 0x0000008816887228 */ /* 0x008fc80000000000 */
[----:B------:R-:W1:-:S04]  /*2e30*/  DMUL R140, R140, c[`(nvkernel__Z4jacui_F1L1214_12.const_opt.16.24)] ;  /* 0x000000008c8c7a28 */ /* 0x000e480000000000 */
[----:B------:R-:W-:-:S04]  /*2e40*/  DMUL R102, R102, c[`(nvkernel__Z4jacui_F1L1214_12.const_opt.16.24)] ;  /* 0x0000000066667a28 */ /* 0x000fc80000000000 */
[----:B0-----:R-:W0:Y:S01]  /*2e50*/  DFMA R138, R60, R152, -R138 ;  /* 0x000000983c8a722b */ /* 0x001e22000000088a */
[----:B------:R-:W-:Y:S02]  /*2e60*/  IADD3 R154, P3, R109, c[0x0][0x1a8], RZ ;  /* 0x00006a006d9a7a10 */ /* 0x000fe40007f7e0ff */
[----:B------:R-:W-:Y:S01]  /*2e70*/  IADD3 R156, P4, R106, c[0x0][0x1a8], RZ ;  /* 0x00006a006a9c7a10 */ /* 0x000fe20007f9e0ff */
[----:B-1----:R-:W-:Y:S01]  /*2e80*/  DMUL R140, R24, R140 ;  /* 0x0000008c188c7228 */ /* 0x002fe20000000000 */
[----:B------:R-:W-:-:S03]  /*2e90*/  IADD3.X R155, R112, c[0x0][0x1ac], RZ, P3, !PT ;  /* 0x00006b00709b7a10 */ /* 0x000fc60001ffe4ff */
[----:B0-----:R-:W-:Y:S01]  /*2ea0*/  DFMA R138, -R22, c[0x0][0x230], R138 ;  /* 0x00008c00168a7a2b */ /* 0x001fe2000000018a */
[----:B------:R-:W-:-:S03]  /*2eb0*/  IADD3.X R157, R111, c[0x0][0x1ac], RZ, P4, !PT ;  /* 0x00006b006f9d7a10 */ /* 0x000fc600027fe4ff */
[----:B--2---:R-:W0:-:S06]  /*2ec0*/  DMUL R118, R98, R118 ;  /* 0x0000007662767228 */ /* 0x004e0c0000000000 */
[----:B0-----:R0:W1:Y:S02]  /*2ed0*/  DFMA R118, R118, c[`(nvkernel__Z4jacui_F1L1214_12.const_opt.0.8)], -R120 ;  /* 0x0000000076767a2b */ /* 0x0010640000000878 */
[----:B0-----:R-:W-:-:S04]  /*2ee0*/  IADD3 R120, P1, R114, c[0x0][0x1a8], RZ ;  /* 0x00006a0072787a10 */ /* 0x001fc80007f3e0ff */
[C---:B-1----:R0:W1:Y:S01]  /*2ef0*/  DFMA R118, R24.reuse, R118, R136 ;  /* 0x000000761876722b */ /* 0x0420620000000088 */
[----:B------:R-:W-:Y:S02]  /*2f00*/  IADD3.X R121, R104, c[0x0][0x1ac], RZ, P1, !PT ;  /* 0x00006b0068797a10 */ /* 0x000fe40000ffe4ff */
[----:B0-----:R-:W-:Y:S01]  /*2f10*/  IADD3 R136, P2, R105, c[0x0][0x1a8], RZ ;  /* 0x00006a0069887a10 */ /* 0x001fe20007f5e0ff */
[----:B------:R-:W0:-:S03]  /*2f20*/  DMUL R104, R24, R102 ;  /* 0x0000006618687228 */ /* 0x000e060000000000 */
[----:B------:R-:W-:Y:S01]  /*2f30*/  IADD3.X R137, R107, c[0x0][0x1ac], RZ, P2, !PT ;  /* 0x00006b006b897a10 */ /* 0x000fe200017fe4ff */
[----:B-1----:R-:W-:Y:S04]  /*2f40*/  STG.E.64 [R116.64], R118 ;  /* 0x0000007674007986 */ /* 0x002fe8000c101b06 */
[----:B------:R-:W-:Y:S04]  /*2f50*/  STG.E.64 [R120.64], R140 ;  /* 0x0000008c78007986 */ /* 0x000fe8000c101b06 */
[----:B0-----:R0:W-:Y:S04]  /*2f60*/  STG.E.64 [R136.64], R104 ;  /* 0x0000006888007986 */ /* 0x0011e8000c101b06 */
[----:B------:R1:W-:Y:S04]  /*2f70*/  STG.E.64 [R154.64], R138 ;  /* 0x0000008a9a007986 */ /* 0x0003e8000c101b06 */
[----:B------:R1:W-:Y:S04]  /*2f80*/  STG.E.64 [R156.64], R62 ;  /* 0x0000003e9c007986 */ /* 0x0003e8000c101b06 */
[----:B------:R-:W2:Y:S04]  /*2f90*/  LDG.E.64 R106, [R94.64+0x11ac48] ;  /* 0x11ac48065e6a7981 */ /* 0x000ea8000c1e1b00 */
[----:B------:R-:W3:Y:S01]  /*2fa0*/  LDG.E.64 R108, [R100.64+0x14b88] ;  /* 0x014b8806646c7981 */ /* 0x000ee2000c1e1b00 */
[----:B------:R-:W4:-:S04]  /*2fb0*/  DMUL R102, R98, R144 ;  /* 0x0000009062667228 */ /* 0x000f080000000000 */
[----:B------:R-:W0:-:S04]  /*2fc0*/  DMUL R114, R64, R144 ;  /* 0x0000009040727228 */ /* 0x000e080000000000 */
[----:B------:R-:W5:-:S04]  /*2fd0*/  DMUL R148, R148, c[`(nvkernel__Z4jacui_F1L1214_12.const_opt.16.24)] ;  /* 0x0000000094947a28 */ /* 0x000f480000000000 */
[----:B----4-:R-:W-:-:S04]  /*2fe0*/  DMUL R110, R8, R102 ;  /* 0x00000066086e7228 */ /* 0x010fc80000000000 */
[----:B------:R-:W4:-:S04]  /*2ff0*/  DMUL R112, R96, R96 ;  /* 0x0000006060707228 */ /* 0x000f080000000000 */
[----:B0-----:R-:W-:-:S04]  /*3000*/  DMUL R104, R150, R114 ;  /* 0x0000007296687228 */ /* 0x001fc80000000000 */
[----:B-----5:R-:W0:-:S04]  /*3010*/  DMUL R148, R144, R148 ;  /* 0x0000009490947228 */ /* 0x020e080000000000 */
[----:B----4-:R-:W-:-:S04]  /*3020*/  DMUL R110, R110, R112 ;  /* 0x000000706e6e7228 */ /* 0x010fc80000000000 */
[----:B------:R-:W-:-:S04]  /*3030*/  DMUL R122, R122, R102 ;  /* 0x000000667a7a7228 */ /* 0x000fc80000000000 */
[----:B------:R-:W4:-:S04]  /*3040*/  DMUL R150, R150, R150 ;  /* 0x0000009696967228 */ /* 0x000f080000000000 */
[----:B0-----:R-:W-:-:S04]  /*3050*/  DFMA R148, R24, R148, -R104 ;  /* 0x000000941894722b */ /* 0x001fc80000000868 */
[----:B------:R-:W-:-:S04]  /*3060*/  DMUL R104, R4, R102 ;  /* 0x0000006604687228 */ /* 0x000fc80000000000 */
[----:B----4-:R-:W-:-:S04]  /*3070*/  DFMA R110, R122, R150, -R110 ;  /* 0x000000967a6e722b */ /* 0x010fc8000000086e */
[----:B------:R-:W0:-:S06]  /*3080*/  DMUL R112, R146, R146 ;  /* 0x0000009292707228 */ /* 0x000e0c0000000000 */
[----:B0-----:R-:W-:-:S04]  /*3090*/  DFMA R104, R104, -R112, R110 ;  /* 0x800000706868722b */ /* 0x001fc8000000006e */
[----:B------:R-:W-:-:S04]  /*30a0*/  DMUL R114, R96, R114 ;  /* 0x0000007260727228 */ /* 0x000fc80000000000 */
[----:B------:R-:W-:-:S04]  /*30b0*/  DMUL R96, R144, R146 ;  /* 0x0000009290607228 */ /* 0x000fc80000000000 */
[----:B------:R-:W0:Y:S01]  /*30c0*/  DMUL R134, R134, c[`(nvkernel__Z4jacui_F1L1214_12.const_opt.16.24)] ;  /* 0x0000000086867a28 */ /* 0x000e220000000000 */
[----:B------:R-:W-:-:S05]  /*30d0*/  IADD3 R126, P3, R126, c[0x0][0x1a8], RZ ;  /* 0x00006a007e7e7a10 */ /* 0x000fca0007f7e0ff */
[----:B0-----:R-:W0:-:S06]  /*30e0*/  DMUL R134, R144, R134 ;  /* 0x0000008690867228 */ /* 0x001e0c0000000000 */
[----:B0-----:R-:W-:-:S04]  /*30f0*/  DFMA R114, R24, R134, -R114 ;  /* 0x000000861872722b */ /* 0x001fc80000000872 */
[----:B--2---:R-:W3:-:S06]  /*3100*/  DMUL R102, R106, c[`(nvkernel__Z4jacui_F1L1214_12.const_opt.24.32)] ;  /* 0x000000006a667a28 */ /* 0x004ecc0000000000 */
[----:B---3--:R-:W-:-:S04]  /*3110*/  DFMA R102, R108, c[`(nvkernel__Z4jacui_F1L1214_12.const_opt.32.40)], R102 ;  /* 0x000000006c667a2b */ /* 0x008fc80000000066 */
[----:B------:R-:W0:-:S06]  /*3120*/  DMUL R108, R144, c[0x0][0x248] ;  /* 0x00009200906c7a28 */ /* 0x000e0c0000000000 */
[----:B0-----:R-:W0:-:S04]  /*3130*/  DFMA R104, -R106, R108, R104 ;  /* 0x0000006c6a68722b */ /* 0x001e080000000168 */
[----:B------:R-:W-:-:S04]  /*3140*/  DMUL R96, R96, R102 ;  /* 0x0000006660607228 */ /* 0x000fc80000000000 */
[----:B0-----:R-:W0:Y:S01]  /*3150*/  DMUL R104, R22, R104 ;  /* 0x0000006816687228 */ /* 0x001e220000000000 */
[----:B------:R-:W-:-:S05]  /*3160*/  IADD3 R106, P1, R129, c[0x0][0x1a8], RZ ;  /* 0x00006a00816a7a10 */ /* 0x000fca0007f3e0ff */
[----:B0-----:R0:W2:Y:S02]  /*3170*/  DFMA R96, R24, R96, -R104 ;  /* 0x000000601860722b */ /* 0x0010a40000000868 */
[----:B0-----:R-:W-:Y:S02]  /*3180*/  IADD3 R104, P2, R127, c[0x0][0x1a8], RZ ;  /* 0x00006a007f687a10 */ /* 0x001fe40007f5e0ff */
[----:B------:R-:W-:Y:S02]  /*3190*/  IADD3.X R107, R125, c[0x0][0x1ac], RZ, P1, !PT ;  /* 0x00006b007d6b7a10 */ /* 0x000fe40000ffe4ff */
[----:B------:R-:W-:Y:S02]  /*31a0*/  IADD3.X R105, R124, c[0x0][0x1ac], RZ, P2, !PT ;  /* 0x00006b007c697a10 */ /* 0x000fe400017fe4ff */
[----:B------:R-:W-:Y:S01]  /*31b0*/  IADD3.X R127, R128, c[0x0][0x1ac], RZ, P3, !PT ;  /* 0x00006b00807f7a10 */ /* 0x000fe20001ffe4ff */
[----:B--2---:R1:W-:Y:S04]  /*31c0*/  STG.E.64 [R106.64], R96 ;  /* 0x000000606a007986 */ /* 0x0043e8000c101b06 */
[----:B------:R1:W-:Y:S04]  /*31d0*/  STG.E.64 [R104.64], R148 ;  /* 0x0000009468007986 */ /* 0x0003e8000c101b06 */
[----:B------:R1:W-:Y:S04]  /*31e0*/  STG.E.64 [R126.64], R114 ;  /* 0x000000727e007986 */ /* 0x0003e8000c101b06 */
[----:B------:R-:W2:Y:S04]  /*31f0*/  LDG.E.64 R100, [R100.64+0x14b88] ;  /* 0x014b880664647981 */ /* 0x000ea8000c1e1b00 */
[----:B------:R-:W3:Y:S01]  /*3200*/  LDG.E.64 R94, [R94.64+0x11ac48] ;  /* 0x11ac48065e5e7981 */ /* 0x000ee2000c1e1b00 */
[----:B------:R-:W-:-:S04]  /*3210*/  DMUL R112, R144, R112 ;  /* 0x0000007090707228 */ /* 0x000fc80000000000 */
[----:B------:R-:W0:-:S04]  /*3220*/  DMUL R102, R66, R144 ;  /* 0x0000009042667228 */ /* 0x000e080000000000 */
[----:B------:R-:W-:-:S04]  /*3230*/  DMUL R152, R152, c[`(nvkernel__Z4jacui_F1L1214_12.const_opt.40.48)] ;  /* 0x0000000098987a28 */ /* 0x000fc80000000000 */
[----:B0-----:R-:W-:Y:S01]  /*3240*/  DMUL R146, R146, R102 ;  /* 0x0000006692927228 */ /* 0x001fe20000000000 */
[----:B------:R-:W-:Y:S02]  /*3250*/  IADD3 R132, P1, R132, c[0x0][0x1a8], RZ ;  /* 0x00006a0084847a10 */ /* 0x000fe40007f3e0ff */
[----:B------:R-:W-:Y:S02]  /*3260*/  IADD3 R130, P2, R130, c[0x0][0x1a8], RZ ;  /* 0x00006a0082827a10 */ /* 0x000fe40007f5e0ff */
[----:B------:R-:W-:Y:S02]  /*3270*/  IADD3.X R133, R131, c[0x0][0x1ac], RZ, P1, !PT ;  /* 0x00006b0083857a10 */ /* 0x000fe40000ffe4ff */
[----:B------:R-:W-:Y:S01]  /*3280*/  IADD3.X R131, R143, c[0x0][0x1ac], RZ, P2, !PT ;  /* 0x00006b008f837a10 */ /* 0x000fe200017fe4ff */
[----:B--2---:R-:W0:-:S04]  /*3290*/  DFMA R112, R98, R100, R112 ;  /* 0x000000646270722b */ /* 0x004e080000000070 */
[----:B---3--:R-:W-:-:S04]  /*32a0*/  DMUL R102, R98, R94 ;  /* 0x0000005e62667228 */ /* 0x008fc80000000000 */
[----:B0-----:R-:W0:-:S04]  /*32b0*/  DMUL R112, R112, c[`(nvkernel__Z4jacui_F1L1214_12.const_opt.16.24)] ;  /* 0x0000000070707a28 */ /* 0x001e080000000000 */
[----:B------:R-:W2:-:S04]  /*32c0*/  DMUL R98, R68, R98 ;  /* 0x0000006244627228 */ /* 0x000e880000000000 */
[----:B0-----:R-:W0:-:S04]  /*32d0*/  DFMA R102, R102, c[`(nvkernel__Z4jacui_F1L1214_12.const_opt.40.48)], R112 ;  /* 0x0000000066667a2b */ /* 0x001e080000000070 */
[----:B--2---:R-:W2:-:S04]  /*32e0*/  DFMA R98, R24, R152, -R98 ;  /* 0x000000981862722b */ /* 0x004e880000000862 */
[----:B0-----:R-:W0:-:S04]  /*32f0*/  DFMA R102, R24, R102, -R146 ;  /* 0x000000661866722b */ /* 0x001e080000000892 */
[----:B--2---:R-:W2:-:S03]  /*3300*/  DFMA R98, -R22, c[0x0][0x250], R98 ;  /* 0x0000940016627a2b */ /* 0x004e860000000162 */
[----:B0-----:R1:W-:Y:S04]  /*3310*/  STG.E.64 [R132.64], R102 ;  /* 0x0000006684007986 */ /* 0x0013e8000c101b06 */
[----:B--2---:R1:W-:Y:S04]  /*3320*/  STG.E.64 [R130.64], R98 ;  /* 0x0000006282007986 */ /* 0x0043e8000c101b06 */
.L_x_430:
[----:B------:R-:W-:Y:S05]  /*3330*/  BSYNC B0 ;  /* 0x0000000000007941 */ /* 0x000fea0003800000 */
.L_x_429:
[----:B------:R-:W-:Y:S01]  /*3340*/  IADD3 R0, R0, UR4, RZ ;  /* 0x0000000400007c10 */ /* 0x000fe2000fffe0ff */
[----:B------:R-:W-:Y:S01]  /*3350*/  @!P0 CALL.REL.NOINC `(.L_x_431) ;  /* 0x0000001000008944 */ /* 0x000fe20003c00000 */
[----:B------:R-:W-:Y:S05]  /*3360*/  BRA `(.L_x_432) ;  /* 0xffffd2c000007947 */ /* 0x000fea000383ffff */
.L_x_431:
[----:B------:R-:W-:Y:S05]  /*3370*/  EXIT ;  /* 0x000000000000794d */ /* 0x000fea0003800000 */
.L_x_433:
        /* <DEDUP_REMOVED lines=16> */
.L_x_519:


//--------------------- .text.nvkernel__Z5jacldi_F1L922_10 --------------------------
	.section	.text.nvkernel__Z5jacldi_F1L922_10,"ax",@progbits
	.sectioninfo	@"SHI_REGISTERS=200"
	.align	128
        .global         nvkernel__Z5jacldi_F1L922_10
        .type           nvkernel__Z5jacldi_F1L922_10,@function
        .size           nvkernel__Z5jacldi_F1L922_10,(.L_x_520 - nvkernel__Z5jacldi_F1L922_10)
        .other          nvkernel__Z5jacldi_F1L922_10,@"STO_CUDA_ENTRY STV_DEFAULT"
nvkernel__Z5jacldi_F1L922_10:
.text.nvkernel__Z5jacldi_F1L922_10:
        /* <DEDUP_REMOVED lines=8> */
[----:B------:R-:W0:Y:S01]  /*0080*/  DMUL R10, R10, c[0x0][0x1e0] ;  /* 0x000078000a0a7a28 */ /* 0x000e220000000000 */
[----:B------:R-:W-:Y:S01]  /*0090*/  IMAD.MOV.U32 R9, RZ, RZ, c[0x0][0x1f4] ;  /* 0x00007d00ff097624 */ /* 0x000fe200078e00ff */
[----:B------:R-:W-:Y:S01]  /*00a0*/  MOV R4, c[0x0][0x248] ;  /* 0x0000920000047a02 */ /* 0x000fe20000000f00 */
[----:B------:R-:W-:Y:S01]  /*00b0*/  IMAD.MOV.U32 R5, RZ, RZ, c[0x0][0x24c] ;  /* 0x00009300ff057624 */ /* 0x000fe200078e00ff */
[C---:B------:R-:W1:Y:S01]  /*00c0*/  DMUL R12, R18.reuse, c[0x0][0x210] ;  /* 0x00008400120c7a28 */ /* 0x040e620000000000 */
[----:B------:R-:W-:Y:S01]  /*00d0*/  MOV R42, c[0x0][0x1c0] ;  /* 0x00007000002a7a02 */ /* 0x000fe20000000f00 */
[----:B------:R-:W2:Y:S01]  /*00e0*/  S2R R0, SR_CTAID.X ;  /* 0x0000000000007919 */ /* 0x000ea20000002500 */
[----:B------:R-:W-:Y:S01]  /*00f0*/  MOV R43, c[0x0][0x1c4] ;  /* 0x00007100002b7a02 */ /* 0x000fe20000000f00 */
[C---:B------:R-:W3:Y:S01]  /*0100*/  DMUL R14, R18.reuse, c[0x0][0x228] ;  /* 0x00008a00120e7a28 */ /* 0x040ee20000000000 */
[----:B------:R-:W-:Y:S01]  /*0110*/  MOV R22, c[0x0][0x1e8] ;  /* 0x00007a0000167a02 */ /* 0x000fe20000000f00 */
[----:B------:R-:W2:Y:S01]  /*0120*/  S2R R89, SR_TID.X ;  /* 0x0000000000597919 */ /* 0x000ea20000002100 */
[----:B------:R-:W-:Y:S01]  /*0130*/  IMAD.MOV.U32 R23, RZ, RZ, c[0x0][0x1ec] ;  /* 0x00007b00ff177624 */ /* 0x000fe200078e00ff */
[----:B------:R-:W4:Y:S01]  /*0140*/  DMUL R16, R18, c[0x0][0x240] ;  /* 0x0000900012107a28 */ /* 0x000f220000000000 */
[----:B------:R-:W-:-:S02]  /*0150*/  ULDC UR4, c[0x0][0xc] ;  /* 0x0000030000047ab9 */ /* 0x000fc40000000800 */
[----:B------:R-:W-:Y:S01]  /*0160*/  USHF.L.U32 UR4, UR4, 0x7, URZ ;  /* 0x0000000704047899 */ /* 0x000fe2000800063f */
[----:B------:R-:W-:Y:S01]  /*0170*/  DFMA R36, R18, c[0x0][0x1f8], R20 ;  /* 0x00007e0012247a2b */ /* 0x000fe20000000014 */
[----:B------:R-:W-:Y:S02]  /*0180*/  ULDC.64 UR6, c[0x0][0x118] ;  /* 0x0000460000067ab9 */ /* 0x000fe40000000a00 */
[----:B------:R-:W-:Y:S01]  /*0190*/  ULDC UR5, c[0x0][0x160] ;  /* 0x0000580000057ab9 */ /* 0x000fe20000000800 */
[----:B------:R-:W-:-:S04]  /*01a0*/  DFMA R38, R20, c[0x0][0x1f8], R18 ;  /* 0x00007e0014267a2b */ /* 0x000fc80000000012 */
[----:B------:R-:W5:-:S04]  /*01b0*/  DMUL R18, R18, c[0x0][0x260] ;  /* 0x0000980012127a28 */ /* 0x000f480000000000 */
[----:B0-----:R-:W0:-:S04]  /*01c0*/  DFMA R26, R20, c[0x0][0x1c8], R10 ;  /* 0x00007200141a7a2b */ /* 0x001e08000000000a */
[----:B-1----:R-:W1:Y:S01]  /*01d0*/  DFMA R28, R20, c[0x0][0x208], R12 ;  /* 0x00008200141c7a2b */ /* 0x002e62000000000c */
[----:B--2---:R-:W-:-:S03]  /*01e0*/  IMAD R0, R0, 0x80, R89 ;  /* 0x0000008000007824 */ /* 0x004fc600078e0259 */
[----:B---3--:R-:W2:-:S04]  /*01f0*/  DFMA R30, R20, c[0x0][0x220], R14 ;  /* 0x00008800141e7a2b */ /* 0x008e88000000000e */
[----:B----4-:R-:W3:-:S04]  /*0200*/  DFMA R32, R20, c[0x0][0x238], R16 ;  /* 0x00008e0014207a2b */ /* 0x010ec80000000010 */
[----:B------:R-:W-:-:S04]  /*0210*/  DADD R40, R20, c[0x0][0x1e0] ;  /* 0x0000780014287629 */ /* 0x000fc80000000000 */
[----:B-----5:R-:W4:-:S04]  /*0220*/  DFMA R34, R20, c[0x0][0x258], R18 ;  /* 0x0000960014227a2b */ /* 0x020f080000000012 */
[----:B------:R-:W-:-:S04]  /*0230*/  DFMA R2, R8, c[0x0][0x1f8], -R4 ;  /* 0x00007e0008027a2b */ /* 0x000fc80000000804 */
[----:B------:R-:W5:-:S04]  /*0240*/  DADD R6, R8, -c[0x0][0x248] ;  /* 0x8000920008067629 */ /* 0x000f480000000000 */
[----:B0-----:R-:W-:-:S04]  /*0250*/  DFMA R72, R42, c[0x0][0x1b8], R26 ;  /* 0x00006e002a487a2b */ /* 0x001fc8000000001a */
[----:B-1----:R-:W-:-:S04]  /*0260*/  DFMA R26, R42, c[0x0][0x200], R28 ;  /* 0x000080002a1a7a2b */ /* 0x002fc8000000001c */
[----:B--2---:R-:W-:-:S04]  /*0270*/  DFMA R28, R42, c[0x0][0x218], R30 ;  /* 0x000086002a1c7a2b */ /* 0x004fc8000000001e */
[----:B---3--:R-:W-:-:S04]  /*0280*/  DFMA R30, R42, c[0x0][0x230], R32 ;  /* 0x00008c002a1e7a2b */ /* 0x008fc80000000020 */
[----:B----4-:R-:W-:-:S04]  /*0290*/  DFMA R32, R42, c[0x0][0x250], R34 ;  /* 0x000094002a207a2b */ /* 0x010fc80000000022 */
[----:B------:R-:W0:-:S04]  /*02a0*/  DADD R74, R40, c[0x0][0x1c0] ;  /* 0x00007000284a7629 */ /* 0x000e080000000000 */
[----:B------:R-:W1:-:S04]  /*02b0*/  DADD R12, R22, c[0x0][0x1e8] ;  /* 0x00007a00160c7629 */ /* 0x000e480000000000 */
[----:B------:R-:W-:-:S04]  /*02c0*/  DMUL R14, R22, -2 ;  /* 0xc0000000160e7828 */ /* 0x000fc80000000000 */
[----:B------:R-:W-:-:S04]  /*02d0*/  DFMA R34, R42, c[0x0][0x1f8], R40 ;  /* 0x00007e002a227a2b */ /* 0x000fc80000000028 */
[----:B------:R-:W-:-:S04]  /*02e0*/  DADD R36, R36, c[0x0][0x1c0] ;  /* 0x0000700024247629 */ /* 0x000fc80000000000 */
[----:B------:R-:W-:-:S04]  /*02f0*/  DADD R38, R38, c[0x0][0x1c0] ;  /* 0x0000700026267629 */ /* 0x000fc80000000000 */
[----:B-----5:R-:W2:-:S04]  /*0300*/  DMUL R76, R6, c[0x0][0x1e0] ;  /* 0x00007800064c7a28 */ /* 0x020e880000000000 */
[----:B------:R-:W3:-:S04]  /*0310*/  DMUL R78, R2, c[0x0][0x1d0] ;  /* 0x00007400024e7a28 */ /* 0x000ec80000000000 */
[----:B------:R-:W4:-:S04]  /*0320*/  DMUL R80, R2, c[0x0][0x1e0] ;  /* 0x0000780002507a28 */ /* 0x000f080000000000 */
[----:B------:R-:W-:-:S04]  /*0330*/  DMUL R10, R20, c[0x0][0x1e8] ;  /* 0x00007a00140a7a28 */ /* 0x000fc80000000000 */
[----:B------:R-:W-:-:S04]  /*0340*/  DMUL R16, R22, c[0x0][0x268] ;  /* 0x00009a0016107a28 */ /* 0x000fc80000000000 */
[----:B------:R-:W-:-:S04]  /*0350*/  DMUL R18, R22, c[0x0][0x270] ;  /* 0x00009c0016127a28 */ /* 0x000fc80000000000 */
[----:B------:R-:W-:-:S04]  /*0360*/  DMUL R20, R22, c[0x0][0x1e0] ;  /* 0x0000780016147a28 */ /* 0x000fc80000000000 */
[----:B0-----:R-:W-:-:S04]  /*0370*/  DMUL R70, R74, c[0x0][0x248] ;  /* 0x000092004a467a28 */ /* 0x001fc80000000000 */
[----:B------:R-:W-:-:S04]  /*0380*/  DMUL R22, R22, c[0x0][0x278] ;  /* 0x00009e0016167a28 */ /* 0x000fc80000000000 */
[----:B------:R-:W0:-:S04]  /*0390*/  DMUL R24, R42, c[0x0][0x1e8] ;  /* 0x00007a002a187a28 */ /* 0x000e080000000000 */
[----:B-1----:R-:W1:-:S04]  /*03a0*/  DMUL R74, R12, R74 ;  /* 0x0000004a0c4a7228 */ /* 0x002e480000000000 */
[----:B--2---:R-:W2:-:S04]  /*03b0*/  DFMA R76, R6, c[0x0][0x1d0], R76 ;  /* 0x00007400064c7a2b */ /* 0x004e88000000004c */
[----:B---3--:R-:W3:-:S04]  /*03c0*/  DFMA R78, R6, c[0x0][0x1e0], R78 ;  /* 0x00007800064e7a2b */ /* 0x008ec8000000004e */
[----:B----4-:R-:W4:-:S04]  /*03d0*/  DFMA R80, R6, c[0x0][0x1d0], R80 ;  /* 0x0000740006507a2b */ /* 0x010f080000000050 */
[----:B------:R-:W5:-:S04]  /*03e0*/  DMUL R82, R36, R14 ;  /* 0x0000000e24527228 */ /* 0x000f480000000000 */
[----:B------:R-:W0:-:S04]  /*03f0*/  DMUL R84, R14, R38 ;  /* 0x000000260e547228 */ /* 0x000e080000000000 */
[----:B------:R-:W0:-:S04]  /*0400*/  DMUL R86, R14, R34 ;  /* 0x000000220e567228 */ /* 0x000e080000000000 */
[----:B------:R0:W0:-:S04]  /*0410*/  DFMA R4, R8, -c[0x0][0x1f8], R4 ;  /* 0x80007e0008047a2b */ /* 0x0000080000000004 */
[----:B------:R-:W0:-:S04]  /*0420*/  DMUL R8, R8, c[0x0][0x1f8] ;  /* 0x00007e0008087a28 */ /* 0x000e080000000000 */
[----:B------:R0:W0:-:S04]  /*0430*/  DMUL R40, R12, c[0x0][0x1f0] ;  /* 0x00007c000c287a28 */ /* 0x0000080000000000 */
[----:B0-----:R0:W0:-:S04]  /*0440*/  DMUL R172, R24, c[0x0][0x1b8] ;  /* 0x00006e0018ac7a28 */ /* 0x0010080000000000 */
[----:B------:R0:W0:-:S04]  /*0450*/  DMUL R42, R24, c[0x0][0x1f0] ;  /* 0x00007c00182a7a28 */ /* 0x0000080000000000 */
[----:B------:R0:W0:-:S04]  /*0460*/  DMUL R44, R16, c[`(nvkernel__Z5jacldi_F1L922_10.const_opt.0.8)] ;  /* 0x00000000102c7a28 */ /* 0x0000080000000000 */
[----:B------:R0:W0:-:S04]  /*0470*/  DMUL R46, R16, c[`(nvkernel__Z5jacldi_F1L922_10.const_opt.8.16)] ;  /* 0x00000000102e7a28 */ /* 0x0000080000000000 */
[----:B------:R0:W0:-:S04]  /*0480*/  DMUL R48, R6, R24 ;  /* 0x0000001806307228 */ /* 0x0000080000000000 */
[----:B------:R0:W0:-:S04]  /*0490*/  DMUL R50, R2, R24 ;  /* 0x0000001802327228 */ /* 0x0000080000000000 */
[----:B------:R0:W0:-:S04]  /*04a0*/  DMUL R52, R24, c[0x0][0x248] ;  /* 0x0000920018347a28 */ /* 0x0000080000000000 */
[----:B------:R0:W0:-:S04]  /*04b0*/  DMUL R174, R10, c[0x0][0x1c8] ;  /* 0x000072000aae7a28 */ /* 0x0000080000000000 */
        /* <DEDUP_REMOVED lines=9> */
[----:B------:R0:W0:-:S04]  /*0550*/  DFMA R72, R72, R12, 1 ;  /* 0x3ff000004848742b */ /* 0x000008000000000c */
[----:B-1----:R-:W1:-:S04]  /*0560*/  DMUL R74, R74, c[0x0][0x248] ;  /* 0x000092004a4a7a28 */ /* 0x002e480000000000 */
[----:B--2---:R2:W0:-:S04]  /*0570*/  DFMA R76, R2, c[0x0][0x1c0], R76 ;  /* 0x00007000024c7a2b */ /* 0x004408000000004c */
[----:B---3--:R2:W3:-:S04]  /*0580*/  DFMA R78, R6, c[0x0][0x1c0], R78 ;  /* 0x00007000064e7a2b */ /* 0x0084c8000000004e */
[----:B----4-:R2:W4:-:S04]  /*0590*/  DFMA R80, R6, c[0x0][0x1c0], R80 ;  /* 0x0000700006507a2b */ /* 0x0105080000000050 */
[----:B-----5:R-:W0:-:S04]  /*05a0*/  DMUL R82, R82, c[0x0][0x1f0] ;  /* 0x00007c0052527a28 */ /* 0x020e080000000000 */
[----:B------:R-:W0:-:S04]  /*05b0*/  DMUL R84, R84, c[0x0][0x1f0] ;  /* 0x00007c0054547a28 */ /* 0x000e080000000000 */
[----:B-1234-:R-:W0:-:S04]  /*05c0*/  DMUL R86, R86, c[0x0][0x1f0] ;  /* 0x00007c0056567a28 */ /* 0x01ee080000000000 */
.L_x_437:
[----:B------:R-:W-:Y:S01]  /*05d0*/  ISETP.GE.AND P1, PT, R0, c[0x0][0x160], PT ;  /* 0x0000580000007a0c */ /* 0x000fe20003f26270 */
[----:B------:R-:W-:Y:S01]  /*05e0*/  UIADD3 UR5, -UR4, UR5, URZ ;  /* 0x0000000504057290 */ /* 0x000fe2000fffe13f */
[----:B------:R-:W-:Y:S05]  /*05f0*/  BSSY B0, `(.L_x_434) ;  /* 0x00002d6000007945 */ /* 0x000fea0003800000 */
[----:B------:R-:W-:-:S06]  /*0600*/  ISETP.LT.AND P0, PT, RZ, UR5, PT ;  /* 0x00000005ff007c0c */ /* 0x000fcc000bf01270 */
[----:B01----:R-:W-:Y:S05]  /*0610*/  @P1 BRA `(.L_x_435) ;  /* 0x00002d3000001947 */ /* 0x003fea0003800000 */
        /* <DEDUP_REMOVED lines=12> */
[----:B------:R-:W3:Y:S01]  /*06e0*/  LDG.E.CONSTANT R94, [R92.64] ;  /* 0x000000065c5e7981 */ /* 0x000ee2000c1e9900 */
[--C-:B------:R-:W-:Y:S02]  /*06f0*/  SHF.R.S64 R113, R146, 0x1d, R116.reuse ;  /* 0x0000001d92717819 */ /* 0x100fe40000001074 */
[C---:B------:R-:W-:Y:S02]  /*0700*/  IADD3.X R99, R0.reuse, 0xcb35, RZ, P1, !PT ;  /* 0x0000cb3500637810 */ /* 0x040fe40000ffe4ff */
[----:B------:R-:W-:Y:S02]  /*0710*/  SHF.R.S32.HI R116, RZ, 0x1d, R116 ;  /* 0x0000001dff747819 */ /* 0x000fe40000011474 */
[----:B------:R-:W-:-:S02]  /*0720*/  IADD3.X R111, R0, 0x2619d, RZ, P1, !PT ;  /* 0x0002619d006f7810 */ /* 0x000fc40000ffe4ff */
[--C-:B------:R-:W-:Y:S02]  /*0730*/  SHF.R.S64 R127, R146, 0x1d, R99.reuse ;  /* 0x0000001d927f7819 */ /* 0x100fe40000001063 */
[----:B-1----:R-:W-:Y:S02]  /*0740*/  IADD3.X R91, R0, 0x32cd1, RZ, P1, !PT ;  /* 0x00032cd1005b7810 */ /* 0x002fe40000ffe4ff */
[----:B------:R-:W-:Y:S02]  /*0750*/  SHF.R.S32.HI R124, RZ, 0x1d, R99 ;  /* 0x0000001dff7c7819 */ /* 0x000fe40000011463 */
[C---:B------:R-:W-:Y:S02]  /*0760*/  SHF.R.S64 R126, R146.reuse, 0x1d, R111 ;  /* 0x0000001d927e7819 */ /* 0x040fe4000000106f */
[----:B------:R-:W-:Y:S02]  /*0770*/  SHF.R.S64 R125, R146, 0x1d, R91 ;  /* 0x0000001d927d7819 */ /* 0x000fe4000000105b */
[----:B------:R-:W-:-:S02]  /*0780*/  SHF.R.S32.HI R111, RZ, 0x1d, R111 ;  /* 0x0000001dff6f7819 */ /* 0x000fc4000001146f */
[----:B------:R-:W-:Y:S02]  /*0790*/  IADD3 R104, P4, R126, c[0x0][0x180], RZ ;  /* 0x000060007e687a10 */ /* 0x000fe40007f9e0ff */
[----:B------:R-:W-:Y:S02]  /*07a0*/  SHF.R.S32.HI R112, RZ, 0x1d, R91 ;  /* 0x0000001dff707819 */ /* 0x000fe4000001145b */
[----:B------:R-:W-:Y:S02]  /*07b0*/  IADD3.X R105, R111, c[0x0][0x184], RZ, P4, !PT ;  /* 0x000061006f697a10 */ /* 0x000fe400027fe4ff */
[--C-:B--2---:R-:W-:Y:S02]  /*07c0*/  SHF.R.S32.HI R89, RZ, 0x1f, R88.reuse ;  /* 0x0000001fff597819 */ /* 0x104fe40000011458 */
[----:B---3--:R-:W-:Y:S02]  /*07d0*/  IADD3 R97, -R94, c[0x0][0x1b0], -R88 ;  /* 0x00006c005e617a10 */ /* 0x008fe40007ffe958 */
[----:B------:R-:W-:-:S03]  /*07e0*/  SHF.R.S32.HI R95, RZ, 0x1f, R94 ;  /* 0x0000001fff5f7819 */ /* 0x000fc6000001145e */
[----:B------:R-:W-:Y:S01]  /*07f0*/  IMAD.WIDE R88, R97, 0x67, R88 ;  /* 0x0000006761587825 */ /* 0x000fe200078e0258 */
[----:B------:R-:W-:-:S03]  /*0800*/  IADD3.X R97, R0, 0x19669, RZ, P1, !PT ;  /* 0x0001966900617810 */ /* 0x000fc60000ffe4ff */
[----:B------:R-:W-:Y:S02]  /*0810*/  IMAD R139, R89, 0x67, RZ ;  /* 0x00000067598b7824 */ /* 0x000fe400078e02ff */
[----:B------:R-:W-:Y:S01]  /*0820*/  IMAD.WIDE.U32 R94, R88, 0x67, R94 ;  /* 0x00000067585e7825 */ /* 0x000fe200078e005e */
[----:B------:R-:W-:-:S03]  /*0830*/  IADD3 R88, P3, R113, c[0x0][0x180], RZ ;  /* 0x0000600071587a10 */ /* 0x000fc60007f7e0ff */
[----:B------:R-:W-:Y:S01]  /*0840*/  IMAD.IADD R139, R95, 0x1, R139 ;  /* 0x000000015f8b7824 */ /* 0x000fe200078e028b */
[----:B------:R-:W-:Y:S01]  /*0850*/  SHF.R.S64 R114, R146, 0x1d, R97 ;  /* 0x0000001d92727819 */ /* 0x000fe20000001061 */
[----:B------:R-:W-:Y:S01]  /*0860*/  IMAD.SHL.U32 R140, R94, 0x8, RZ ;  /* 0x000000085e8c7824 */ /* 0x000fe200078e00ff */
[----:B------:R-:W-:Y:S02]  /*0870*/  IADD3.X R89, R116, c[0x0][0x184], RZ, P3, !PT ;  /* 0x0000610074597a10 */ /* 0x000fe40001ffe4ff */
[----:B------:R-:W-:Y:S02]  /*0880*/  SHF.L.U64.HI R139, R94, 0x3, R139 ;  /* 0x000000035e8b7819 */ /* 0x000fe4000001028b */
[----:B------:R-:W-:Y:S02]  /*0890*/  IADD3 R92, P2, R140, c[0x0][0x178], RZ ;  /* 0x00005e008c5c7a10 */ /* 0x000fe40007f5e0ff */
[----:B------:R-:W-:Y:S02]  /*08a0*/  SHF.R.S32.HI R110, RZ, 0x1d, R97 ;  /* 0x0000001dff6e7819 */ /* 0x000fe40000011461 */
[----:B------:R-:W-:-:S02]  /*08b0*/  IADD3.X R93, R139, c[0x0][0x17c], RZ, P2, !PT ;  /* 0x00005f008b5d7a10 */ /* 0x000fc400017fe4ff */
[----:B------:R-:W-:Y:S02]  /*08c0*/  IADD3 R100, P3, R127, c[0x0][0x180], RZ ;  /* 0x000060007f647a10 */ /* 0x000fe40007f7e0ff */
[----:B------:R-:W-:Y:S01]  /*08d0*/  IADD3 R102, P2, R114, c[0x0][0x180], RZ ;  /* 0x0000600072667a10 */ /* 0x000fe20007f5e0ff */
[----:B------:R-:W2:Y:S01]  /*08e0*/  LDG.E.64 R94, [R92.64] ;  /* 0x000000065c5e7981 */ /* 0x000ea2000c1e1b00 */
[----:B------:R-:W-:Y:S02]  /*08f0*/  IADD3 R138, P5, R140, c[0x0][0x188], RZ ;  /* 0x000062008c8a7a10 */ /* 0x000fe40007fbe0ff */
[----:B------:R-:W-:Y:S01]  /*0900*/  IADD3.X R101, R124, c[0x0][0x184], RZ, P3, !PT ;  /* 0x000061007c657a10 */ /* 0x000fe20001ffe4ff */
[----:B0-----:R-:W-:Y:S01]  /*0910*/  STG.E.64 [R88.64], R72 ;  /* 0x0000004858007986 */ /* 0x001fe2000c101b06 */
[----:B------:R-:W-:Y:S02]  /*0920*/  IADD3.X R103, R110, c[0x0][0x184], RZ, P2, !PT ;  /* 0x000061006e677a10 */ /* 0x000fe400017fe4ff */
[----:B------:R-:W-:Y:S01]  /*0930*/  IADD3 R106, P3, R125, c[0x0][0x180], RZ ;  /* 0x000060007d6a7a10 */ /* 0x000fe20007f7e0ff */
[----:B------:R0:W-:Y:S01]  /*0940*/  STG.E.64 [R100.64], RZ ;  /* 0x000000ff64007986 */ /* 0x0001e2000c101b06 */
[----:B------:R-:W-:-:S02]  /*0950*/  IADD3.X R141, R139, c[0x0][0x18c], RZ, P5, !PT ;  /* 0x000063008b8d7a10 */ /* 0x000fc40002ffe4ff */
[----:B------:R-:W-:Y:S01]  /*0960*/  IADD3 R90, P2, R138, 0x1000000, RZ ;  /* 0x010000008a5a7810 */ /* 0x000fe20007f5e0ff */
[----:B------:R-:W-:Y:S01]  /*0970*/  STG.E.64 [R102.64], RZ ;  /* 0x000000ff66007986 */ /* 0x000fe2000c101b06 */
[----:B------:R-:W-:-:S03]  /*0980*/  IADD3.X R107, R112, c[0x0][0x184], RZ, P3, !PT ;  /* 0x00006100706b7a10 */ /* 0x000fc60001ffe4ff */
[----:B------:R-:W-:Y:S01]  /*0990*/  IMAD.X R91, RZ, RZ, R141, P2 ;  /* 0x000000ffff5b7224 */ /* 0x000fe200010e068d */
[----:B------:R-:W-:Y:S04]  /*09a0*/  STG.E.64 [R104.64], RZ ;  /* 0x000000ff68007986 */ /* 0x000fe8000c101b06 */
[----:B------:R1:W-:Y:S04]  /*09b0*/  STG.E.64 [R106.64], RZ ;  /* 0x000000ff6a007986 */ /* 0x0003e8000c101b06 */
[----:B------:R-:W3:Y:S01]  /*09c0*/  LDG.E.64 R98, [R90.64+-0x7be7d0] ;  /* 0x841830065a627981 */ /* 0x000ee2000c1e1b00 */
[----:B------:R-:W-:-:S02]  /*09d0*/  IADD3.X R109, R0, 0x28a5, RZ, P1, !PT ;  /* 0x000028a5006d7810 */ /* 0x000fc40000ffe4ff */
[----:B------:R-:W-:Y:S02]  /*09e0*/  IADD3.X R117, R0, 0xf3d9, RZ, P1, !PT ;  /* 0x0000f3d900757810 */ /* 0x000fe40000ffe4ff */
[--C-:B------:R-:W-:Y:S02]  /*09f0*/  SHF.R.S64 R108, R146, 0x1d, R109.reuse ;  /* 0x0000001d926c7819 */ /* 0x100fe4000000106d */
[C---:B------:R-:W-:Y:S02]  /*0a00*/  IADD3.X R115, R0.reuse, 0x28a41, RZ, P1, !PT ;  /* 0x00028a4100737810 */ /* 0x040fe40000ffe4ff */
[----:B0-----:R-:W-:Y:S02]  /*0a10*/  IADD3.X R101, R0, 0x35575, RZ, P1, !PT ;  /* 0x0003557500657810 */ /* 0x001fe40000ffe4ff */
[----:B-1----:R-:W-:Y:S02]  /*0a20*/  SHF.R.S32.HI R107, RZ, 0x1d, R109 ;  /* 0x0000001dff6b7819 */ /* 0x002fe4000001146d */
[----:B------:R-:W-:-:S02]  /*0a30*/  SHF.R.S64 R109, R146, 0x1d, R117 ;  /* 0x0000001d926d7819 */ /* 0x000fc40000001075 */
[----:B------:R-:W-:Y:S02]  /*0a40*/  IADD3 R122, P4, R108, c[0x0][0x180], RZ ;  /* 0x000060006c7a7a10 */ /* 0x000fe40007f9e0ff */
[----:B------:R-:W-:Y:S02]  /*0a50*/  SHF.R.S64 R100, R146, 0x1d, R101 ;  /* 0x0000001d92647819 */ /* 0x000fe40000001065 */
[----:B------:R-:W-:Y:S02]  /*0a60*/  SHF.R.S32.HI R106, RZ, 0x1d, R117 ;  /* 0x0000001dff6a7819 */ /* 0x000fe40000011475 */
[----:B------:R-:W-:Y:S02]  /*0a70*/  IADD3 R128, P3, R109, c[0x0][0x180], RZ ;  /* 0x000060006d807a10 */ /* 0x000fe40007f7e0ff */
[----:B------:R-:W-:Y:S02]  /*0a80*/  IADD3.X R123, R107, c[0x0][0x184], RZ, P4, !PT ;  /* 0x000061006b7b7a10 */ /* 0x000fe400027fe4ff */
[----:B------:R-:W-:-:S02]  /*0a90*/  SHF.R.S32.HI R101, RZ, 0x1d, R101 ;  /* 0x0000001dff657819 */ /* 0x000fc40000011465 */
[----:B------:R-:W-:Y:S02]  /*0aa0*/  IADD3 R134, P5, R100, c[0x0][0x180], RZ ;  /* 0x0000600064867a10 */ /* 0x000fe40007fbe0ff */
[----:B------:R-:W-:Y:S02]  /*0ab0*/  IADD3.X R129, R106, c[0x0][0x184], RZ, P3, !PT ;  /* 0x000061006a817a10 */ /* 0x000fe40001ffe4ff */
[----:B------:R-:W-:Y:S01]  /*0ac0*/  IADD3.X R135, R101, c[0x0][0x184], RZ, P5, !PT ;  /* 0x0000610065877a10 */ /* 0x000fe20002ffe4ff */
[----:B--2---:R-:W0:-:S04]  /*0ad0*/  DMUL R96, R94, R94 ;  /* 0x0000005e5e607228 */ /* 0x004e080000000000 */
[----:B------:R-:W1:-:S04]  /*0ae0*/  DMUL R142, R40, R94 ;  /* 0x0000005e288e7228 */ /* 0x000e480000000000 */
[----:B0-----:R-:W-:-:S04]  /*0af0*/  DMUL R88, R82, R96 ;  /* 0x0000006052587228 */ /* 0x001fc80000000000 */
[----:B-1----:R-:W0:-:S06]  /*0b00*/  DFMA R118, R36, R142, 1 ;  /* 0x3ff000002476742b */ /* 0x002e0c000000008e */
[----:B0-----:R-:W-:-:S04]  /*0b10*/  DFMA R118, R12, R26, R118 ;  /* 0x0000001a0c76722b */ /* 0x001fc80000000076 */
[----:B---3--:R0:W1:Y:S02]  /*0b20*/  DMUL R88, R88, R98 ;  /* 0x0000006258587228 */ /* 0x0080640000000000 */
[----:B0-----:R-:W-:Y:S02]  /*0b30*/  IADD3.X R99, R0, 0x1bf0d, RZ, P1, !PT ;  /* 0x0001bf0d00637810 */ /* 0x001fe40000ffe4ff */
[----:B------:R-:W-:Y:S02]  /*0b40*/  SHF.R.S32.HI R98, RZ, 0x1d, R115 ;  /* 0x0000001dff627819 */ /* 0x000fe40000011473 */
[C-C-:B------:R-:W-:Y:S01]  /*0b50*/  SHF.R.S64 R104, R146.reuse, 0x1d, R99.reuse ;  /* 0x0000001d92687819 */ /* 0x140fe20000001063 */
[----:B-1----:R0:W-:Y:S01]  /*0b60*/  STG.E.64 [R122.64], R88 ;  /* 0x000000587a007986 */ /* 0x0021e2000c101b06 */
[----:B------:R-:W-:Y:S02]  /*0b70*/  SHF.R.S32.HI R103, RZ, 0x1d, R99 ;  /* 0x0000001dff677819 */ /* 0x000fe40000011463 */
[----:B------:R-:W-:Y:S01]  /*0b80*/  SHF.R.S64 R99, R146, 0x1d, R115 ;  /* 0x0000001d92637819 */ /* 0x000fe20000001073 */
[----:B------:R1:W-:Y:S01]  /*0b90*/  STG.E.64 [R128.64], R118 ;  /* 0x0000007680007986 */ /* 0x0003e2000c101b06 */
[----:B------:R-:W-:-:S02]  /*0ba0*/  IADD3 R130, P2, R104, c[0x0][0x180], RZ ;  /* 0x0000600068827a10 */ /* 0x000fc40007f5e0ff */
[----:B------:R-:W-:Y:S02]  /*0bb0*/  IADD3 R132, P4, R99, c[0x0][0x180], RZ ;  /* 0x0000600063847a10 */ /* 0x000fe40007f9e0ff */
[----:B------:R-:W-:Y:S02]  /*0bc0*/  IADD3.X R131, R103, c[0x0][0x184], RZ, P2, !PT ;  /* 0x0000610067837a10 */ /* 0x000fe400017fe4ff */
[----:B------:R-:W-:-:S03]  /*0bd0*/  IADD3.X R133, R98, c[0x0][0x184], RZ, P4, !PT ;  /* 0x0000610062857a10 */ /* 0x000fc600027fe4ff */
[----:B------:R-:W-:Y:S04]  /*0be0*/  STG.E.64 [R130.64], RZ ;  /* 0x000000ff82007986 */ /* 0x000fe8000c101b06 */
[----:B------:R-:W-:Y:S04]  /*0bf0*/  STG.E.64 [R132.64], RZ ;  /* 0x000000ff84007986 */ /* 0x000fe8000c101b06 */
[----:B------:R-:W-:Y:S04]  /*0c00*/  STG.E.64 [R134.64], RZ ;  /* 0x000000ff86007986 */ /* 0x000fe8000c101b06 */
[----:B------:R-:W2:Y:S01]  /*0c10*/  LDG.E.64 R120, [R90.64+0x83060] ;  /* 0x083060065a787981 */ /* 0x000ea2000c1e1b00 */
[C---:B------:R-:W-:Y:S01]  /*0c20*/  IADD3.X R115, R0.reuse, 0x5149, RZ, P1, !PT ;  /* 0x0000514900737810 */ /* 0x040fe20000ffe4ff */
[----:B0-----:R-:W2:Y:S01]  /*0c30*/  DMUL R88, R84, R96 ;  /* 0x0000006054587228 */ /* 0x001ea20000000000 */
[----:B-1----:R-:W-:-:S02]  /*0c40*/  IADD3.X R129, R0, 0x1e7b1, RZ, P1, !PT ;  /* 0x0001e7b100817810 */ /* 0x002fc40000ffe4ff */
[--C-:B------:R-:W-:Y:S02]  /*0c50*/  SHF.R.S64 R105, R146, 0x1d, R115.reuse ;  /* 0x0000001d92697819 */ /* 0x100fe40000001073 */
[----:B------:R-:W-:Y:S02]  /*0c60*/  SHF.R.S32.HI R102, RZ, 0x1d, R115 ;  /* 0x0000001dff667819 */ /* 0x000fe40000011473 */
[----:B------:R-:W-:Y:S02]  /*0c70*/  IADD3 R136, P2, R105, c[0x0][0x180], RZ ;  /* 0x0000600069887a10 */ /* 0x000fe40007f5e0ff */
[----:B------:R-:W-:Y:S02]  /*0c80*/  IADD3.X R119, R0, 0x2b2e5, RZ, P1, !PT ;  /* 0x0002b2e500777810 */ /* 0x000fe40000ffe4ff */
[----:B------:R-:W-:Y:S02]  /*0c90*/  IADD3.X R137, R102, c[0x0][0x184], RZ, P2, !PT ;  /* 0x0000610066897a10 */ /* 0x000fe400017fe4ff */
[----:B------:R-:W-:-:S02]  /*0ca0*/  SHF.R.S64 R123, R146, 0x1d, R129 ;  /* 0x0000001d927b7819 */ /* 0x000fc40000001081 */
[----:B------:R-:W-:Y:S02]  /*0cb0*/  IADD3.X R117, R0, 0x37e19, RZ, P1, !PT ;  /* 0x00037e1900757810 */ /* 0x000fe40000ffe4ff */
[----:B------:R-:W-:Y:S02]  /*0cc0*/  SHF.R.S32.HI R118, RZ, 0x1d, R129 ;  /* 0x0000001dff767819 */ /* 0x000fe40000011481 */
[--C-:B------:R-:W-:Y:S01]  /*0cd0*/  SHF.R.S64 R122, R146, 0x1d, R119.reuse ;  /* 0x0000001d927a7819 */ /* 0x100fe20000001077 */
[----:B--2---:R0:W1:Y:S02]  /*0ce0*/  DMUL R88, R88, R120 ;  /* 0x0000007858587228 */ /* 0x0040640000000000 */
[----:B0-----:R-:W-:Y:S02]  /*0cf0*/  IADD3.X R121, R0, 0x11c7d, RZ, P1, !PT ;  /* 0x00011c7d00797810 */ /* 0x001fe40000ffe4ff */
[----:B------:R-:W-:Y:S02]  /*0d00*/  SHF.R.S32.HI R120, RZ, 0x1d, R119 ;  /* 0x0000001dff787819 */ /* 0x000fe40000011477 */
[--C-:B------:R-:W-:Y:S01]  /*0d10*/  SHF.R.S64 R115, R146, 0x1d, R121.reuse ;  /* 0x0000001d92737819 */ /* 0x100fe20000001079 */
[----:B-1----:R0:W-:Y:S01]  /*0d20*/  STG.E.64 [R136.64], R88 ;  /* 0x0000005888007986 */ /* 0x0021e2000c101b06 */
[----:B------:R-:W-:-:S02]  /*0d30*/  SHF.R.S32.HI R121, RZ, 0x1d, R121 ;  /* 0x0000001dff797819 */ /* 0x000fc40000011479 */
[----:B------:R-:W-:Y:S02]  /*0d40*/  IADD3 R144, P2, R115, c[0x0][0x180], RZ ;  /* 0x0000600073907a10 */ /* 0x000fe40007f5e0ff */
[--C-:B------:R-:W-:Y:S02]  /*0d50*/  SHF.R.S64 R119, R146, 0x1d, R117.reuse ;  /* 0x0000001d92777819 */ /* 0x100fe40000001075 */
[----:B------:R-:W-:Y:S02]  /*0d60*/  IADD3.X R145, R121, c[0x0][0x184], RZ, P2, !PT ;  /* 0x0000610079917a10 */ /* 0x000fe400017fe4ff */
[----:B------:R-:W-:Y:S02]  /*0d70*/  IADD3 R148, P2, R122, c[0x0][0x180], RZ ;  /* 0x000060007a947a10 */ /* 0x000fe40007f5e0ff */
[----:B------:R-:W-:Y:S01]  /*0d80*/  SHF.R.S32.HI R117, RZ, 0x1d, R117 ;  /* 0x0000001dff757819 */ /* 0x000fe20000011475 */
[----:B------:R-:W-:Y:S01]  /*0d90*/  STG.E.64 [R144.64], RZ ;  /* 0x000000ff90007986 */ /* 0x000fe2000c101b06 */
[----:B------:R-:W-:Y:S01]  /*0da0*/  IADD3 R150, P4, R119, c[0x0][0x180], RZ ;  /* 0x0000600077967a10 */ /* 0x000fe20007f9e0ff */
[----:B0-----:R-:W0:Y:S01]  /*0db0*/  DFMA R88, R38, R142, 1 ;  /* 0x3ff000002658742b */ /* 0x001e22000000008e */
[----:B------:R-:W-:-:S02]  /*0dc0*/  IADD3 R136, P3, R123, c[0x0][0x180], RZ ;  /* 0x000060007b887a10 */ /* 0x000fc40007f7e0ff */
[----:B------:R-:W-:Y:S02]  /*0dd0*/  IADD3.X R149, R120, c[0x0][0x184], RZ, P2, !PT ;  /* 0x0000610078957a10 */ /* 0x000fe400017fe4ff */
[----:B------:R-:W-:Y:S01]  /*0de0*/  IADD3.X R137, R118, c[0x0][0x184], RZ, P3, !PT ;  /* 0x0000610076897a10 */ /* 0x000fe20001ffe4ff */
[----:B0-----:R0:W1:Y:S01]  /*0df0*/  DFMA R130, R12, R28, R88 ;  /* 0x0000001c0c82722b */ /* 0x0010620000000058 */
[----:B------:R-:W-:Y:S02]  /*0e00*/  IADD3.X R151, R117, c[0x0][0x184], RZ, P4, !PT ;  /* 0x0000610075977a10 */ /* 0x000fe400027fe4ff */
[----:B0-----:R-:W-:-:S04]  /*0e10*/  IADD3 R88, P3, R138, 0x2000000, RZ ;  /* 0x020000008a587810 */ /* 0x001fc80007f7e0ff */
[----:B-1----:R0:W-:Y:S01]  /*0e20*/  STG.E.64 [R136.64], R130 ;  /* 0x0000008288007986 */ /* 0x0021e2000c101b06 */
[----:B------:R-:W-:-:S03]  /*0e30*/  IMAD.X R89, RZ, RZ, R141, P3 ;  /* 0x000000ffff597224 */ /* 0x000fc600018e068d */
[----:B------:R-:W-:Y:S04]  /*0e40*/  STG.E.64 [R148.64], RZ ;  /* 0x000000ff94007986 */ /* 0x000fe8000c101b06 */
[----:B------:R1:W-:Y:S04]  /*0e50*/  STG.E.64 [R150.64], RZ ;  /* 0x000000ff96007986 */ /* 0x0003e8000c101b06 */
[----:B------:R-:W2:Y:S01]  /*0e60*/  LDG.E.64 R134, [R88.64+-0x73b770] ;  /* 0x8c48900658867981 */ /* 0x000ea2000c1e1b00 */
[----:B------:R-:W-:Y:S01]  /*0e70*/  DMUL R132, R86, R96 ;  /* 0x0000006056847228 */ /* 0x000fe20000000000 */
[----:B------:R-:W-:-:S02]  /*0e80*/  IADD3.X R141, R0, 0x79ed, RZ, P1, !PT ;  /* 0x000079ed008d7810 */ /* 0x000fc40000ffe4ff */
[----:B0-----:R-:W-:Y:S01]  /*0e90*/  IADD3.X R131, R0, 0x14521, RZ, P1, !PT ;  /* 0x0001452100837810 */ /* 0x001fe20000ffe4ff */
[----:B------:R-:W0:Y:S01]  /*0ea0*/  DFMA R142, R34, R142, 1 ;  /* 0x3ff00000228e742b */ /* 0x000e22000000008e */
[--C-:B------:R-:W-:Y:S02]  /*0eb0*/  SHF.R.S64 R129, R146, 0x1d, R141.reuse ;  /* 0x0000001d92817819 */ /* 0x100fe4000000108d */
[----:B------:R-:W-:Y:S02]  /*0ec0*/  SHF.R.S32.HI R128, RZ, 0x1d, R141 ;  /* 0x0000001dff807819 */ /* 0x000fe4000001148d */
[----:B------:R-:W-:Y:S01]  /*0ed0*/  IADD3.X R141, R0, 0x2db89, RZ, P1, !PT ;  /* 0x0002db89008d7810 */ /* 0x000fe20000ffe4ff */
[----:B0-----:R-:W-:Y:S01]  /*0ee0*/  DFMA R142, R12, R30, R142 ;  /* 0x0000001e0c8e722b */ /* 0x001fe2000000008e */
[----:B------:R-:W-:Y:S02]  /*0ef0*/  IADD3 R152, P2, R129, c[0x0][0x180], RZ ;  /* 0x0000600081987a10 */ /* 0x000fe40007f5e0ff */
[----:B------:R-:W-:-:S02]  /*0f00*/  SHF.R.S64 R137, R146, 0x1d, R131 ;  /* 0x0000001d92897819 */ /* 0x000fc40000001083 */
[----:B------:R-:W-:Y:S02]  /*0f10*/  IADD3.X R153, R128, c[0x0][0x184], RZ, P2, !PT ;  /* 0x0000610080997a10 */ /* 0x000fe400017fe4ff */
[----:B------:R-:W-:Y:S01]  /*0f20*/  IADD3 R154, P2, R137, c[0x0][0x180], RZ ;  /* 0x00006000899a7a10 */ /* 0x000fe20007f5e0ff */
[----:B--2---:R0:W2:Y:S02]  /*0f30*/  DMUL R144, R132, R134 ;  /* 0x0000008684907228 */ /* 0x0040a40000000000 */
[C---:B0-----:R-:W-:Y:S02]  /*0f40*/  IADD3.X R135, R0.reuse, 0x21055, RZ, P1, !PT ;  /* 0x0002105500877810 */ /* 0x041fe40000ffe4ff */
[----:B------:R-:W-:Y:S02]  /*0f50*/  IADD3.X R133, R0, 0x3a6bd, RZ, P1, !PT ;  /* 0x0003a6bd00857810 */ /* 0x000fe40000ffe4ff */
[----:B------:R-:W-:Y:S01]  /*0f60*/  SHF.R.S32.HI R132, RZ, 0x1d, R131 ;  /* 0x0000001dff847819 */ /* 0x000fe20000011483 */
[----:B--2---:R0:W-:Y:S01]  /*0f70*/  STG.E.64 [R152.64], R144 ;  /* 0x0000009098007986 */ /* 0x0041e2000c101b06 */
[----:B------:R-:W-:-:S02]  /*0f80*/  SHF.R.S64 R136, R146, 0x1d, R135 ;  /* 0x0000001d92887819 */ /* 0x000fc40000001087 */
[C---:B------:R-:W-:Y:S02]  /*0f90*/  SHF.R.S64 R131, R146.reuse, 0x1d, R141 ;  /* 0x0000001d92837819 */ /* 0x040fe4000000108d */
[----:B------:R-:W-:Y:S02]  /*0fa0*/  SHF.R.S64 R130, R146, 0x1d, R133 ;  /* 0x0000001d92827819 */ /* 0x000fe40000001085 */
[----:B------:R-:W-:Y:S02]  /*0fb0*/  SHF.R.S32.HI R135, RZ, 0x1d, R135 ;  /* 0x0000001dff877819 */ /* 0x000fe40000011487 */
[----:B------:R-:W-:Y:S02]  /*0fc0*/  IADD3 R156, P3, R136, c[0x0][0x180], RZ ;  /* 0x00006000889c7a10 */ /* 0x000fe40007f7e0ff */
[----:B------:R-:W-:Y:S02]  /*0fd0*/  SHF.R.S32.HI R134, RZ, 0x1d, R141 ;  /* 0x0000001dff867819 */ /* 0x000fe4000001148d */
[----:B------:R-:W-:-:S02]  /*0fe0*/  IADD3 R158, P4, R131, c[0x0][0x180], RZ ;  /* 0x00006000839e7a10 */ /* 0x000fc40007f9e0ff */
[----:B------:R-:W-:Y:S02]  /*0ff0*/  SHF.R.S32.HI R133, RZ, 0x1d, R133 ;  /* 0x0000001dff857819 */ /* 0x000fe40000011485 */
        /* <DEDUP_REMOVED lines=9> */
[----:B-1----:R-:W3:Y:S04]  /*1090*/  LDG.E.64 R150, [R90.64+-0x7be7d0] ;  /* 0x841830065a967981 */ /* 0x002ee8000c1e1b00 */
[----:B------:R-:W4:Y:S04]  /*10a0*/  LDG.E.64 R148, [R90.64+0x83060] ;  /* 0x083060065a947981 */ /* 0x000f28000c1e1b00 */
[----:B0-----:R-:W5:Y:S04]  /*10b0*/  LDG.E.64 R144, [R88.64+-0x73b770] ;  /* 0x8c48900658907981 */ /* 0x001f68000c1e1b00 */
[----:B------:R-:W5:Y:S01]  /*10c0*/  LDG.E.64 R152, [R88.64+0x1060c0] ;  /* 0x1060c00658987981 */ /* 0x000f62000c1e1b00 */
[----:B--2---:R-:W-:Y:S01]  /*10d0*/  DMUL R142, R94, R96 ;  /* 0x000000605e8e7228 */ /* 0x004fe20000000000 */
[----:B------:R-:W-:-:S04]  /*10e0*/  IADD3.X R141, R0, 0xa291, RZ, P1, !PT ;  /* 0x0000a291008d7810 */ /* 0x000fc80000ffe4ff */
[--C-:B------:R-:W-:Y:S02]  /*10f0*/  SHF.R.S64 R138, R146, 0x1d, R141.reuse ;  /* 0x0000001d928a7819 */ /* 0x100fe4000000108d */
[----:B------:R-:W-:Y:S01]  /*1100*/  SHF.R.S32.HI R141, RZ, 0x1d, R141 ;  /* 0x0000001dff8d7819 */ /* 0x000fe2000001148d */
[----:B---3--:R-:W0:-:S04]  /*1110*/  DMUL R150, R150, R150 ;  /* 0x0000009696967228 */ /* 0x008e080000000000 */
[----:B----4-:R-:W-:-:S04]  /*1120*/  DMUL R148, R148, R148 ;  /* 0x0000009494947228 */ /* 0x010fc80000000000 */
[----:B0-----:R-:W0:-:S04]  /*1130*/  DMUL R150, R80, R150 ;  /* 0x0000009650967228 */ /* 0x001e080000000000 */
[----:B-----5:R-:W-:-:S04]  /*1140*/  DMUL R144, R144, R144 ;  /* 0x0000009090907228 */ /* 0x020fc80000000000 */
[----:B0-----:R0:W1:Y:S02]  /*1150*/  DFMA R148, R78, R148, R150 ;  /* 0x000000944e94722b */ /* 0x0010640000000096 */
[----:B0-----:R-:W-:-:S04]  /*1160*/  IADD3 R150, P2, R138, c[0x0][0x180], RZ ;  /* 0x000060008a967a10 */ /* 0x001fc80007f5e0ff */
[----:B-1----:R-:W0:Y:S01]  /*1170*/  DFMA R148, R76, R144, R148 ;  /* 0x000000904c94722b */ /* 0x002e220000000094 */
[----:B------:R-:W-:-:S03]  /*1180*/  IADD3.X R151, R141, c[0x0][0x184], RZ, P2, !PT ;  /* 0x000061008d977a10 */ /* 0x000fc600017fe4ff */
[----:B------:R-:W-:-:S04]  /*1190*/  DMUL R144, R70, R96 ;  /* 0x0000006046907228 */ /* 0x000fc80000000000 */
[----:B0-----:R-:W0:-:S06]  /*11a0*/  DMUL R142, R142, R148 ;  /* 0x000000948e8e7228 */ /* 0x001e0c0000000000 */
[----:B0-----:R-:W0:-:S06]  /*11b0*/  DFMA R142, R144, R152, R142 ;  /* 0x00000098908e722b */ /* 0x001e0c000000008e */
[----:B0-----:R-:W0:-:S07]  /*11c0*/  DMUL R144, R14, R142 ;  /* 0x0000008e0e907228 */ /* 0x001e0e0000000000 */
[----:B0-----:R0:W-:Y:S04]  /*11d0*/  STG.E.64 [R150.64], R144 ;  /* 0x0000009096007986 */ /* 0x0011e8000c101b06 */
[----:B------:R-:W2:Y:S01]  /*11e0*/  LDG.E.64 R148, [R90.64+-0x7be7d0] ;  /* 0x841830065a947981 */ /* 0x000ea2000c1e1b00 */
[----:B------:R-:W2:Y:S01]  /*11f0*/  DMUL R96, R12, R96 ;  /* 0x000000600c607228 */ /* 0x000ea20000000000 */
[----:B------:R-:W-:-:S04]  /*1200*/  IADD3.X R143, R0, 0x16dc5, RZ, P1, !PT ;  /* 0x00016dc5008f7810 */ /* 0x000fc80000ffe4ff */
[--C-:B------:R-:W-:Y:S02]  /*1210*/  SHF.R.S64 R142, R146, 0x1d, R143.reuse ;  /* 0x0000001d928e7819 */ /* 0x100fe4000000108f */
[----:B------:R-:W-:Y:S02]  /*1220*/  SHF.R.S32.HI R143, RZ, 0x1d, R143 ;  /* 0x0000001dff8f7819 */ /* 0x000fe4000001148f */
[----:B------:R-:W-:-:S04]  /*1230*/  IADD3 R154, P2, R142, c[0x0][0x180], RZ ;  /* 0x000060008e9a7a10 */ /* 0x000fc80007f5e0ff */
[----:B------:R-:W-:Y:S01]  /*1240*/  IADD3.X R155, R143, c[0x0][0x184], RZ, P2, !PT ;  /* 0x000061008f9b7a10 */ /* 0x000fe200017fe4ff */
[----:B--2---:R-:W1:-:S06]  /*1250*/  DMUL R148, R96, R148 ;  /* 0x0000009460947228 */ /* 0x004e4c0000000000 */
[----:B-1----:R-:W1:-:S07]  /*1260*/  DMUL R148, R80, R148 ;  /* 0x0000009450947228 */ /* 0x002e4e0000000000 */
[----:B-1----:R1:W-:Y:S04]  /*1270*/  STG.E.64 [R154.64], R148 ;  /* 0x000000949a007986 */ /* 0x0023e8000c101b06 */
[----:B0-----:R-:W2:Y:S01]  /*1280*/  LDG.E.64 R150, [R90.64+0x83060] ;  /* 0x083060065a967981 */ /* 0x001ea2000c1e1b00 */
[----:B------:R-:W-:-:S04]  /*1290*/  IADD3.X R145, R0, 0x238f9, RZ, P1, !PT ;  /* 0x000238f900917810 */ /* 0x000fc80000ffe4ff */
[--C-:B------:R-:W-:Y:S02]  /*12a0*/  SHF.R.S64 R144, R146, 0x1d, R145.reuse ;  /* 0x0000001d92907819 */ /* 0x100fe40000001091 */
[----:B------:R-:W-:Y:S02]  /*12b0*/  SHF.R.S32.HI R145, RZ, 0x1d, R145 ;  /* 0x0000001dff917819 */ /* 0x000fe40000011491 */
[----:B------:R-:W-:-:S04]  /*12c0*/  IADD3 R156, P2, R144, c[0x0][0x180], RZ ;  /* 0x00006000909c7a10 */ /* 0x000fc80007f5e0ff */
[----:B------:R-:W-:Y:S01]  /*12d0*/  IADD3.X R157, R145, c[0x0][0x184], RZ, P2, !PT ;  /* 0x00006100919d7a10 */ /* 0x000fe200017fe4ff */
[----:B--2---:R-:W0:-:S06]  /*12e0*/  DMUL R150, R96, R150 ;  /* 0x0000009660967228 */ /* 0x004e0c0000000000 */
[----:B0-----:R-:W0:-:S07]  /*12f0*/  DMUL R150, R78, R150 ;  /* 0x000000964e967228 */ /* 0x001e0e0000000000 */
[----:B0-----:R0:W-:Y:S04]  /*1300*/  STG.E.64 [R156.64], R150 ;  /* 0x000000969c007986 */ /* 0x0011e8000c101b06 */
[----:B------:R-:W2:Y:S01]  /*1310*/  LDG.E.64 R152, [R88.64+-0x73b770] ;  /* 0x8c48900658987981 */ /* 0x000ea2000c1e1b00 */
[C---:B-1----:R-:W-:Y:S01]  /*1320*/  IADD3.X R155, R0.reuse, 0x3042d, RZ, P1, !PT ;  /* 0x0003042d009b7810 */ /* 0x042fe20000ffe4ff */
[----:B------:R-:W1:Y:S01]  /*1330*/  DFMA R94, R74, R94, 1 ;  /* 0x3ff000004a5e742b */ /* 0x000e62000000005e */
[----:B------:R-:W-:Y:S02]  /*1340*/  IADD3.X R149, R0, 0x3cf61, RZ, P1, !PT ;  /* 0x0003cf6100957810 */ /* 0x000fe40000ffe4ff */
[C---:B------:R-:W-:Y:S01]  /*1350*/  SHF.R.S64 R147, R146.reuse, 0x1d, R155 ;  /* 0x0000001d92937819 */ /* 0x040fe2000000109b */
[----:B------:R-:W-:Y:S01]  /*1360*/  DADD R158, -RZ, -R172 ;  /* 0x00000000ff9e7229 */ /* 0x000fe200000009ac */
[----:B------:R-:W-:-:S02]  /*1370*/  SHF.R.S64 R146, R146, 0x1d, R149 ;  /* 0x0000001d92927819 */ /* 0x000fc40000001095 */
[----:B------:R-:W-:Y:S01]  /*1380*/  SHF.R.S32.HI R148, RZ, 0x1d, R155 ;  /* 0x0000001dff947819 */ /* 0x000fe2000001149b */
[----:B-1----:R-:W-:Y:S01]  /*1390*/  DFMA R94, R12, R32, R94 ;  /* 0x000000200c5e722b */ /* 0x002fe2000000005e */
[----:B------:R-:W-:Y:S02]  /*13a0*/  SHF.R.S32.HI R149, RZ, 0x1d, R149 ;  /* 0x0000001dff957819 */ /* 0x000fe40000011495 */
[----:B------:R-:W-:-:S04]  /*13b0*/  IADD3 R154, P2, R146, c[0x0][0x180], RZ ;  /* 0x00006000929a7a10 */ /* 0x000fc80007f5e0ff */
[----:B------:R-:W-:Y:S02]  /*13c0*/  IADD3.X R155, R149, c[0x0][0x184], RZ, P2, !PT ;  /* 0x00006100959b7a10 */ /* 0x000fe400017fe4ff */
[----:B------:R-:W-:Y:S02]  /*13d0*/  IADD3 R166, P2, R114, c[0x0][0x190], RZ ;  /* 0x0000640072a67a10 */ /* 0x000fe40007f5e0ff */
[----:B------:R-:W-:Y:S01]  /*13e0*/  IADD3 R168, P3, R126, c[0x0][0x190], RZ ;  /* 0x000064007ea87a10 */ /* 0x000fe20007f7e0ff */
[----:B------:R-:W-:Y:S01]  /*13f0*/  DADD R178, -RZ, -R16 ;  /* 0x00000000ffb27229 */ /* 0x000fe20000000910 */
[----:B------:R-:W-:Y:S02]  /*1400*/  IADD3 R170, P4, R125, c[0x0][0x190], RZ ;  /* 0x000064007daa7a10 */ /* 0x000fe40007f9e0ff */
[----:B------:R-:W-:Y:S02]  /*1410*/  IADD3.X R167, R110, c[0x0][0x194], RZ, P2, !PT ;  /* 0x000065006ea77a10 */ /* 0x000fe400017fe4ff */
[----:B------:R-:W-:-:S02]  /*1420*/  IADD3.X R169, R111, c[0x0][0x194], RZ, P3, !PT ;  /* 0x000065006fa97a10 */ /* 0x000fc40001ffe4ff */
[----:B------:R-:W-:Y:S01]  /*1430*/  IADD3.X R171, R112, c[0x0][0x194], RZ, P4, !PT ;  /* 0x0000650070ab7a10 */ /* 0x000fe200027fe4ff */
[----:B--2---:R1:W2:Y:S02]  /*1440*/  DMUL R152, R96, R152 ;  /* 0x0000009860987228 */ /* 0x0042a40000000000 */
[----:B-1----:R-:W-:-:S04]  /*1450*/  IADD3 R96, P1, R147, c[0x0][0x180], RZ ;  /* 0x0000600093607a10 */ /* 0x002fc80007f3e0ff */
[----:B--2---:R-:W1:Y:S01]  /*1460*/  DMUL R152, R76, R152 ;  /* 0x000000984c987228 */ /* 0x004e620000000000 */
[----:B------:R-:W-:Y:S02]  /*1470*/  IADD3.X R97, R148, c[0x0][0x184], RZ, P1, !PT ;  /* 0x0000610094617a10 */ /* 0x000fe40000ffe4ff */
[----:B0-----:R-:W-:-:S04]  /*1480*/  IADD3 R156, P1, R113, c[0x0][0x190], RZ ;  /* 0x00006400719c7a10 */ /* 0x001fc80007f3e0ff */
[----:B-1----:R-:W-:Y:S01]  /*1490*/  STG.E.64 [R96.64], R152 ;  /* 0x0000009860007986 */ /* 0x002fe2000c101b06 */
[----:B------:R-:W-:Y:S02]  /*14a0*/  IADD3.X R157, R116, c[0x0][0x194], RZ, P1, !PT ;  /* 0x00006500749d7a10 */ /* 0x000fe40000ffe4ff */
[----:B------:R-:W-:Y:S01]  /*14b0*/  IADD3 R162, P1, R127, c[0x0][0x190], RZ ;  /* 0x000064007fa27a10 */ /* 0x000fe20007f3e0ff */
[----:B------:R0:W-:Y:S04]  /*14c0*/  STG.E.64 [R154.64], R94 ;  /* 0x0000005e9a007986 */ /* 0x0001e8000c101b06 */
[----:B------:R-:W2:Y:S01]  /*14d0*/  LDG.E.64 R150, [R92.64+-0x14b88] ;  /* 0xfeb478065c967981 */ /* 0x000ea2000c1e1b00 */
[----:B------:R-:W-:-:S03]  /*14e0*/  IADD3.X R163, R124, c[0x0][0x194], RZ, P1, !PT ;  /* 0x000065007ca37a10 */ /* 0x000fc60000ffe4ff */
[----:B------:R1:W-:Y:S04]  /*14f0*/  STG.E.64 [R156.64], R158 ;  /* 0x0000009e9c007986 */ /* 0x0003e8000c101b06 */
[----:B------:R-:W-:Y:S04]  /*1500*/  STG.E.64 [R162.64], RZ ;  /* 0x000000ffa2007986 */ /* 0x000fe8000c101b06 */
[----:B------:R-:W-:Y:S04]  /*1510*/  STG.E.64 [R166.64], RZ ;  /* 0x000000ffa6007986 */ /* 0x000fe8000c101b06 */
[----:B------:R-:W-:Y:S04]  /*1520*/  STG.E.64 [R168.64], R178 ;  /* 0x000000b2a8007986 */ /* 0x000fe8000c101b06 */
[----:B------:R3:W-:Y:S04]  /*1530*/  STG.E.64 [R170.64], RZ ;  /* 0x000000ffaa007986 */ /* 0x0007e8000c101b06 */
[----:B0-----:R-:W4:Y:S04]  /*1540*/  LDG.E.64 R154, [R88.64+-0x7502f8] ;  /* 0x8afd0806589a7981 */ /* 0x001f28000c1e1b00 */
[----:B-1----:R-:W5:Y:S01]  /*1550*/  LDG.E.64 R158, [R90.64+-0x7d3358] ;  /* 0x82cca8065a9e7981 */ /* 0x002f62000c1e1b00 */
[----:B------:R-:W-:-:S02]  /*1560*/  IADD3 R182, P2, R104, c[0x0][0x190], RZ ;  /* 0x0000640068b67a10 */ /* 0x000fc40007f5e0ff */
[----:B---3--:R-:W-:Y:S02]  /*1570*/  IADD3 R170, P1, R108, c[0x0][0x190], RZ ;  /* 0x000064006caa7a10 */ /* 0x008fe40007f3e0ff */
[----:B------:R-:W-:Y:S02]  /*1580*/  IADD3 R184, P3, R99, c[0x0][0x190], RZ ;  /* 0x0000640063b87a10 */ /* 0x000fe40007f7e0ff */
[----:B------:R-:W-:Y:S02]  /*1590*/  IADD3.X R171, R107, c[0x0][0x194], RZ, P1, !PT ;  /* 0x000065006bab7a10 */ /* 0x000fe40000ffe4ff */
[----:B------:R-:W-:Y:S02]  /*15a0*/  IADD3 R180, P1, R109, c[0x0][0x190], RZ ;  /* 0x000064006db47a10 */ /* 0x000fe40007f3e0ff */
[----:B------:R-:W-:Y:S02]  /*15b0*/  IADD3 R186, P4, R100, c[0x0][0x190], RZ ;  /* 0x0000640064ba7a10 */ /* 0x000fe40007f9e0ff */
[----:B------:R-:W-:-:S02]  /*15c0*/  IADD3.X R181, R106, c[0x0][0x194], RZ, P1, !PT ;  /* 0x000065006ab57a10 */ /* 0x000fc40000ffe4ff */
[----:B------:R-:W-:Y:S02]  /*15d0*/  IADD3.X R183, R103, c[0x0][0x194], RZ, P2, !PT ;  /* 0x0000650067b77a10 */ /* 0x000fe400017fe4ff */
[----:B------:R-:W-:Y:S02]  /*15e0*/  IADD3.X R185, R98, c[0x0][0x194], RZ, P3, !PT ;  /* 0x0000650062b97a10 */ /* 0x000fe40001ffe4ff */
[----:B------:R-:W-:Y:S01]  /*15f0*/  IADD3.X R187, R101, c[0x0][0x194], RZ, P4, !PT ;  /* 0x0000650065bb7a10 */ /* 0x000fe200027fe4ff */
[----:B--2---:R-:W0:-:S06]  /*1600*/  DMUL R152, R150, R150 ;  /* 0x0000009696987228 */ /* 0x004e0c0000000000 */
[----:B0-----:R-:W0:-:S04]  /*1610*/  DMUL R164, R152, c[0x0][0x1f0] ;  /* 0x00007c0098a47a28 */ /* 0x001e080000000000 */
[----:B----4-:R-:W-:-:S04]  /*1620*/  DMUL R156, R150, R154 ;  /* 0x0000009a969c7228 */ /* 0x010fc80000000000 */
[----:B-----5:R-:W1:-:S04]  /*1630*/  DMUL R160, R154, R158 ;  /* 0x0000009e9aa07228 */ /* 0x020e480000000000 */
[----:B0-----:R-:W0:-:S04]  /*1640*/  DMUL R94, R158, R164 ;  /* 0x000000a49e5e7228 */ /* 0x001e080000000000 */
[----:B-1----:R-:W-:-:S04]  /*1650*/  DMUL R96, R152, R160 ;  /* 0x000000a098607228 */ /* 0x002fc80000000000 */
[----:B0-----:R-:W0:-:S04]  /*1660*/  DMUL R162, R24, R94 ;  /* 0x0000005e18a27228 */ /* 0x001e080000000000 */
[----:B------:R-:W-:-:S04]  /*1670*/  DMUL R94, R16, R156 ;  /* 0x0000009c105e7228 */ /* 0x000fc80000000000 */
[----:B0-----:R-:W0:-:S04]  /*1680*/  DFMA R162, R16, R96, R162 ;  /* 0x0000006010a2722b */ /* 0x001e0800000000a2 */
[----:B------:R-:W1:-:S03]  /*1690*/  DMUL R96, R150, R158 ;  /* 0x0000009e96607228 */ /* 0x000e460000000000 */
[----:B0-----:R0:W-:Y:S01]  /*16a0*/  STG.E.64 [R170.64], R162 ;  /* 0x000000a2aa007986 */ /* 0x0011e2000c101b06 */
[----:B------:R-:W2:-:S04]  /*16b0*/  DFMA R166, -R42, R150, -R94 ;  /* 0x000000962aa6722b */ /* 0x000e88000000095e */
[----:B-1----:R-:W1:-:S04]  /*16c0*/  DMUL R168, R16, R96 ;  /* 0x0000006010a87228 */ /* 0x002e480000000000 */
[----:B--2---:R-:W2:-:S04]  /*16d0*/  DFMA R166, -R24, c[0x0][0x200], R166 ;  /* 0x0000800018a67a2b */ /* 0x004e8800000001a6 */
[----:B-1----:R-:W1:-:S03]  /*16e0*/  DADD R188, -RZ, -R168 ;  /* 0x00000000ffbc7229 */ /* 0x002e4600000009a8 */
[----:B--2---:R2:W-:Y:S04]  /*16f0*/  STG.E.64 [R180.64], R166 ;  /* 0x000000a6b4007986 */ /* 0x0045e8000c101b06 */
[----:B------:R3:W-:Y:S04]  /*1700*/  STG.E.64 [R182.64], RZ ;  /* 0x000000ffb6007986 */ /* 0x0007e8000c101b06 */
[----:B-1----:R1:W-:Y:S04]  /*1710*/  STG.E.64 [R184.64], R188 ;  /* 0x000000bcb8007986 */ /* 0x0023e8000c101b06 */
[----:B------:R4:W-:Y:S04]  /*1720*/  STG.E.64 [R186.64], RZ ;  /* 0x000000ffba007986 */ /* 0x0009e8000c101b06 */
[----:B0-----:R-:W5:Y:S01]  /*1730*/  LDG.E.64 R162, [R90.64+0x6e4d8] ;  /* 0x06e4d8065aa27981 */ /* 0x001f62000c1e1b00 */
[----:B------:R-:W0:Y:S01]  /*1740*/  DMUL R178, R150, c[0x0][0x1f0] ;  /* 0x00007c0096b27a28 */ /* 0x000e220000000000 */
[----:B--2---:R-:W-:-:S02]  /*1750*/  IADD3 R180, P1, R105, c[0x0][0x190], RZ ;  /* 0x0000640069b47a10 */ /* 0x004fc40007f3e0ff */
[----:B---3--:R-:W-:Y:S02]  /*1760*/  IADD3 R182, P2, R115, c[0x0][0x190], RZ ;  /* 0x0000640073b67a10 */ /* 0x008fe40007f5e0ff */
[----:B------:R-:W-:Y:S01]  /*1770*/  IADD3.X R181, R102, c[0x0][0x194], RZ, P1, !PT ;  /* 0x0000650066b57a10 */ /* 0x000fe20000ffe4ff */
[C---:B0-----:R-:W0:Y:S01]  /*1780*/  DFMA R178, R24.reuse, -R178, -R94 ;  /* 0x800000b218b2722b */ /* 0x041e22000000085e */
[----:B-1----:R-:W-:Y:S02]  /*1790*/  IADD3 R184, P1, R123, c[0x0][0x190], RZ ;  /* 0x000064007bb87a10 */ /* 0x002fe40007f3e0ff */
[----:B------:R-:W-:Y:S02]  /*17a0*/  IADD3.X R183, R121, c[0x0][0x194], RZ, P2, !PT ;  /* 0x0000650079b77a10 */ /* 0x000fe400017fe4ff */
[----:B----4-:R-:W-:Y:S01]  /*17b0*/  IADD3 R186, P2, R122, c[0x0][0x190], RZ ;  /* 0x000064007aba7a10 */ /* 0x010fe20007f5e0ff */
[----:B0-----:R-:W-:Y:S01]  /*17c0*/  DFMA R178, -R24, c[0x0][0x218], R178 ;  /* 0x0000860018b27a2b */ /* 0x001fe200000001b2 */
[----:B------:R-:W-:-:S02]  /*17d0*/  IADD3 R188, P3, R119, c[0x0][0x190], RZ ;  /* 0x0000640077bc7a10 */ /* 0x000fc40007f7e0ff */
[----:B------:R-:W-:Y:S02]  /*17e0*/  IADD3.X R185, R118, c[0x0][0x194], RZ, P1, !PT ;  /* 0x0000650076b97a10 */ /* 0x000fe40000ffe4ff */
[----:B------:R-:W-:Y:S02]  /*17f0*/  IADD3 R94, P1, R140, c[0x0][0x198], RZ ;  /* 0x000066008c5e7a10 */ /* 0x000fe40007f3e0ff */
[----:B------:R-:W-:Y:S02]  /*1800*/  IADD3.X R187, R120, c[0x0][0x194], RZ, P2, !PT ;  /* 0x0000650078bb7a10 */ /* 0x000fe400017fe4ff */
[----:B------:R-:W-:Y:S02]  /*1810*/  IADD3.X R189, R117, c[0x0][0x194], RZ, P3, !PT ;  /* 0x0000650075bd7a10 */ /* 0x000fe40001ffe4ff */
[----:B------:R-:W-:Y:S01]  /*1820*/  IADD3.X R95, R139, c[0x0][0x19c], RZ, P1, !PT ;  /* 0x000067008b5f7a10 */ /* 0x000fe20000ffe4ff */
[----:B-----5:R-:W0:-:S04]  /*1830*/  DMUL R168, R164, R162 ;  /* 0x000000a2a4a87228 */ /* 0x020e080000000000 */
[----:B------:R-:W1:-:S04]  /*1840*/  DMUL R164, R154, R162 ;  /* 0x000000a29aa47228 */ /* 0x000e480000000000 */
[----:B0-----:R-:W-:-:S04]  /*1850*/  DMUL R170, R24, R168 ;  /* 0x000000a818aa7228 */ /* 0x001fc80000000000 */
[----:B-1----:R-:W0:-:S04]  /*1860*/  DMUL R168, R152, R164 ;  /* 0x000000a498a87228 */ /* 0x002e080000000000 */
[----:B------:R-:W1:-:S04]  /*1870*/  DMUL R166, R150, R162 ;  /* 0x000000a296a67228 */ /* 0x000e480000000000 */
[----:B0-----:R-:W0:-:S04]  /*1880*/  DFMA R168, R16, R168, R170 ;  /* 0x000000a810a8722b */ /* 0x001e0800000000aa */
[----:B-1----:R-:W1:-:S03]  /*1890*/  DMUL R170, R16, R166 ;  /* 0x000000a610aa7228 */ /* 0x002e460000000000 */
[----:B0-----:R0:W-:Y:S03]  /*18a0*/  STG.E.64 [R180.64], R168 ;  /* 0x000000a8b4007986 */ /* 0x0011e6000c101b06 */
[----:B-1----:R-:W1:Y:S01]  /*18b0*/  DADD R190, -RZ, -R170 ;  /* 0x00000000ffbe7229 */ /* 0x002e6200000009aa */
[----:B------:R2:W-:Y:S04]  /*18c0*/  STG.E.64 [R182.64], RZ ;  /* 0x000000ffb6007986 */ /* 0x0005e8000c101b06 */
[----:B------:R-:W-:Y:S04]  /*18d0*/  STG.E.64 [R184.64], R178 ;  /* 0x000000b2b8007986 */ /* 0x000fe8000c101b06 */
[----:B-1----:R-:W-:Y:S04]  /*18e0*/  STG.E.64 [R186.64], R190 ;  /* 0x000000beba007986 */ /* 0x002fe8000c101b06 */
[----:B------:R1:W-:Y:S04]  /*18f0*/  STG.E.64 [R188.64], RZ ;  /* 0x000000ffbc007986 */ /* 0x0003e8000c101b06 */
[----:B0-----:R-:W3:Y:S01]  /*1900*/  LDG.E.64 R168, [R94.64+-0x14b88] ;  /* 0xfeb478065ea87981 */ /* 0x001ee2000c1e1b00 */
[----:B------:R-:W-:Y:S01]  /*1910*/  DMUL R170, R156, R156 ;  /* 0x0000009c9caa7228 */ /* 0x000fe20000000000 */
[----:B------:R-:W-:-:S03]  /*1920*/  IADD3 R192, P4, R130, c[0x0][0x190], RZ ;  /* 0x0000640082c07a10 */ /* 0x000fc60007f9e0ff */
[C---:B--2---:R-:W0:Y:S01]  /*1930*/  DMUL R182, R8.reuse, R150 ;  /* 0x0000009608b67228 */ /* 0x044e220000000000 */
[----:B-1----:R-:W-:Y:S02]  /*1940*/  IADD3 R188, P2, R136, c[0x0][0x190], RZ ;  /* 0x0000640088bc7a10 */ /* 0x002fe40007f5e0ff */
[----:B------:R-:W-:Y:S01]  /*1950*/  IADD3 R190, P3, R131, c[0x0][0x190], RZ ;  /* 0x0000640083be7a10 */ /* 0x000fe20007f7e0ff */
[----:B------:R-:W1:Y:S01]  /*1960*/  DMUL R180, R8, R152 ;  /* 0x0000009808b47228 */ /* 0x000e620000000000 */
[----:B------:R-:W-:Y:S02]  /*1970*/  IADD3.X R189, R135, c[0x0][0x194], RZ, P2, !PT ;  /* 0x0000650087bd7a10 */ /* 0x000fe400017fe4ff */
[----:B------:R-:W-:Y:S01]  /*1980*/  IADD3.X R191, R134, c[0x0][0x194], RZ, P3, !PT ;  /* 0x0000650086bf7a10 */ /* 0x000fe20001ffe4ff */
[----:B0-----:R-:W0:Y:S01]  /*1990*/  DMUL R182, R24, R182 ;  /* 0x000000b618b67228 */ /* 0x001e220000000000 */
[----:B------:R-:W-:-:S03]  /*19a0*/  IADD3.X R193, R133, c[0x0][0x194], RZ, P4, !PT ;  /* 0x0000650085c17a10 */ /* 0x000fc600027fe4ff */
[----:B-1----:R-:W-:-:S04]  /*19b0*/  DMUL R180, R154, R180 ;  /* 0x000000b49ab47228 */ /* 0x002fc80000000000 */
[----:B------:R-:W1:-:S04]  /*19c0*/  DMUL R96, R96, c[`(nvkernel__Z5jacldi_F1L922_10.const_opt.16.24)] ;  /* 0x0000000060607a28 */ /* 0x000e480000000000 */
[----:B------:R-:W-:-:S04]  /*19d0*/  DMUL R166, R166, c[`(nvkernel__Z5jacldi_F1L922_10.const_opt.16.24)] ;  /* 0x00000000a6a67a28 */ /* 0x000fc80000000000 */
[----:B0-----:R-:W0:-:S04]  /*19e0*/  DFMA R182, R44, R156, -R182 ;  /* 0x0000009c2cb6722b */ /* 0x001e0800000008b6 */
[----:B-1----:R-:W-:-:S04]  /*19f0*/  DMUL R96, R16, R96 ;  /* 0x0000006010607228 */ /* 0x002fc80000000000 */
[----:B0-----:R-:W-:-:S04]  /*1a00*/  DFMA R182, -R24, c[0x0][0x230], R182 ;  /* 0x00008c0018b67a2b */ /* 0x001fc800000001b6 */
[----:B---3--:R-:W0:-:S06]  /*1a10*/  DMUL R168, R168, c[`(nvkernel__Z5jacldi_F1L922_10.const_opt.16.24)] ;  /* 0x00000000a8a87a28 */ /* 0x008e0c0000000000 */
[----:B0-----:R0:W1:Y:S02]  /*1a20*/  DFMA R168, R150, R168, -R170 ;  /* 0x000000a896a8722b */ /* 0x00106400000008aa */
[----:B0-----:R-:W-:-:S04]  /*1a30*/  IADD3 R170, P1, R129, c[0x0][0x190], RZ ;  /* 0x0000640081aa7a10 */ /* 0x001fc80007f3e0ff */
[----:B-1----:R-:W0:Y:S01]  /*1a40*/  DMUL R168, R16, R168 ;  /* 0x000000a810a87228 */ /* 0x002e220000000000 */
[----:B------:R-:W-:Y:S02]  /*1a50*/  IADD3.X R171, R128, c[0x0][0x194], RZ, P1, !PT ;  /* 0x0000650080ab7a10 */ /* 0x000fe40000ffe4ff */
[----:B------:R-:W-:-:S03]  /*1a60*/  IADD3 R186, P1, R137, c[0x0][0x190], RZ ;  /* 0x0000640089ba7a10 */ /* 0x000fc60007f3e0ff */
[----:B0-----:R-:W0:Y:S01]  /*1a70*/  DFMA R168, R24, R180, -R168 ;  /* 0x000000b418a8722b */ /* 0x001e2200000008a8 */
[----:B------:R-:W-:-:S03]  /*1a80*/  IADD3.X R187, R132, c[0x0][0x194], RZ, P1, !PT ;  /* 0x0000650084bb7a10 */ /* 0x000fc60000ffe4ff */
[----:B------:R-:W1:-:S03]  /*1a90*/  DMUL R180, R16, R166 ;  /* 0x000000a610b47228 */ /* 0x000e460000000000 */
[----:B0-----:R0:W-:Y:S04]  /*1aa0*/  STG.E.64 [R170.64], R168 ;  /* 0x000000a8aa007986 */ /* 0x0011e8000c101b06 */
[----:B------:R-:W-:Y:S04]  /*1ab0*/  STG.E.64 [R186.64], R96 ;  /* 0x00000060ba007986 */ /* 0x000fe8000c101b06 */
[----:B-1----:R-:W-:Y:S04]  /*1ac0*/  STG.E.64 [R188.64], R180 ;  /* 0x000000b4bc007986 */ /* 0x002fe8000c101b06 */
[----:B------:R1:W-:Y:S04]  /*1ad0*/  STG.E.64 [R190.64], R182 ;  /* 0x000000b6be007986 */ /* 0x0003e8000c101b06 */
[----:B------:R-:W-:Y:S04]  /*1ae0*/  STG.E.64 [R192.64], R46 ;  /* 0x0000002ec0007986 */ /* 0x000fe8000c101b06 */
[----:B------:R-:W2:Y:S04]  /*1af0*/  LDG.E.64 R166, [R88.64+0xf1538] ;  /* 0x0f15380658a67981 */ /* 0x000ea8000c1e1b00 */
[----:B0-----:R-:W3:Y:S01]  /*1b00*/  LDG.E.64 R170, [R94.64+-0x14b88] ;  /* 0xfeb478065eaa7981 */ /* 0x001ee2000c1e1b00 */
[----:B------:R-:W0:Y:S01]  /*1b10*/  DMUL R178, R150, R152 ;  /* 0x0000009896b27228 */ /* 0x000e220000000000 */
[----:B------:R-:W-:-:S02]  /*1b20*/  IMAD.MOV.U32 R194, RZ, RZ, c[0x0][0x248] ;  /* 0x00009200ffc27624 */ /* 0x000fc400078e00ff */
[----:B------:R-:W-:Y:S01]  /*1b30*/  IMAD.MOV.U32 R195, RZ, RZ, c[0x0][0x24c] ;  /* 0x00009300ffc37624 */ /* 0x000fe200078e00ff */
[----:B------:R-:W-:-:S04]  /*1b40*/  DMUL R168, R162, R162 ;  /* 0x000000a2a2a87228 */ /* 0x000fc80000000000 */
[----:B0-----:R-:W0:-:S04]  /*1b50*/  DMUL R184, R6, R178 ;  /* 0x000000b206b87228 */ /* 0x001e080000000000 */
[----:B------:R-:W1:-:S04]  /*1b60*/  DMUL R160, R160, c[`(nvkernel__Z5jacldi_F1L922_10.const_opt.16.24)] ;  /* 0x00000000a0a07a28 */ /* 0x000e480000000000 */
[----:B0-----:R-:W-:-:S04]  /*1b70*/  DMUL R184, R168, R184 ;  /* 0x000000b8a8b87228 */ /* 0x001fc80000000000 */
[----:B------:R-:W0:-:S04]  /*1b80*/  DMUL R168, R48, R152 ;  /* 0x0000009830a87228 */ /* 0x000e080000000000 */
[----:B-1----:R-:W-:-:S04]  /*1b90*/  DMUL R182, R152, R160 ;  /* 0x000000a098b67228 */ /* 0x002fc80000000000 */
[----:B0-----:R-:W0:-:S04]  /*1ba0*/  DMUL R186, R158, R168 ;  /* 0x000000a89eba7228 */ /* 0x001e080000000000 */
[----:B------:R-:W1:-:S04]  /*1bb0*/  DADD R96, R194, -c[0x0][0x1f0] ;  /* 0x80007c00c2607629 */ /* 0x000e480000000000 */
[----:B------:R-:W-:-:S04]  /*1bc0*/  DMUL R160, R158, R158 ;  /* 0x0000009e9ea07228 */ /* 0x000fc80000000000 */
[----:B0-----:R-:W-:-:S04]  /*1bd0*/  DFMA R158, R16, R182, -R186 ;  /* 0x000000b6109e722b */ /* 0x001fc800000008ba */
[----:B-1----:R-:W0:-:S04]  /*1be0*/  DMUL R180, R178, R96 ;  /* 0x00000060b2b47228 */ /* 0x002e080000000000 */
[----:B------:R-:W-:-:S04]  /*1bf0*/  DMUL R182, R2, R178 ;  /* 0x000000b202b67228 */ /* 0x000fc80000000000 */
[----:B0-----:R-:W-:-:S04]  /*1c00*/  DFMA R180, R160, R180, -R184 ;  /* 0x000000b4a0b4722b */ /* 0x001fc800000008b8 */
[----:B------:R-:W0:-:S04]  /*1c10*/  DMUL R160, R154, R154 ;  /* 0x0000009a9aa07228 */ /* 0x000e080000000000 */
[----:B------:R-:W1:-:S04]  /*1c20*/  DMUL R164, R164, c[`(nvkernel__Z5jacldi_F1L922_10.const_opt.16.24)] ;  /* 0x00000000a4a47a28 */ /* 0x000e480000000000 */
[----:B0-----:R-:W-:-:S04]  /*1c30*/  DFMA R180, R160, -R182, R180 ;  /* 0x800000b6a0b4722b */ /* 0x001fc800000000b4 */
[----:B------:R0:W-:Y:S02]  /*1c40*/  DMUL R162, R162, R168 ;  /* 0x000000a8a2a27228 */ /* 0x0001e40000000000 */
[----:B0-----:R-:W-:Y:S02]  /*1c50*/  IADD3 R168, P1, R138, c[0x0][0x190], RZ ;  /* 0x000064008aa87a10 */ /* 0x001fe40007f3e0ff */
[----:B-1----:R-:W0:Y:S02]  /*1c60*/  DMUL R164, R152, R164 ;  /* 0x000000a498a47228 */ /* 0x002e240000000000 */
[----:B------:R-:W-:-:S04]  /*1c70*/  IADD3.X R169, R141, c[0x0][0x194], RZ, P1, !PT ;  /* 0x000065008da97a10 */ /* 0x000fc80000ffe4ff */
[----:B0-----:R-:W-:-:S04]  /*1c80*/  DFMA R162, R16, R164, -R162 ;  /* 0x000000a410a2722b */ /* 0x001fc800000008a2 */
[----:B--2---:R-:W3:-:S06]  /*1c90*/  DMUL R178, R166, c[`(nvkernel__Z5jacldi_F1L922_10.const_opt.24.32)] ;  /* 0x00000000a6b27a28 */ /* 0x004ecc0000000000 */
[----:B---3--:R-:W0:-:S04]  /*1ca0*/  DFMA R170, R170, c[`(nvkernel__Z5jacldi_F1L922_10.const_opt.32.40)], R178 ;  /* 0x00000000aaaa7a2b */ /* 0x008e0800000000b2 */
[----:B------:R-:W1:-:S04]  /*1cb0*/  DMUL R178, R152, c[0x0][0x248] ;  /* 0x0000920098b27a28 */ /* 0x000e480000000000 */
[----:B0-----:R-:W0:-:S04]  /*1cc0*/  DMUL R170, R154, R170 ;  /* 0x000000aa9aaa7228 */ /* 0x001e080000000000 */
[----:B-1----:R1:W-:Y:S02]  /*1cd0*/  DFMA R178, R166, -R178, R180 ;  /* 0x800000b2a6b2722b */ /* 0x0023e400000000b4 */
[----:B-1----:R-:W-:Y:S02]  /*1ce0*/  IADD3 R180, P3, R144, c[0x0][0x190], RZ ;  /* 0x0000640090b47a10 */ /* 0x002fe40007f7e0ff */
[----:B0-----:R-:W0:Y:S02]  /*1cf0*/  DMUL R170, R152, R170 ;  /* 0x000000aa98aa7228 */ /* 0x001e240000000000 */
[----:B------:R-:W-:-:S04]  /*1d00*/  IADD3.X R181, R145, c[0x0][0x194], RZ, P3, !PT ;  /* 0x0000650091b57a10 */ /* 0x000fc80001ffe4ff */
[----:B0-----:R-:W0:-:S06]  /*1d10*/  DMUL R170, R16, R170 ;  /* 0x000000aa10aa7228 */ /* 0x001e0c0000000000 */
[----:B0-----:R0:W1:Y:S02]  /*1d20*/  DFMA R170, R24, -R178, -R170 ;  /* 0x800000b218aa722b */ /* 0x00106400000008aa */
[----:B0-----:R-:W-:-:S04]  /*1d30*/  IADD3 R178, P2, R142, c[0x0][0x190], RZ ;  /* 0x000064008eb27a10 */ /* 0x001fc80007f5e0ff */
[----:B------:R-:W-:Y:S01]  /*1d40*/  IADD3.X R179, R143, c[0x0][0x194], RZ, P2, !PT ;  /* 0x000065008fb37a10 */ /* 0x000fe200017fe4ff */
[----:B-1----:R-:W-:Y:S04]  /*1d50*/  STG.E.64 [R168.64], R170 ;  /* 0x000000aaa8007986 */ /* 0x002fe8000c101b06 */
[----:B------:R0:W-:Y:S04]  /*1d60*/  STG.E.64 [R178.64], R158 ;  /* 0x0000009eb2007986 */ /* 0x0001e8000c101b06 */
[----:B------:R1:W-:Y:S04]  /*1d70*/  STG.E.64 [R180.64], R162 ;  /* 0x000000a2b4007986 */ /* 0x0003e8000c101b06 */
[----:B------:R-:W2:Y:S04]  /*1d80*/  LDG.E.64 R166, [R94.64+-0x14b88] ;  /* 0xfeb478065ea67981 */ /* 0x000ea8000c1e1b00 */
[----:B------:R-:W3:Y:S01]  /*1d90*/  LDG.E.64 R164, [R88.64+0xf1538] ;  /* 0x0f15380658a47981 */ /* 0x000ee2000c1e1b00 */
[----:B------:R-:W-:Y:S01]  /*1da0*/  DMUL R156, R156, c[`(nvkernel__Z5jacldi_F1L922_10.const_opt.24.32)] ;  /* 0x000000009c9c7a28 */ /* 0x000fe20000000000 */
[----:B0-----:R-:W-:-:S02]  /*1db0*/  IADD3 R178, P3, R126, c[0x0][0x1a0], RZ ;  /* 0x000068007eb27a10 */ /* 0x001fc40007f7e0ff */
[----:B-1----:R-:W-:Y:S02]  /*1dc0*/  IADD3 R180, P4, R125, c[0x0][0x1a0], RZ ;  /* 0x000068007db47a10 */ /* 0x002fe40007f9e0ff */
[----:B------:R-:W-:Y:S02]  /*1dd0*/  IADD3.X R179, R111, c[0x0][0x1a4], RZ, P3, !PT ;  /* 0x000069006fb37a10 */ /* 0x000fe40001ffe4ff */
[----:B------:R-:W-:Y:S01]  /*1de0*/  IADD3.X R181, R112, c[0x0][0x1a4], RZ, P4, !PT ;  /* 0x0000690070b57a10 */ /* 0x000fe200027fe4ff */
[----:B--2---:R-:W0:-:S04]  /*1df0*/  DMUL R166, R150, R166 ;  /* 0x000000a696a67228 */ /* 0x004e080000000000 */
[----:B---3--:R-:W-:-:S04]  /*1e00*/  DMUL R164, R150, R164 ;  /* 0x000000a496a47228 */ /* 0x008fc80000000000 */
[----:B0-----:R-:W0:-:S04]  /*1e10*/  DFMA R166, R152, R160, R166 ;  /* 0x000000a098a6722b */ /* 0x001e0800000000a6 */
[----:B------:R-:W-:-:S04]  /*1e20*/  DMUL R150, R52, R150 ;  /* 0x0000009634967228 */ /* 0x000fc80000000000 */
[----:B0-----:R-:W0:-:S04]  /*1e30*/  DMUL R166, R166, c[`(nvkernel__Z5jacldi_F1L922_10.const_opt.8.16)] ;  /* 0x00000000a6a67a28 */ /* 0x001e080000000000 */
[----:B------:R-:W-:-:S04]  /*1e40*/  DMUL R152, R50, R152 ;  /* 0x0000009832987228 */ /* 0x000fc80000000000 */
[----:B0-----:R-:W0:-:S04]  /*1e50*/  DFMA R164, R164, c[`(nvkernel__Z5jacldi_F1L922_10.const_opt.40.48)], R166 ;  /* 0x00000000a4a47a2b */ /* 0x001e0800000000a6 */
[C---:B------:R1:W2:Y:S02]  /*1e60*/  DFMA R150, R16.reuse, R156, -R150 ;  /* 0x0000009c1096722b */ /* 0x0402a40000000896 */
[----:B-1----:R-:W-:Y:S02]  /*1e70*/  IADD3 R156, P1, R147, c[0x0][0x190], RZ ;  /* 0x00006400939c7a10 */ /* 0x002fe40007f3e0ff */
[----:B0-----:R-:W0:Y:S02]  /*1e80*/  DMUL R164, R16, R164 ;  /* 0x000000a410a47228 */ /* 0x001e240000000000 */
[----:B------:R-:W-:Y:S02]  /*1e90*/  IADD3.X R157, R148, c[0x0][0x194], RZ, P1, !PT ;  /* 0x00006500949d7a10 */ /* 0x000fe40000ffe4ff */
[----:B--2---:R-:W-:Y:S01]  /*1ea0*/  DFMA R150, -R24, c[0x0][0x250], R150 ;  /* 0x0000940018967a2b */ /* 0x004fe20000000196 */
[----:B------:R-:W-:-:S03]  /*1eb0*/  IADD3 R158, P1, R113, c[0x0][0x1a0], RZ ;  /* 0x00006800719e7a10 */ /* 0x000fc60007f3e0ff */
[----:B0-----:R0:W1:Y:S01]  /*1ec0*/  DFMA R164, R154, -R152, -R164 ;  /* 0x800000989aa4722b */ /* 0x00106200000008a4 */
[----:B------:R-:W-:Y:S02]  /*1ed0*/  IADD3.X R159, R116, c[0x0][0x1a4], RZ, P1, !PT ;  /* 0x00006900749f7a10 */ /* 0x000fe40000ffe4ff */
[----:B0-----:R-:W-:Y:S01]  /*1ee0*/  IADD3 R154, P2, R146, c[0x0][0x190], RZ ;  /* 0x00006400929a7a10 */ /* 0x001fe20007f5e0ff */
[----:B------:R-:W0:Y:S01]  /*1ef0*/  DADD R160, -RZ, -R174 ;  /* 0x00000000ffa07229 */ /* 0x000e2200000009ae */
[----:B------:R-:W-:Y:S02]  /*1f00*/  IADD3 R166, P1, R127, c[0x0][0x1a0], RZ ;  /* 0x000068007fa67a10 */ /* 0x000fe40007f3e0ff */
[----:B------:R-:W-:Y:S01]  /*1f10*/  IADD3.X R155, R149, c[0x0][0x194], RZ, P2, !PT ;  /* 0x00006500959b7a10 */ /* 0x000fe200017fe4ff */
[----:B-1----:R1:W-:Y:S01]  /*1f20*/  STG.E.64 [R156.64], R164 ;  /* 0x000000a49c007986 */ /* 0x0023e2000c101b06 */
[----:B------:R-:W-:-:S03]  /*1f30*/  IADD3 R168, P2, R114, c[0x0][0x1a0], RZ ;  /* 0x0000680072a87a10 */ /* 0x000fc60007f5e0ff */
[----:B------:R-:W-:Y:S01]  /*1f40*/  STG.E.64 [R154.64], R150 ;  /* 0x000000969a007986 */ /* 0x000fe2000c101b06 */
[----:B------:R-:W-:-:S03]  /*1f50*/  IADD3.X R167, R124, c[0x0][0x1a4], RZ, P1, !PT ;  /* 0x000069007ca77a10 */ /* 0x000fc60000ffe4ff */
[----:B------:R-:W2:Y:S01]  /*1f60*/  LDG.E.64 R152, [R92.64+-0x338] ;  /* 0xfffcc8065c987981 */ /* 0x000ea2000c1e1b00 */
[----:B------:R-:W-:-:S03]  /*1f70*/  IADD3.X R169, R110, c[0x0][0x1a4], RZ, P2, !PT ;  /* 0x000069006ea97a10 */ /* 0x000fc600017fe4ff */
[----:B0-----:R0:W-:Y:S01]  /*1f80*/  STG.E.64 [R158.64], R160 ;  /* 0x000000a09e007986 */ /* 0x0011e2000c101b06 */
[----:B-1----:R-:W1:-:S03]  /*1f90*/  DADD R164, -RZ, -R18 ;  /* 0x00000000ffa47229 */ /* 0x002e460000000912 */
[----:B------:R-:W-:Y:S04]  /*1fa0*/  STG.E.64 [R166.64], RZ ;  /* 0x000000ffa6007986 */ /* 0x000fe8000c101b06 */
[----:B-1----:R-:W-:Y:S04]  /*1fb0*/  STG.E.64 [R168.64], R164 ;  /* 0x000000a4a8007986 */ /* 0x002fe8000c101b06 */
[----:B------:R-:W-:Y:S04]  /*1fc0*/  STG.E.64 [R178.64], RZ ;  /* 0x000000ffb2007986 */ /* 0x000fe8000c101b06 */
[----:B------:R1:W-:Y:S04]  /*1fd0*/  STG.E.64 [R180.64], RZ ;  /* 0x000000ffb4007986 */ /* 0x0003e8000c101b06 */
[----:B0-----:R-:W3:Y:S04]  /*1fe0*/  LDG.E.64 R158, [R90.64+-0x7beb08] ;  /* 0x8414f8065a9e7981 */ /* 0x001ee8000c1e1b00 */
[----:B------:R-:W4:Y:S01]  /*1ff0*/  LDG.E.64 R156, [R90.64+0x82d28] ;  /* 0x082d28065a9c7981 */ /* 0x000f22000c1e1b00 */
[----:B------:R-:W-:-:S02]  /*2000*/  IADD3 R188, P2, R104, c[0x0][0x1a0], RZ ;  /* 0x0000680068bc7a10 */ /* 0x000fc40007f5e0ff */
[----:B-1----:R-:W-:Y:S02]  /*2010*/  IADD3 R180, P1, R108, c[0x0][0x1a0], RZ ;  /* 0x000068006cb47a10 */ /* 0x002fe40007f3e0ff */
        /* <DEDUP_REMOVED lines=8> */
[----:B--2---:R-:W0:-:S04]  /*20a0*/  DMUL R150, R152, R152 ;  /* 0x0000009898967228 */ /* 0x004e080000000000 */
[----:B------:R-:W-:-:S04]  /*20b0*/  DMUL R170, R152, c[0x0][0x1f0] ;  /* 0x00007c0098aa7a28 */ /* 0x000fc80000000000 */
[----:B0-----:R-:W3:-:S06]  /*20c0*/  DMUL R162, R150, c[0x0][0x1f0] ;  /* 0x00007c0096a27a28 */ /* 0x001ecc0000000000 */
[----:B---3--:R-:W0:-:S04]  /*20d0*/  DMUL R160, R158, R162 ;  /* 0x000000a29ea07228 */ /* 0x008e080000000000 */
[----:B----4-:R-:W1:-:S04]  /*20e0*/  DMUL R154, R156, R158 ;  /* 0x0000009e9c9a7228 */ /* 0x010e480000000000 */
[----:B0-----:R-:W-:-:S04]  /*20f0*/  DMUL R166, R10, R160 ;  /* 0x000000a00aa67228 */ /* 0x001fc80000000000 */
[----:B-1----:R-:W0:-:S04]  /*2100*/  DMUL R164, R150, R154 ;  /* 0x0000009a96a47228 */ /* 0x002e080000000000 */
[----:B------:R-:W1:-:S04]  /*2110*/  DMUL R160, R152, R156 ;  /* 0x0000009c98a07228 */ /* 0x000e480000000000 */
[----:B0-----:R-:W0:-:S04]  /*2120*/  DFMA R168, R18, R164, R166 ;  /* 0x000000a412a8722b */ /* 0x001e0800000000a6 */
[----:B-1----:R-:W1:-:S03]  /*2130*/  DMUL R164, R18, R160 ;  /* 0x000000a012a47228 */ /* 0x002e460000000000 */
[----:B0-----:R0:W-:Y:S01]  /*2140*/  STG.E.64 [R180.64], R168 ;  /* 0x000000a8b4007986 */ /* 0x0011e2000c101b06 */
[----:B------:R-:W2:-:S04]  /*2150*/  DMUL R166, R152, R158 ;  /* 0x0000009e98a67228 */ /* 0x000e880000000000 */
[----:B-1----:R-:W1:-:S04]  /*2160*/  DFMA R164, -R10, R170, -R164 ;  /* 0x000000aa0aa4722b */ /* 0x002e4800000009a4 */
[----:B--2---:R-:W2:-:S04]  /*2170*/  DMUL R178, R18, R166 ;  /* 0x000000a612b27228 */ /* 0x004e880000000000 */
[----:B-1----:R-:W1:-:S04]  /*2180*/  DFMA R170, -R10, c[0x0][0x208], R164 ;  /* 0x000082000aaa7a2b */ /* 0x002e4800000001a4 */
[----:B--2---:R-:W2:-:S03]  /*2190*/  DADD R194, -RZ, -R178 ;  /* 0x00000000ffc27229 */ /* 0x004e8600000009b2 */
[----:B-1----:R-:W-:Y:S04]  /*21a0*/  STG.E.64 [R186.64], R170 ;  /* 0x000000aaba007986 */ /* 0x002fe8000c101b06 */
[----:B--2---:R1:W-:Y:S04]  /*21b0*/  STG.E.64 [R188.64], R194 ;  /* 0x000000c2bc007986 */ /* 0x0043e8000c101b06 */
[----:B------:R2:W-:Y:S04]  /*21c0*/  STG.E.64 [R190.64], RZ ;  /* 0x000000ffbe007986 */ /* 0x0005e8000c101b06 */
[----:B------:R3:W-:Y:S04]  /*21d0*/  STG.E.64 [R192.64], RZ ;  /* 0x000000ffc0007986 */ /* 0x0007e8000c101b06 */
[----:B0-----:R-:W4:Y:S01]  /*21e0*/  LDG.E.64 R168, [R94.64+-0x338] ;  /* 0xfffcc8065ea87981 */ /* 0x001f22000c1e1b00 */
        /* <DEDUP_REMOVED lines=9> */
[----:B------:R-:W-:-:S04]  /*2280*/  DMUL R178, R160, R160 ;  /* 0x000000a0a0b27228 */ /* 0x000fc80000000000 */
[----:B------:R-:W0:-:S04]  /*2290*/  DMUL R182, R160, c[`(nvkernel__Z5jacldi_F1L922_10.const_opt.0.8)] ;  /* 0x00000000a0b67a28 */ /* 0x000e080000000000 */
[----:B-1----:R-:W-:-:S04]  /*22a0*/  DMUL R180, R156, R180 ;  /* 0x000000b49cb47228 */ /* 0x002fc80000000000 */
[----:B------:R-:W1:-:S04]  /*22b0*/  DMUL R166, R166, c[`(nvkernel__Z5jacldi_F1L922_10.const_opt.16.24)] ;  /* 0x00000000a6a67a28 */ /* 0x000e480000000000 */
[----:B0-----:R-:W0:-:S04]  /*22c0*/  DFMA R182, R18, R182, -R184 ;  /* 0x000000b612b6722b */ /* 0x001e0800000008b8 */
[----:B-1----:R-:W-:-:S04]  /*22d0*/  DMUL R170, R18, R166 ;  /* 0x000000a612aa7228 */ /* 0x002fc80000000000 */
[----:B0-----:R-:W-:-:S04]  /*22e0*/  DFMA R182, -R10, c[0x0][0x220], R182 ;  /* 0x000088000ab67a2b */ /* 0x001fc800000001b6 */
[----:B----4-:R-:W0:-:S06]  /*22f0*/  DMUL R168, R152, R168 ;  /* 0x000000a898a87228 */ /* 0x010e0c0000000000 */
[----:B0-----:R-:W0:-:S06]  /*2300*/  DFMA R168, R168, c[`(nvkernel__Z5jacldi_F1L922_10.const_opt.16.24)], -R178 ;  /* 0x00000000a8a87a2b */ /* 0x001e0c00000008b2 */
[----:B0-----:R-:W0:-:S06]  /*2310*/  DMUL R168, R18, R168 ;  /* 0x000000a812a87228 */ /* 0x001e0c0000000000 */
[----:B0-----:R-:W0:-:S07]  /*2320*/  DFMA R168, R10, R180, -R168 ;  /* 0x000000b40aa8722b */ /* 0x001e0e00000008a8 */
[----:B0-----:R0:W-:Y:S04]  /*2330*/  STG.E.64 [R188.64], R168 ;  /* 0x000000a8bc007986 */ /* 0x0011e8000c101b06 */
[----:B------:R1:W-:Y:S04]  /*2340*/  STG.E.64 [R190.64], R170 ;  /* 0x000000aabe007986 */ /* 0x0003e8000c101b06 */
[----:B------:R2:W-:Y:S04]  /*2350*/  STG.E.64 [R192.64], R182 ;  /* 0x000000b6c0007986 */ /* 0x0005e8000c101b06 */
[----:B------:R-:W3:Y:S01]  /*2360*/  LDG.E.64 R166, [R88.64+-0x73baa8] ;  /* 0x8c45580658a67981 */ /* 0x000ee2000c1e1b00 */
[----:B------:R-:W-:-:S02]  /*2370*/  IADD3 R194, P1, R122, c[0x0][0x1a0], RZ ;  /* 0x000068007ac27a10 */ /* 0x000fc40007f3e0ff */
[----:B0-----:R-:W-:Y:S02]  /*2380*/  IADD3 R168, P2, R119, c[0x0][0x1a0], RZ ;  /* 0x0000680077a87a10 */ /* 0x001fe40007f5e0ff */
[----:B------:R-:W-:Y:S02]  /*2390*/  IADD3.X R195, R120, c[0x0][0x1a4], RZ, P1, !PT ;  /* 0x0000690078c37a10 */ /* 0x000fe40000ffe4ff */
[----:B-1----:R-:W-:Y:S02]  /*23a0*/  IADD3 R170, P3, R129, c[0x0][0x1a0], RZ ;  /* 0x0000680081aa7a10 */ /* 0x002fe40007f7e0ff */
[----:B------:R-:W-:Y:S02]  /*23b0*/  IADD3.X R169, R117, c[0x0][0x1a4], RZ, P2, !PT ;  /* 0x0000690075a97a10 */ /* 0x000fe400017fe4ff */
[----:B------:R-:W-:Y:S02]  /*23c0*/  IADD3.X R171, R128, c[0x0][0x1a4], RZ, P3, !PT ;  /* 0x0000690080ab7a10 */ /* 0x000fe40001ffe4ff */
[----:B------:R-:W-:-:S02]  /*23d0*/  IADD3 R188, P2, R136, c[0x0][0x1a0], RZ ;  /* 0x0000680088bc7a10 */ /* 0x000fc40007f5e0ff */
[----:B------:R-:W-:Y:S02]  /*23e0*/  IADD3 R190, P3, R131, c[0x0][0x1a0], RZ ;  /* 0x0000680083be7a10 */ /* 0x000fe40007f7e0ff */
[----:B--2---:R-:W-:Y:S02]  /*23f0*/  IADD3 R192, P4, R130, c[0x0][0x1a0], RZ ;  /* 0x0000680082c07a10 */ /* 0x004fe40007f9e0ff */
[----:B------:R-:W-:Y:S02]  /*2400*/  IADD3.X R189, R135, c[0x0][0x1a4], RZ, P2, !PT ;  /* 0x0000690087bd7a10 */ /* 0x000fe400017fe4ff */
[----:B------:R-:W-:Y:S02]  /*2410*/  IADD3.X R191, R134, c[0x0][0x1a4], RZ, P3, !PT ;  /* 0x0000690086bf7a10 */ /* 0x000fe40001ffe4ff */
[----:B------:R-:W-:Y:S01]  /*2420*/  IADD3.X R193, R133, c[0x0][0x1a4], RZ, P4, !PT ;  /* 0x0000690085c17a10 */ /* 0x000fe200027fe4ff */
[----:B---3--:R-:W0:-:S04]  /*2430*/  DMUL R180, R162, R166 ;  /* 0x000000a6a2b47228 */ /* 0x008e080000000000 */
[----:B------:R-:W1:-:S04]  /*2440*/  DMUL R178, R152, R166 ;  /* 0x000000a698b27228 */ /* 0x000e480000000000 */
[----:B------:R-:W2:-:S04]  /*2450*/  DMUL R162, R156, R166 ;  /* 0x000000a69ca27228 */ /* 0x000e880000000000 */
[----:B0-----:R-:W-:-:S04]  /*2460*/  DMUL R186, R10, R180 ;  /* 0x000000b40aba7228 */ /* 0x001fc80000000000 */
[----:B-1----:R-:W0:-:S04]  /*2470*/  DMUL R180, R178, c[`(nvkernel__Z5jacldi_F1L922_10.const_opt.16.24)] ;  /* 0x00000000b2b47a28 */ /* 0x002e080000000000 */
[----:B--2---:R-:W1:-:S04]  /*2480*/  DMUL R184, R150, R162 ;  /* 0x000000a296b87228 */ /* 0x004e480000000000 */
[----:B------:R-:W-:-:S04]  /*2490*/  DMUL R178, R18, R178 ;  /* 0x000000b212b27228 */ /* 0x000fc80000000000 */
[----:B0-----:R-:W0:-:S04]  /*24a0*/  DMUL R180, R18, R180 ;  /* 0x000000b412b47228 */ /* 0x001e080000000000 */
[----:B-1----:R1:W2:Y:S02]  /*24b0*/  DFMA R184, R18, R184, R186 ;  /* 0x000000b812b8722b */ /* 0x0022a400000000ba */
[----:B-1----:R-:W-:Y:S01]  /*24c0*/  IADD3 R186, P1, R137, c[0x0][0x1a0], RZ ;  /* 0x0000680089ba7a10 */ /* 0x002fe20007f3e0ff */
[----:B0-----:R0:W-:Y:S01]  /*24d0*/  STG.E.64 [R194.64], R180 ;  /* 0x000000b4c2007986 */ /* 0x0011e2000c101b06 */
[----:B------:R-:W1:Y:S02]  /*24e0*/  DADD R196, -RZ, -R178 ;  /* 0x00000000ffc47229 */ /* 0x000e6400000009b2 */
[----:B------:R-:W-:Y:S01]  /*24f0*/  IADD3.X R187, R132, c[0x0][0x1a4], RZ, P1, !PT ;  /* 0x0000690084bb7a10 */ /* 0x000fe20000ffe4ff */
[----:B------:R3:W-:Y:S01]  /*2500*/  STG.E.64 [R168.64], R54 ;  /* 0x00000036a8007986 */ /* 0x0007e2000c101b06 */
[----:B------:R-:W4:-:S03]  /*2510*/  DFMA R178, -R10, c[0x0][0x238], R164 ;  /* 0x00008e000ab27a2b */ /* 0x000f0600000001a4 */
[----:B--2---:R2:W-:Y:S04]  /*2520*/  STG.E.64 [R170.64], R184 ;  /* 0x000000b8aa007986 */ /* 0x0045e8000c101b06 */
[----:B------:R-:W-:Y:S04]  /*2530*/  STG.E.64 [R186.64], RZ ;  /* 0x000000ffba007986 */ /* 0x000fe8000c101b06 */
[----:B-1----:R-:W-:Y:S04]  /*2540*/  STG.E.64 [R188.64], R196 ;  /* 0x000000c4bc007986 */ /* 0x002fe8000c101b06 */
[----:B----4-:R1:W-:Y:S04]  /*2550*/  STG.E.64 [R190.64], R178 ;  /* 0x000000b2be007986 */ /* 0x0103e8000c101b06 */
[----:B------:R-:W-:Y:S04]  /*2560*/  STG.E.64 [R192.64], RZ ;  /* 0x000000ffc0007986 */ /* 0x000fe8000c101b06 */
[----:B0-----:R-:W4:Y:S04]  /*2570*/  LDG.E.64 R180, [R88.64+0x105d88] ;  /* 0x105d880658b47981 */ /* 0x001f28000c1e1b00 */
[----:B---3--:R-:W3:Y:S01]  /*2580*/  LDG.E.64 R168, [R94.64+-0x338] ;  /* 0xfffcc8065ea87981 */ /* 0x008ee2000c1e1b00 */
[----:B--2---:R-:W0:-:S04]  /*2590*/  DMUL R170, R152, R150 ;  /* 0x0000009698aa7228 */ /* 0x004e080000000000 */
[----:B------:R-:W-:-:S04]  /*25a0*/  DMUL R164, R156, R156 ;  /* 0x0000009c9ca47228 */ /* 0x000fc80000000000 */
[----:B0-----:R-:W0:-:S04]  /*25b0*/  DMUL R184, R2, R170 ;  /* 0x000000aa02b87228 */ /* 0x001e080000000000 */
[----:B------:R-:W-:-:S04]  /*25c0*/  DMUL R96, R96, R170 ;  /* 0x000000aa60607228 */ /* 0x000fc80000000000 */
[----:B------:R-:W-:-:S04]  /*25d0*/  DMUL R182, R158, R158 ;  /* 0x0000009e9eb67228 */ /* 0x000fc80000000000 */
[----:B0-----:R-:W0:-:S04]  /*25e0*/  DMUL R184, R184, R164 ;  /* 0x000000a4b8b87228 */ /* 0x001e080000000000 */
[----:B------:R-:W-:-:S04]  /*25f0*/  DMUL R170, R6, R170 ;  /* 0x000000aa06aa7228 */ /* 0x000fc80000000000 */
[----:B0-----:R0:W-:Y:S02]  /*2600*/  DFMA R96, R96, R182, -R184 ;  /* 0x000000b66060722b */ /* 0x0011e400000008b8 */
[----:B0-----:R-:W-:Y:S02]  /*2610*/  IADD3 R182, P2, R142, c[0x0][0x1a0], RZ ;  /* 0x000068008eb67a10 */ /* 0x001fe40007f5e0ff */
[----:B-1----:R-:W0:Y:S02]  /*2620*/  DMUL R178, R166, R166 ;  /* 0x000000a6a6b27228 */ /* 0x002e240000000000 */
[----:B------:R-:W-:Y:S02]  /*2630*/  IADD3.X R183, R143, c[0x0][0x1a4], RZ, P2, !PT ;  /* 0x000069008fb77a10 */ /* 0x000fe400017fe4ff */
[----:B------:R-:W1:-:S04]  /*2640*/  DMUL R154, R154, c[`(nvkernel__Z5jacldi_F1L922_10.const_opt.16.24)] ;  /* 0x000000009a9a7a28 */ /* 0x000e480000000000 */
[----:B0-----:R-:W-:-:S04]  /*2650*/  DFMA R96, R170, -R178, R96 ;  /* 0x800000b2aa60722b */ /* 0x001fc80000000060 */
[----:B------:R-:W0:-:S04]  /*2660*/  DMUL R178, R150, c[0x0][0x248] ;  /* 0x0000920096b27a28 */ /* 0x000e080000000000 */
[----:B-1----:R-:W-:-:S04]  /*2670*/  DMUL R154, R150, R154 ;  /* 0x0000009a969a7228 */ /* 0x002fc80000000000 */
[----:B----4-:R-:W3:-:S04]  /*2680*/  DMUL R170, R180, c[`(nvkernel__Z5jacldi_F1L922_10.const_opt.24.32)] ;  /* 0x00000000b4aa7a28 */ /* 0x010ec80000000000 */
[----:B0-----:R0:W-:Y:S02]  /*2690*/  DFMA R178, -R180, R178, R96 ;  /* 0x000000b2b4b2722b */ /* 0x0011e40000000160 */
[----:B0-----:R-:W-:Y:S02]  /*26a0*/  IADD3 R180, P1, R138, c[0x0][0x1a0], RZ ;  /* 0x000068008ab47a10 */ /* 0x001fe40007f3e0ff */
[----:B---3--:R-:W-:Y:S02]  /*26b0*/  DFMA R170, R168, c[`(nvkernel__Z5jacldi_F1L922_10.const_opt.32.40)], R170 ;  /* 0x00000000a8aa7a2b */ /* 0x008fe400000000aa */
[----:B------:R-:W-:Y:S02]  /*26c0*/  IADD3.X R181, R141, c[0x0][0x1a4], RZ, P1, !PT ;  /* 0x000069008db57a10 */ /* 0x000fe40000ffe4ff */
[----:B------:R-:W0:-:S04]  /*26d0*/  DMUL R168, R150, R156 ;  /* 0x0000009c96a87228 */ /* 0x000e080000000000 */
[----:B------:R-:W1:-:S04]  /*26e0*/  DMUL R96, R56, R150 ;  /* 0x0000009638607228 */ /* 0x000e480000000000 */
[----:B0-----:R-:W0:-:S04]  /*26f0*/  DMUL R168, R168, R170 ;  /* 0x000000aaa8a87228 */ /* 0x001e080000000000 */
[----:B-1----:R-:W1:-:S04]  /*2700*/  DMUL R158, R158, R96 ;  /* 0x000000609e9e7228 */ /* 0x002e480000000000 */
[----:B0-----:R-:W0:-:S04]  /*2710*/  DMUL R168, R18, R168 ;  /* 0x000000a812a87228 */ /* 0x001e080000000000 */
[----:B-1----:R-:W-:-:S04]  /*2720*/  DFMA R154, R18, R154, -R158 ;  /* 0x0000009a129a722b */ /* 0x002fc8000000089e */
[----:B0-----:R-:W0:-:S07]  /*2730*/  DFMA R168, R10, -R178, -R168 ;  /* 0x800000b20aa8722b */ /* 0x001e0e00000008a8 */
[----:B0-----:R0:W-:Y:S04]  /*2740*/  STG.E.64 [R180.64], R168 ;  /* 0x000000a8b4007986 */ /* 0x0011e8000c101b06 */
[----:B------:R1:W-:Y:S04]  /*2750*/  STG.E.64 [R182.64], R154 ;  /* 0x0000009ab6007986 */ /* 0x0003e8000c101b06 */
[----:B------:R-:W2:Y:S04]  /*2760*/  LDG.E.64 R170, [R94.64+-0x338] ;  /* 0xfffcc8065eaa7981 */ /* 0x000ea8000c1e1b00 */
[----:B------:R-:W3:Y:S01]  /*2770*/  LDG.E.64 R158, [R88.64+0x105d88] ;  /* 0x105d8806589e7981 */ /* 0x000ee2000c1e1b00 */
[----:B------:R-:W-:Y:S01]  /*2780*/  DMUL R164, R150, R164 ;  /* 0x000000a496a47228 */ /* 0x000fe20000000000 */
[----:B0-----:R-:W-:-:S03]  /*2790*/  IADD3 R168, P4, R125, c[0x0][0x1a8], RZ ;  /* 0x00006a007da87a10 */ /* 0x001fc60007f9e0ff */
[----:B------:R-:W0:-:S04]  /*27a0*/  DMUL R162, R162, c[`(nvkernel__Z5jacldi_F1L922_10.const_opt.16.24)] ;  /* 0x00000000a2a27a28 */ /* 0x000e080000000000 */
[----:B------:R-:W-:-:S04]  /*27b0*/  DMUL R166, R166, R96 ;  /* 0x00000060a6a67228 */ /* 0x000fc80000000000 */
[----:B------:R-:W-:-:S04]  /*27c0*/  DMUL R96, R58, R150 ;  /* 0x000000963a607228 */ /* 0x000fc80000000000 */
[----:B0-----:R0:W4:Y:S02]  /*27d0*/  DMUL R162, R150, R162 ;  /* 0x000000a296a27228 */ /* 0x0011240000000000 */
[----:B0-----:R-:W-:Y:S02]  /*27e0*/  IADD3 R150, P1, R144, c[0x0][0x1a0], RZ ;  /* 0x0000680090967a10 */ /* 0x001fe40007f3e0ff */
[----:B------:R-:W-:Y:S02]  /*27f0*/  DMUL R178, R60, R152 ;  /* 0x000000983cb27228 */ /* 0x000fe40000000000 */
[----:B------:R-:W-:Y:S02]  /*2800*/  IADD3.X R151, R145, c[0x0][0x1a4], RZ, P1, !PT ;  /* 0x0000690091977a10 */ /* 0x000fe40000ffe4ff */
[----:B------:R-:W0:Y:S01]  /*2810*/  DMUL R160, R160, c[`(nvkernel__Z5jacldi_F1L922_10.const_opt.24.32)] ;  /* 0x00000000a0a07a28 */ /* 0x000e220000000000 */
[----:B-1----:R-:W-:-:S03]  /*2820*/  IADD3 R154, P1, R146, c[0x0][0x1a0], RZ ;  /* 0x00006800929a7a10 */ /* 0x002fc60007f3e0ff */
[C---:B----4-:R1:W-:Y:S01]  /*2830*/  DFMA R162, R18.reuse, R162, -R166 ;  /* 0x000000a212a2722b */ /* 0x0503e200000008a6 */
[----:B------:R-:W-:Y:S02]  /*2840*/  IADD3.X R155, R149, c[0x0][0x1a4], RZ, P1, !PT ;  /* 0x00006900959b7a10 */ /* 0x000fe40000ffe4ff */
[----:B-1----:R-:W-:Y:S01]  /*2850*/  IADD3 R166, P3, R126, c[0x0][0x1a8], RZ ;  /* 0x00006a007ea67a10 */ /* 0x002fe20007f7e0ff */
[----:B0-----:R-:W0:-:S04]  /*2860*/  DFMA R160, R18, R160, -R178 ;  /* 0x000000a012a0722b */ /* 0x001e0800000008b2 */
[----:B------:R-:W-:-:S04]  /*2870*/  DADD R178, -RZ, -R22 ;  /* 0x00000000ffb27229 */ /* 0x000fc80000000916 */
[----:B0-----:R-:W-:Y:S01]  /*2880*/  DFMA R160, -R10, c[0x0][0x258], R160 ;  /* 0x000096000aa07a2b */ /* 0x001fe200000001a0 */
[----:B------:R-:W-:Y:S02]  /*2890*/  IADD3.X R167, R111, c[0x0][0x1ac], RZ, P3, !PT ;  /* 0x00006b006fa77a10 */ /* 0x000fe40001ffe4ff */
[----:B------:R-:W-:Y:S01]  /*28a0*/  IADD3.X R169, R112, c[0x0][0x1ac], RZ, P4, !PT ;  /* 0x00006b0070a97a10 */ /* 0x000fe200027fe4ff */
[----:B--2---:R-:W0:-:S04]  /*28b0*/  DFMA R164, R152, R170, R164 ;  /* 0x000000aa98a4722b */ /* 0x004e0800000000a4 */
[----:B---3--:R1:W-:Y:S02]  /*28c0*/  DMUL R158, R152, R158 ;  /* 0x0000009e989e7228 */ /* 0x0083e40000000000 */
[----:B-1----:R-:W-:Y:S02]  /*28d0*/  IADD3 R152, P2, R147, c[0x0][0x1a0], RZ ;  /* 0x0000680093987a10 */ /* 0x002fe40007f5e0ff */
[----:B0-----:R-:W0:Y:S02]  /*28e0*/  DMUL R164, R164, c[`(nvkernel__Z5jacldi_F1L922_10.const_opt.8.16)] ;  /* 0x00000000a4a47a28 */ /* 0x001e240000000000 */
[----:B------:R-:W-:Y:S02]  /*28f0*/  IADD3.X R153, R148, c[0x0][0x1a4], RZ, P2, !PT ;  /* 0x0000690094997a10 */ /* 0x000fe400017fe4ff */
[----:B------:R-:W-:-:S04]  /*2900*/  DADD R170, -RZ, -R176 ;  /* 0x00000000ffaa7229 */ /* 0x000fc800000009b0 */
[----:B0-----:R-:W0:-:S06]  /*2910*/  DFMA R158, R158, c[`(nvkernel__Z5jacldi_F1L922_10.const_opt.40.48)], R164 ;  /* 0x000000009e9e7a2b */ /* 0x001e0c00000000a4 */
[----:B0-----:R-:W0:-:S06]  /*2920*/  DMUL R158, R18, R158 ;  /* 0x0000009e129e7228 */ /* 0x001e0c0000000000 */
[----:B0-----:R0:W1:Y:S02]  /*2930*/  DFMA R96, R156, -R96, -R158 ;  /* 0x800000609c60722b */ /* 0x001064000000089e */
[----:B0-----:R-:W-:Y:S02]  /*2940*/  IADD3 R156, P1, R113, c[0x0][0x1a8], RZ ;  /* 0x00006a00719c7a10 */ /* 0x001fe40007f3e0ff */
[----:B------:R-:W-:Y:S02]  /*2950*/  IADD3 R158, P2, R127, c[0x0][0x1a8], RZ ;  /* 0x00006a007f9e7a10 */ /* 0x000fe40007f5e0ff */
[----:B------:R-:W-:Y:S01]  /*2960*/  IADD3.X R157, R116, c[0x0][0x1ac], RZ, P1, !PT ;  /* 0x00006b00749d7a10 */ /* 0x000fe20000ffe4ff */
[----:B-1----:R-:W-:Y:S01]  /*2970*/  STG.E.64 [R150.64], R96 ;  /* 0x0000006096007986 */ /* 0x002fe2000c101b06 */
[----:B------:R-:W-:Y:S02]  /*2980*/  IADD3 R164, P1, R114, c[0x0][0x1a8], RZ ;  /* 0x00006a0072a47a10 */ /* 0x000fe40007f3e0ff */
[----:B------:R-:W-:Y:S01]  /*2990*/  IADD3.X R159, R124, c[0x0][0x1ac], RZ, P2, !PT ;  /* 0x00006b007c9f7a10 */ /* 0x000fe200017fe4ff */
[----:B------:R-:W-:Y:S01]  /*29a0*/  STG.E.64 [R152.64], R162 ;  /* 0x000000a298007986 */ /* 0x000fe2000c101b06 */
[----:B------:R-:W-:-:S03]  /*29b0*/  IADD3.X R165, R110, c[0x0][0x1ac], RZ, P1, !PT ;  /* 0x00006b006ea57a10 */ /* 0x000fc60000ffe4ff */
[----:B------:R-:W-:Y:S04]  /*29c0*/  STG.E.64 [R154.64], R160 ;  /* 0x000000a09a007986 */ /* 0x000fe8000c101b06 */
[----:B------:R-:W2:Y:S04]  /*29d0*/  LDG.E.64 R92, [R92.64+-0x8] ;  /* 0xfffff8065c5c7981 */ /* 0x000ea8000c1e1b00 */
[----:B------:R0:W-:Y:S04]  /*29e0*/  STG.E.64 [R156.64], R170 ;  /* 0x000000aa9c007986 */ /* 0x0001e8000c101b06 */
[----:B------:R-:W-:Y:S04]  /*29f0*/  STG.E.64 [R158.64], R178 ;  /* 0x000000b29e007986 */ /* 0x000fe8000c101b06 */
[----:B------:R-:W-:Y:S04]  /*2a00*/  STG.E.64 [R164.64], RZ ;  /* 0x000000ffa4007986 */ /* 0x000fe8000c101b06 */
[----:B------:R-:W-:Y:S04]  /*2a10*/  STG.E.64 [R166.64], RZ ;  /* 0x000000ffa6007986 */ /* 0x000fe8000c101b06 */
[----:B------:R-:W-:Y:S04]  /*2a20*/  STG.E.64 [R168.64], RZ ;  /* 0x000000ffa8007986 */ /* 0x000fe8000c101b06 */
[----:B------:R-:W3:Y:S04]  /*2a30*/  LDG.E.64 R110, [R90.64+-0x7be7d8] ;  /* 0x841828065a6e7981 */ /* 0x000ee8000c1e1b00 */
[----:B------:R-:W4:Y:S01]  /*2a40*/  LDG.E.64 R124, [R94.64+-0x8] ;  /* 0xfffff8065e7c7981 */ /* 0x000f22000c1e1b00 */
[----:B0-----:R-:W-:-:S02]  /*2a50*/  IADD3 R156, P1, R108, c[0x0][0x1a8], RZ ;  /* 0x00006a006c9c7a10 */ /* 0x001fc40007f3e0ff */
[----:B------:R-:W-:Y:S02]  /*2a60*/  IADD3 R160, P2, R109, c[0x0][0x1a8], RZ ;  /* 0x00006a006da07a10 */ /* 0x000fe40007f5e0ff */
[----:B------:R-:W-:Y:S02]  /*2a70*/  IADD3.X R157, R107, c[0x0][0x1ac], RZ, P1, !PT ;  /* 0x00006b006b9d7a10 */ /* 0x000fe40000ffe4ff */
[----:B------:R-:W-:Y:S01]  /*2a80*/  IADD3.X R161, R106, c[0x0][0x1ac], RZ, P2, !PT ;  /* 0x00006b006aa17a10 */ /* 0x000fe200017fe4ff */
[----:B--2---:R-:W0:-:S04]  /*2a90*/  DMUL R112, R92, R92 ;  /* 0x0000005c5c707228 */ /* 0x004e080000000000 */
[----:B------:R-:W1:-:S04]  /*2aa0*/  DMUL R152, R8, R92 ;  /* 0x0000005c08987228 */ /* 0x000e480000000000 */
[----:B0-----:R-:W-:-:S04]  /*2ab0*/  DMUL R150, R8, R112 ;  /* 0x0000007008967228 */ /* 0x001fc80000000000 */
[----:B-1----:R-:W-:-:S04]  /*2ac0*/  DMUL R152, R20, R152 ;  /* 0x0000009814987228 */ /* 0x002fc80000000000 */
[----:B---3--:R-:W0:-:S04]  /*2ad0*/  DMUL R96, R92, R110 ;  /* 0x0000006e5c607228 */ /* 0x008e080000000000 */
[----:B----4-:R-:W-:-:S04]  /*2ae0*/  DMUL R124, R124, c[`(nvkernel__Z5jacldi_F1L922_10.const_opt.16.24)] ;  /* 0x000000007c7c7a28 */ /* 0x010fc80000000000 */
[----:B0-----:R-:W0:-:S04]  /*2af0*/  DMUL R126, R96, R96 ;  /* 0x00000060607e7228 */ /* 0x001e080000000000 */
[----:B------:R-:W-:-:S04]  /*2b00*/  DMUL R150, R110, R150 ;  /* 0x000000966e967228 */ /* 0x000fc80000000000 */
[----:B0-----:R-:W0:-:S04]  /*2b10*/  DFMA R124, R92, R124, -R126 ;  /* 0x0000007c5c7c722b */ /* 0x001e08000000087e */
[----:B------:R-:W1:-:S04]  /*2b20*/  DMUL R126, R96, c[`(nvkernel__Z5jacldi_F1L922_10.const_opt.0.8)] ;  /* 0x00000000607e7a28 */ /* 0x000e480000000000 */
[----:B0-----:R-:W0:-:S04]  /*2b30*/  DMUL R124, R22, R124 ;  /* 0x0000007c167c7228 */ /* 0x001e080000000000 */
[----:B-1----:R-:W1:-:S04]  /*2b40*/  DFMA R126, R22, R126, -R152 ;  /* 0x0000007e167e722b */ /* 0x002e480000000898 */
[----:B0-----:R-:W0:-:S04]  /*2b50*/  DFMA R124, R20, R150, -R124 ;  /* 0x00000096147c722b */ /* 0x001e08000000087c */
[----:B-1----:R-:W1:-:S03]  /*2b60*/  DFMA R126, -R20, c[0x0][0x210], R126 ;  /* 0x00008400147e7a2b */ /* 0x002e46000000017e */
[----:B0-----:R0:W-:Y:S04]  /*2b70*/  STG.E.64 [R156.64], R124 ;  /* 0x0000007c9c007986 */ /* 0x0011e8000c101b06 */
[----:B-1----:R-:W-:Y:S04]  /*2b80*/  STG.E.64 [R160.64], R126 ;  /* 0x0000007ea0007986 */ /* 0x002fe8000c101b06 */
[----:B------:R-:W2:Y:S01]  /*2b90*/  LDG.E.64 R90, [R90.64+0x83058] ;  /* 0x083058065a5a7981 */ /* 0x000ea2000c1e1b00 */
[----:B------:R-:W-:-:S04]  /*2ba0*/  IADD3 R162, P1, R104, c[0x0][0x1a8], RZ ;  /* 0x00006a0068a27a10 */ /* 0x000fc80007f3e0ff */
[----:B------:R-:W-:Y:S01]  /*2bb0*/  IADD3.X R163, R103, c[0x0][0x1ac], RZ, P1, !PT ;  /* 0x00006b0067a37a10 */ /* 0x000fe20000ffe4ff */
[----:B--2---:R-:W1:-:S06]  /*2bc0*/  DMUL R150, R92, R90 ;  /* 0x0000005a5c967228 */ /* 0x004e4c0000000000 */
[----:B-1----:R-:W1:-:S06]  /*2bd0*/  DMUL R106, R150, c[`(nvkernel__Z5jacldi_F1L922_10.const_opt.16.24)] ;  /* 0x00000000966a7a28 */ /* 0x002e4c0000000000 */
[----:B-1----:R-:W1:-:S07]  /*2be0*/  DMUL R152, R22, R106 ;  /* 0x0000006a16987228 */ /* 0x002e4e0000000000 */
[----:B-1----:R1:W-:Y:S04]  /*2bf0*/  STG.E.64 [R162.64], R152 ;  /* 0x00000098a2007986 */ /* 0x0023e8000c101b06 */
[----:B------:R-:W2:Y:S01]  /*2c00*/  LDG.E.64 R108, [R88.64+-0x73b778] ;  /* 0x8c488806586c7981 */ /* 0x000ea2000c1e1b00 */
[----:B------:R-:W0:Y:S01]  /*2c10*/  DMUL R154, R112, c[0x0][0x1f0] ;  /* 0x00007c00709a7a28 */ /* 0x000e220000000000 */
[----:B------:R-:W-:Y:S02]  /*2c20*/  IADD3 R100, P2, R100, c[0x0][0x1a8], RZ ;  /* 0x00006a0064647a10 */ /* 0x000fe40007f5e0ff */
[----:B------:R-:W-:Y:S01]  /*2c30*/  IADD3 R116, P3, R119, c[0x0][0x1a8], RZ ;  /* 0x00006a0077747a10 */ /* 0x000fe20007f7e0ff */
[----:B------:R-:W-:Y:S01]  /*2c40*/  DMUL R106, R110, R90 ;  /* 0x0000005a6e6a7228 */ /* 0x000fe20000000000 */
[----:B------:R-:W-:-:S02]  /*2c50*/  IADD3.X R101, R101, c[0x0][0x1ac], RZ, P2, !PT ;  /* 0x00006b0065657a10 */ /* 0x000fc400017fe4ff */
[----:B------:R-:W-:Y:S01]  /*2c60*/  IADD3 R114, P2, R123, c[0x0][0x1a8], RZ ;  /* 0x00006a007b727a10 */ /* 0x000fe20007f5e0ff */
[----:B0-----:R-:W0:Y:S01]  /*2c70*/  DMUL R124, R90, R154 ;  /* 0x0000009a5a7c7228 */ /* 0x001e220000000000 */
[----:B-1----:R-:W-:Y:S02]  /*2c80*/  IADD3 R162, P1, R99, c[0x0][0x1a8], RZ ;  /* 0x00006a0063a27a10 */ /* 0x002fe40007f3e0ff */
[----:B------:R-:W-:Y:S01]  /*2c90*/  IADD3.X R117, R117, c[0x0][0x1ac], RZ, P3, !PT ;  /* 0x00006b0075757a10 */ /* 0x000fe20001ffe4ff */
[----:B------:R-:W-:Y:S01]  /*2ca0*/  DMUL R158, R92, c[0x0][0x1f0] ;  /* 0x00007c005c9e7a28 */ /* 0x000fe20000000000 */
[----:B------:R-:W-:Y:S02]  /*2cb0*/  IADD3.X R163, R98, c[0x0][0x1ac], RZ, P1, !PT ;  /* 0x00006b0062a37a10 */ /* 0x000fe40000ffe4ff */
[----:B------:R-:W-:Y:S01]  /*2cc0*/  IADD3 R104, P1, R105, c[0x0][0x1a8], RZ ;  /* 0x00006a0069687a10 */ /* 0x000fe20007f3e0ff */
[----:B------:R-:W1:Y:S01]  /*2cd0*/  DMUL R156, R22, R96 ;  /* 0x00000060169c7228 */ /* 0x000e620000000000 */
[----:B------:R-:W-:-:S02]  /*2ce0*/  IADD3 R130, P4, R130, c[0x0][0x1a8], RZ ;  /* 0x00006a0082827a10 */ /* 0x000fc40007f9e0ff */
[----:B------:R-:W-:Y:S01]  /*2cf0*/  IADD3.X R105, R102, c[0x0][0x1ac], RZ, P1, !PT ;  /* 0x00006b0066697a10 */ /* 0x000fe20000ffe4ff */
[----:B0-----:R-:W-:Y:S01]  /*2d00*/  DMUL R126, R20, R124 ;  /* 0x0000007c147e7228 */ /* 0x001fe20000000000 */
[----:B------:R-:W-:Y:S02]  /*2d10*/  IADD3 R102, P1, R115, c[0x0][0x1a8], RZ ;  /* 0x00006a0073667a10 */ /* 0x000fe40007f3e0ff */
[----:B------:R-:W-:Y:S01]  /*2d20*/  IADD3.X R115, R118, c[0x0][0x1ac], RZ, P2, !PT ;  /* 0x00006b0076737a10 */ /* 0x000fe200017fe4ff */
[----:B------:R-:W0:Y:S01]  /*2d30*/  DMUL R124, R112, R106 ;  /* 0x0000006a707c7228 */ /* 0x000e220000000000 */
[----:B------:R-:W-:Y:S02]  /*2d40*/  IADD3.X R103, R121, c[0x0][0x1ac], RZ, P1, !PT ;  /* 0x00006b0079677a10 */ /* 0x000fe40000ffe4ff */
[----:B------:R-:W-:Y:S01]  /*2d50*/  IADD3 R122, P1, R122, c[0x0][0x1a8], RZ ;  /* 0x00006a007a7a7a10 */ /* 0x000fe20007f3e0ff */
[----:B-1----:R-:W1:Y:S01]  /*2d60*/  DFMA R158, -R20, R158, -R156 ;  /* 0x0000009e149e722b */ /* 0x002e62000000099c */
[----:B------:R-:W-:-:S02]  /*2d70*/  IADD3 R136, P2, R136, c[0x0][0x1a8], RZ ;  /* 0x00006a0088887a10 */ /* 0x000fc40007f5e0ff */
[----:B------:R-:W-:Y:S01]  /*2d80*/  IADD3.X R123, R120, c[0x0][0x1ac], RZ, P1, !PT ;  /* 0x00006b00787b7a10 */ /* 0x000fe20000ffe4ff */
[----:B0-----:R-:W-:-:S04]  /*2d90*/  DFMA R156, R22, R124, R126 ;  /* 0x0000007c169c722b */ /* 0x001fc8000000007e */
[----:B------:R-:W0:-:S04]  /*2da0*/  DMUL R150, R22, R150 ;  /* 0x0000009616967228 */ /* 0x000e080000000000 */
[----:B-1----:R-:W-:-:S04]  /*2db0*/  DFMA R98, -R20, c[0x0][0x228], R158 ;  /* 0x00008a0014627a2b */ /* 0x002fc8000000019e */
[----:B0-----:R-:W-:-:S04]  /*2dc0*/  DADD R150, -RZ, -R150 ;  /* 0x00000000ff967229 */ /* 0x001fc80000000996 */
[----:B------:R-:W-:-:S04]  /*2dd0*/  DFMA R158, -R20, c[0x0][0x240], R158 ;  /* 0x00009000149e7a2b */ /* 0x000fc8000000019e */
[----:B--2---:R-:W0:-:S04]  /*2de0*/  DMUL R126, R92, R108 ;  /* 0x0000006c5c7e7228 */ /* 0x004e080000000000 */
[----:B------:R-:W-:-:S04]  /*2df0*/  DMUL R154, R108, R154 ;  /* 0x0000009a6c9a7228 */ /* 0x000fc80000000000 */
[----:B0-----:R-:W0:-:S04]  /*2e00*/  DMUL R152, R126, c[`(nvkernel__Z5jacldi_F1L922_10.const_opt.16.24)] ;  /* 0x000000007e987a28 */ /* 0x001e080000000000 */
[----:B------:R-:W-:-:S04]  /*2e10*/  DMUL R124, R110, R108 ;  /* 0x0000006c6e7c7228 */ /* 0x000fc80000000000 */
[----:B0-----:R-:W0:-:S04]  /*2e20*/  DMUL R152, R22, R152 ;  /* 0x0000009816987228 */ /* 0x001e080000000000 */
[----:B------:R-:W-:-:S03]  /*2e30*/  DMUL R160, R20, R154 ;  /* 0x0000009a14a07228 */ /* 0x000fc60000000000 */
[----:B0-----:R-:W-:Y:S01]  /*2e40*/  STG.E.64 [R162.64], R152 ;  /* 0x00000098a2007986 */ /* 0x001fe2000c101b06 */
[----:B------:R-:W0:-:S03]  /*2e50*/  DMUL R154, R112, R124 ;  /* 0x0000007c709a7228 */ /* 0x000e060000000000 */
[----:B------:R1:W-:Y:S01]  /*2e60*/  STG.E.64 [R100.64], R62 ;  /* 0x0000003e64007986 */ /* 0x0003e2000c101b06 */
[----:B------:R-:W2:-:S03]  /*2e70*/  DMUL R126, R22, R126 ;  /* 0x0000007e167e7228 */ /* 0x000e860000000000 */
[----:B------:R-:W-:Y:S01]  /*2e80*/  STG.E.64 [R104.64], R156 ;  /* 0x0000009c68007986 */ /* 0x000fe2000c101b06 */
[----:B0-----:R-:W0:-:S03]  /*2e90*/  DFMA R154, R22, R154, R160 ;  /* 0x0000009a169a722b */ /* 0x001e0600000000a0 */
[----:B------:R-:W-:Y:S01]  /*2ea0*/  STG.E.64 [R102.64], R150 ;  /* 0x0000009666007986 */ /* 0x000fe2000c101b06 */
[----:B--2---:R-:W2:-:S03]  /*2eb0*/  DADD R126, -RZ, -R126 ;  /* 0x00000000ff7e7229 */ /* 0x004e86000000097e */
[----:B------:R-:W-:Y:S01]  /*2ec0*/  STG.E.64 [R114.64], R98 ;  /* 0x0000006272007986 */ /* 0x000fe2000c101b06 */
[----:B-1----:R-:W-:-:S03]  /*2ed0*/  IADD3 R100, P1, R129, c[0x0][0x1a8], RZ ;  /* 0x00006a0081647a10 */ /* 0x002fc60007f3e0ff */
[----:B------:R-:W-:Y:S01]  /*2ee0*/  STG.E.64 [R122.64], RZ ;  /* 0x000000ff7a007986 */ /* 0x000fe2000c101b06 */
[----:B------:R-:W-:Y:S02]  /*2ef0*/  IADD3.X R101, R128, c[0x0][0x1ac], RZ, P1, !PT ;  /* 0x00006b0080657a10 */ /* 0x000fe40000ffe4ff */
[----:B------:R-:W-:Y:S01]  /*2f00*/  IADD3 R120, P1, R137, c[0x0][0x1a8], RZ ;  /* 0x00006a0089787a10 */ /* 0x000fe20007f3e0ff */
[----:B------:R-:W-:Y:S01]  /*2f10*/  STG.E.64 [R116.64], RZ ;  /* 0x000000ff74007986 */ /* 0x000fe2000c101b06 */
[----:B------:R-:W-:Y:S02]  /*2f20*/  IADD3 R128, P3, R131, c[0x0][0x1a8], RZ ;  /* 0x00006a0083807a10 */ /* 0x000fe40007f7e0ff */
[----:B------:R-:W-:Y:S01]  /*2f30*/  IADD3.X R121, R132, c[0x0][0x1ac], RZ, P1, !PT ;  /* 0x00006b0084797a10 */ /* 0x000fe20000ffe4ff */
[----:B0-----:R0:W-:Y:S01]  /*2f40*/  STG.E.64 [R100.64], R154 ;  /* 0x0000009a64007986 */ /* 0x0011e2000c101b06 */
[----:B------:R-:W-:Y:S02]  /*2f50*/  IADD3.X R137, R135, c[0x0][0x1ac], RZ, P2, !PT ;  /* 0x00006b0087897a10 */ /* 0x000fe400017fe4ff */
[----:B------:R-:W-:Y:S01]  /*2f60*/  IADD3.X R129, R134, c[0x0][0x1ac], RZ, P3, !PT ;  /* 0x00006b0086817a10 */ /* 0x000fe20001ffe4ff */
[----:B--2---:R1:W-:Y:S01]  /*2f70*/  STG.E.64 [R120.64], R126 ;  /* 0x0000007e78007986 */ /* 0x0043e2000c101b06 */
[----:B------:R-:W-:-:S03]  /*2f80*/  IADD3.X R131, R133, c[0x0][0x1ac], RZ, P4, !PT ;  /* 0x00006b0085837a10 */ /* 0x000fc600027fe4ff */
[----:B------:R1:W-:Y:S04]  /*2f90*/  STG.E.64 [R136.64], RZ ;  /* 0x000000ff88007986 */ /* 0x0003e8000c101b06 */
[----:B------:R1:W-:Y:S04]  /*2fa0*/  STG.E.64 [R128.64], R158 ;  /* 0x0000009e80007986 */ /* 0x0003e8000c101b06 */
[----:B------:R1:W-:Y:S04]  /*2fb0*/  STG.E.64 [R130.64], RZ ;  /* 0x000000ff82007986 */ /* 0x0003e8000c101b06 */
[----:B0-----:R-:W2:Y:S04]  /*2fc0*/  LDG.E.64 R100, [R88.64+0x1060b8] ;  /* 0x1060b80658647981 */ /* 0x001ea8000c1e1b00 */
[----:B------:R-:W3:Y:S01]  /*2fd0*/  LDG.E.64 R102, [R94.64+-0x8] ;  /* 0xfffff8065e667981 */ /* 0x000ee2000c1e1b00 */
[----:B------:R-:W0:Y:S01]  /*2fe0*/  DMUL R98, R92, R112 ;  /* 0x000000705c627228 */ /* 0x000e220000000000 */
[----:B------:R-:W-:-:S03]  /*2ff0*/  IADD3 R138, P1, R138, c[0x0][0x1a8], RZ ;  /* 0x00006a008a8a7a10 */ /* 0x000fc60007f3e0ff */
[----:B------:R-:W-:Y:S01]  /*3000*/  DMUL R118, R90, R90 ;  /* 0x0000005a5a767228 */ /* 0x000fe20000000000 */
[----:B------:R-:W-:-:S03]  /*3010*/  IADD3.X R139, R141, c[0x0][0x1ac], RZ, P1, !PT ;  /* 0x00006b008d8b7a10 */ /* 0x000fc60000ffe4ff */
[----:B0-----:R-:W-:-:S04]  /*3020*/  DMUL R114, R4, R98 ;  /* 0x0000006204727228 */ /* 0x001fc80000000000 */
[----:B------:R-:W0:-:S04]  /*3030*/  DMUL R116, R6, R98 ;  /* 0x0000006206747228 */ /* 0x000e080000000000 */
[----:B------:R-:W-:-:S04]  /*3040*/  DMUL R104, R110, R110 ;  /* 0x0000006e6e687228 */ /* 0x000fc80000000000 */
[----:B0-----:R-:W0:-:S06]  /*3050*/  DMUL R118, R116, R118 ;  /* 0x0000007674767228 */ /* 0x001e0c0000000000 */
[----:B0-----:R-:W-:-:S04]  /*3060*/  DFMA R114, R104, R114, -R118 ;  /* 0x000000726872722b */ /* 0x001fc80000000876 */
[----:B------:R-:W-:-:S04]  /*3070*/  DMUL R118, R112, c[0x0][0x248] ;  /* 0x0000920070767a28 */ /* 0x000fc80000000000 */
[----:B--2---:R-:W3:-:S06]  /*3080*/  DMUL R98, R100, c[`(nvkernel__Z5jacldi_F1L922_10.const_opt.24.32)] ;  /* 0x0000000064627a28 */ /* 0x004ecc0000000000 */
[----:B---3--:R-:W0:-:S04]  /*3090*/  DFMA R98, R102, c[`(nvkernel__Z5jacldi_F1L922_10.const_opt.32.40)], R98 ;  /* 0x0000000066627a2b */ /* 0x008e080000000062 */
[----:B------:R-:W2:-:S04]  /*30a0*/  DMUL R102, R108, R108 ;  /* 0x0000006c6c667228 */ /* 0x000e880000000000 */
[----:B0-----:R-:W0:-:S04]  /*30b0*/  DMUL R98, R110, R98 ;  /* 0x000000626e627228 */ /* 0x001e080000000000 */
[----:B--2---:R-:W2:-:S04]  /*30c0*/  DFMA R102, R116, -R102, R114 ;  /* 0x800000667466722b */ /* 0x004e880000000072 */
[----:B0-----:R-:W0:-:S04]  /*30d0*/  DMUL R98, R112, R98 ;  /* 0x0000006270627228 */ /* 0x001e080000000000 */
[----:B--2---:R-:W-:-:S04]  /*30e0*/  DFMA R102, -R100, R118, R102 ;  /* 0x000000766466722b */ /* 0x004fc80000000166 */
[----:B0-----:R-:W0:-:S06]  /*30f0*/  DMUL R98, R22, R98 ;  /* 0x0000006216627228 */ /* 0x001e0c0000000000 */
[----:B0-----:R-:W0:-:S07]  /*3100*/  DFMA R98, R20, -R102, -R98 ;  /* 0x800000661462722b */ /* 0x001e0e0000000862 */
[----:B0-----:R1:W-:Y:S04]  /*3110*/  STG.E.64 [R138.64], R98 ;  /* 0x000000628a007986 */ /* 0x0013e8000c101b06 */
[----:B------:R-:W2:Y:S04]  /*3120*/  LDG.E.64 R94, [R94.64+-0x8] ;  /* 0xfffff8065e5e7981 */ /* 0x000ea8000c1e1b00 */
[----:B------:R-:W3:Y:S01]  /*3130*/  LDG.E.64 R88, [R88.64+0x1060b8] ;  /* 0x1060b80658587981 */ /* 0x000ee2000c1e1b00 */
[----:B------:R-:W-:-:S04]  /*3140*/  DMUL R104, R112, R104 ;  /* 0x0000006870687228 */ /* 0x000fc80000000000 */
[----:B------:R-:W-:-:S04]  /*3150*/  DMUL R102, R68, R92 ;  /* 0x0000005c44667228 */ /* 0x000fc80000000000 */
[----:B------:R-:W0:-:S04]  /*3160*/  DMUL R106, R106, c[`(nvkernel__Z5jacldi_F1L922_10.const_opt.16.24)] ;  /* 0x000000006a6a7a28 */ /* 0x000e080000000000 */
[----:B------:R-:W4:-:S04]  /*3170*/  DMUL R124, R124, c[`(nvkernel__Z5jacldi_F1L922_10.const_opt.16.24)] ;  /* 0x000000007c7c7a28 */ /* 0x000f080000000000 */
[----:B------:R-:W5:Y:S01]  /*3180*/  DMUL R96, R96, c[`(nvkernel__Z5jacldi_F1L922_10.const_opt.24.32)] ;  /* 0x0000000060607a28 */ /* 0x000f620000000000 */
[----:B------:R-:W-:-:S03]  /*3190*/  IADD3 R142, P1, R142, c[0x0][0x1a8], RZ ;  /* 0x00006a008e8e7a10 */ /* 0x000fc60007f3e0ff */
[----:B0-----:R-:W-:Y:S01]  /*31a0*/  DMUL R106, R112, R106 ;  /* 0x0000006a706a7228 */ /* 0x001fe20000000000 */
[----:B------:R-:W-:-:S03]  /*31b0*/  IADD3 R144, P2, R144, c[0x0][0x1a8], RZ ;  /* 0x00006a0090907a10 */ /* 0x000fc60007f5e0ff */
[----:B----4-:R-:W-:-:S04]  /*31c0*/  DMUL R124, R112, R124 ;  /* 0x0000007c707c7228 */ /* 0x010fc80000000000 */
[----:B-----5:R-:W0:Y:S01]  /*31d0*/  DFMA R96, R22, R96, -R102 ;  /* 0x000000601660722b */ /* 0x020e220000000866 */
[----:B------:R-:W-:Y:S02]  /*31e0*/  IADD3 R146, P4, R146, c[0x0][0x1a8], RZ ;  /* 0x00006a0092927a10 */ /* 0x000fe40007f9e0ff */
[----:B------:R-:W-:Y:S02]  /*31f0*/  IADD3.X R143, R143, c[0x0][0x1ac], RZ, P1, !PT ;  /* 0x00006b008f8f7a10 */ /* 0x000fe40000ffe4ff */
[----:B------:R-:W-:Y:S01]  /*3200*/  IADD3.X R145, R145, c[0x0][0x1ac], RZ, P2, !PT ;  /* 0x00006b0091917a10 */ /* 0x000fe200017fe4ff */
[----:B0-----:R-:W-:-:S04]  /*3210*/  DFMA R96, -R20, c[0x0][0x260], R96 ;  /* 0x0000980014607a2b */ /* 0x001fc80000000160 */
[----:B--2---:R-:W0:-:S04]  /*3220*/  DFMA R104, R92, R94, R104 ;  /* 0x0000005e5c68722b */ /* 0x004e080000000068 */
[----:B---3--:R-:W-:-:S04]  /*3230*/  DMUL R100, R92, R88 ;  /* 0x000000585c647228 */ /* 0x008fc80000000000 */
[----:B0-----:R-:W0:-:S04]  /*3240*/  DMUL R104, R104, c[`(nvkernel__Z5jacldi_F1L922_10.const_opt.8.16)] ;  /* 0x0000000068687a28 */ /* 0x001e080000000000 */
[----:B------:R-:W-:-:S04]  /*3250*/  DMUL R92, R66, R112 ;  /* 0x00000070425c7228 */ /* 0x000fc80000000000 */
[----:B0-----:R-:W0:-:S04]  /*3260*/  DFMA R100, R100, c[`(nvkernel__Z5jacldi_F1L922_10.const_opt.40.48)], R104 ;  /* 0x0000000064647a2b */ /* 0x001e080000000068 */
[----:B------:R-:W-:-:S04]  /*3270*/  DMUL R88, R64, R112 ;  /* 0x0000007040587228 */ /* 0x000fc80000000000 */
[----:B0-----:R-:W0:-:S04]  /*3280*/  DMUL R100, R22, R100 ;  /* 0x0000006416647228 */ /* 0x001e080000000000 */
[----:B------:R-:W2:-:S04]  /*3290*/  DMUL R90, R90, R92 ;  /* 0x0000005c5a5a7228 */ /* 0x000e880000000000 */
[----:B------:R-:W3:Y:S01]  /*32a0*/  DMUL R92, R108, R92 ;  /* 0x0000005c6c5c7228 */ /* 0x000ee20000000000 */
[----:B------:R-:W-:-:S03]  /*32b0*/  IADD3 R94, P3, R147, c[0x0][0x1a8], RZ ;  /* 0x00006a00935e7a10 */ /* 0x000fc60007f7e0ff */
[----:B0-----:R-:W0:Y:S01]  /*32c0*/  DFMA R88, R110, -R88, -R100 ;  /* 0x800000586e58722b */ /* 0x001e220000000864 */
[----:B------:R-:W-:-:S03]  /*32d0*/  IADD3.X R95, R148, c[0x0][0x1ac], RZ, P3, !PT ;  /* 0x00006b00945f7a10 */ /* 0x000fc60001ffe4ff */
[----:B--2---:R-:W2:Y:S01]  /*32e0*/  DFMA R90, R22, R106, -R90 ;  /* 0x0000006a165a722b */ /* 0x004ea2000000085a */
[----:B------:R-:W-:-:S03]  /*32f0*/  IADD3.X R147, R149, c[0x0][0x1ac], RZ, P4, !PT ;  /* 0x00006b0095937a10 */ /* 0x000fc600027fe4ff */
[----:B---3--:R-:W3:Y:S01]  /*3300*/  DFMA R92, R22, R124, -R92 ;  /* 0x0000007c165c722b */ /* 0x008ee2000000085c */
[----:B0-----:R1:W-:Y:S04]  /*3310*/  STG.E.64 [R142.64], R88 ;  /* 0x000000588e007986 */ /* 0x0013e8000c101b06 */
[----:B--2---:R1:W-:Y:S04]  /*3320*/  STG.E.64 [R144.64], R90 ;  /* 0x0000005a90007986 */ /* 0x0043e8000c101b06 */
[----:B---3--:R1:W-:Y:S04]  /*3330*/  STG.E.64 [R94.64], R92 ;  /* 0x0000005c5e007986 */ /* 0x0083e8000c101b06 */
[----:B------:R1:W-:Y:S02]  /*3340*/  STG.E.64 [R146.64], R96 ;  /* 0x0000006092007986 */ /* 0x0003e4000c101b06 */
.L_x_435:
[----:B------:R-:W-:Y:S05]  /*3350*/  BSYNC B0 ;  /* 0x0000000000007941 */ /* 0x000fea0003800000 */
.L_x_434:
[----:B------:R-:W-:Y:S01]  /*3360*/  IADD3 R0, R0, UR4, RZ ;  /* 0x0000000400007c10 */ /* 0x000fe2000fffe0ff */
[----:B------:R-:W-:Y:S01]  /*3370*/  @!P0 CALL.REL.NOINC `(.L_x_436) ;  /* 0x0000001000008944 */ /* 0x000fe20003c00000 */
[----:B------:R-:W-:Y:S05]  /*3380*/  BRA `(.L_x_437) ;  /* 0xffffd24000007947 */ /* 0x000fea000383ffff */
.L_x_436:
[----:B------:R-:W-:Y:S05]  /*3390*/  EXIT ;  /* 0x000000000000794d */ /* 0x000fea0003800000 */
.L_x_438:
        /* <DEDUP_REMOVED lines=14> */
.L_x_520:


//--------------------- .text.__cuda_sm20_div_rn_f64_full --------------------------
	.section	.text.__cuda_sm20_div_rn_f64_full,"ax",@progbits
	.sectioninfo	@"SHI_REGISTERS=32"
	.align	128
.text.__cuda_sm20_div_rn_f64_full:
        .type           __cuda_sm20_div_rn_f64_full,@function
        .size           __cuda_sm20_div_rn_f64_full,(.L_x_491 - __cuda_sm20_div_rn_f64_full)
__cuda_sm20_div_rn_f64_full:
[----:B------:R-:W-:Y:S02]  /*0000*/  MOV R9, R5 ;  /* 0x0000000500097202 */ /* 0x000fe40000000f00 */
[----:B------:R-:W-:Y:S02]  /*0010*/  MOV R8, R4 ;  /* 0x0000000400087202 */ /* 0x000fe40000000f00 */
[C---:B------:R-:W-:Y:S01]  /*0020*/  FSETP.GEU.AND P0, PT, |R7|.reuse, 1.469367938527859385e-39, PT ;  /* 0x001000000700780b */ /* 0x040fe20003f0e200 */
[----:B------:R-:W-:Y:S01]  /*0030*/  IMAD.MOV.U32 R14, RZ, RZ, 0x1 ;  /* 0x00000001ff0e7424 */ /* 0x000fe200078e00ff */
[----:B------:R-:W-:Y:S01]  /*0040*/  LOP3.LUT R4, R7, 0x800fffff, RZ, 0xc0, !PT ;  /* 0x800fffff07047812 */ /* 0x000fe200078ec0ff */
[----:B------:R-:W-:Y:S01]  /*0050*/  IMAD.MOV.U32 R12, RZ, RZ, R8 ;  /* 0x000000ffff0c7224 */ /* 0x000fe200078e0008 */
[C---:B------:R-:W-:Y:S01]  /*0060*/  FSETP.GEU.AND P2, PT, |R9|.reuse, 1.469367938527859385e-39, PT ;  /* 0x001000000900780b */ /* 0x040fe20003f4e200 */
[----:B------:R-:W-:Y:S01]  /*0070*/  BSSY B0, `(.L_x_439) ;  /* 0x0000053000007945 */ /* 0x000fe20003800000 */
[----:B------:R-:W-:Y:S01]  /*0080*/  LOP3.LUT R5, R4, 0x3ff00000, RZ, 0xfc, !PT ;  /* 0x3ff0000004057812 */ /* 0x000fe200078efcff */
[----:B------:R-:W-:Y:S01]  /*0090*/  IMAD.MOV.U32 R4, RZ, RZ, R6 ;  /* 0x000000ffff047224 */ /* 0x000fe200078e0006 */
[----:B------:R-:W-:-:S02]  /*00a0*/  LOP3.LUT R0, R9, 0x7ff00000, RZ, 0xc0, !PT ;  /* 0x7ff0000009007812 */ /* 0x000fc400078ec0ff */
[----:B------:R-:W-:-:S03]  /*00b0*/  LOP3.LUT R27, R7, 0x7ff00000, RZ, 0xc0, !PT ;  /* 0x7ff00000071b7812 */ /* 0x000fc600078ec0ff */
[----:B------:R-:W0:Y:S01]  /*00c0*/  @!P0 DMUL R4, R6, 8.98846567431157953865e+307 ;  /* 0x7fe0000006048828 */ /* 0x000e220000000000 */
[C---:B------:R-:W-:Y:S01]  /*00d0*/  ISETP.GE.U32.AND P1, PT, R0.reuse, R27, PT ;  /* 0x0000001b0000720c */ /* 0x040fe20003f26070 */
[----:B------:R-:W-:Y:S02]  /*00e0*/  IMAD.MOV.U32 R26, RZ, RZ, R0 ;  /* 0x000000ffff1a7224 */ /* 0x000fe400078e0000 */
[----:B------:R-:W-:Y:S02]  /*00f0*/  @!P2 LOP3.LUT R3, R7, 0x7ff00000, RZ, 0xc0, !PT ;  /* 0x7ff000000703a812 */ /* 0x000fe400078ec0ff */
[----:B0-----:R-:W0:Y:S02]  /*0100*/  MUFU.RCP64H R15, R5 ;  /* 0x00000005000f7308 */ /* 0x001e240000001800 */
[----:B------:R-:W-:Y:S01]  /*0110*/  @!P2 ISETP.GE.U32.AND P3, PT, R0, R3, PT ;  /* 0x000000030000a20c */ /* 0x000fe20003f66070 */
[----:B------:R-:W-:Y:S01]  /*0120*/  IMAD.MOV.U32 R3, RZ, RZ, 0x1ca00000 ;  /* 0x1ca00000ff037424 */ /* 0x000fe200078e00ff */
[----:B------:R-:W-:-:S04]  /*0130*/  @!P0 LOP3.LUT R27, R5, 0x7ff00000, RZ, 0xc0, !PT ;  /* 0x7ff00000051b8812 */ /* 0x000fc800078ec0ff */
[C---:B------:R-:W-:Y:S02]  /*0140*/  @!P2 SEL R29, R3.reuse, 0x63400000, !P3 ;  /* 0x63400000031da807 */ /* 0x040fe40005800000 */
[----:B------:R-:W-:Y:S02]  /*0150*/  SEL R13, R3, 0x63400000, !P1 ;  /* 0x63400000030d7807 */ /* 0x000fe40004800000 */
[--C-:B------:R-:W-:Y:S02]  /*0160*/  @!P2 LOP3.LUT R29, R29, 0x80000000, R9.reuse, 0xf8, !PT ;  /* 0x800000001d1da812 */ /* 0x100fe400078ef809 */
[----:B------:R-:W-:Y:S01]  /*0170*/  LOP3.LUT R13, R13, 0x800fffff, R9, 0xf8, !PT ;  /* 0x800fffff0d0d7812 */ /* 0x000fe200078ef809 */
[----:B0-----:R-:W0:Y:S01]  /*0180*/  DFMA R10, R14, -R4, 1 ;  /* 0x3ff000000e0a742b */ /* 0x001e220000000804 */
[----:B------:R-:W-:-:S05]  /*0190*/  IADD3 R28, R27, -0x1, RZ ;  /* 0xffffffff1b1c7810 */ /* 0x000fca0007ffe0ff */
[----:B0-----:R0:W1:Y:S02]  /*01a0*/  DFMA R24, R10, R10, R10 ;  /* 0x0000000a0a18722b */ /* 0x001064000000000a */
[----:B0-----:R-:W-:Y:S01]  /*01b0*/  @!P2 LOP3.LUT R11, R29, 0x100000, RZ, 0xfc, !PT ;  /* 0x001000001d0ba812 */ /* 0x001fe200078efcff */
[----:B------:R-:W-:-:S03]  /*01c0*/  @!P2 IMAD.MOV.U32 R10, RZ, RZ, RZ ;  /* 0x000000ffff0aa224 */ /* 0x000fc600078e00ff */
[----:B-1----:R-:W0:-:S04]  /*01d0*/  DFMA R24, R14, R24, R14 ;  /* 0x000000180e18722b */ /* 0x002e08000000000e */
[----:B------:R-:W1:-:S04]  /*01e0*/  @!P2 DFMA R12, R12, 2, -R10 ;  /* 0x400000000c0ca82b */ /* 0x000e48000000080a */
[----:B0-----:R-:W0:-:S06]  /*01f0*/  DFMA R10, R24, -R4, 1 ;  /* 0x3ff00000180a742b */ /* 0x001e0c0000000804 */
[----:B-1----:R-:W-:Y:S01]  /*0200*/  @!P2 LOP3.LUT R26, R13, 0x7ff00000, RZ, 0xc0, !PT ;  /* 0x7ff000000d1aa812 */ /* 0x002fe200078ec0ff */
[----:B0-----:R0:W1:-:S03]  /*0210*/  DFMA R10, R24, R10, R24 ;  /* 0x0000000a180a722b */ /* 0x0010460000000018 */
[----:B0-----:R-:W-:-:S03]  /*0220*/  IADD3 R24, R26, -0x1, RZ ;  /* 0xffffffff1a187810 */ /* 0x001fc60007ffe0ff */
[----:B-1----:R-:W0:Y:S01]  /*0230*/  DMUL R14, R10, R12 ;  /* 0x0000000c0a0e7228 */ /* 0x002e220000000000 */
[----:B------:R-:W-:-:S04]  /*0240*/  ISETP.GT.U32.AND P0, PT, R24, 0x7feffffe, PT ;  /* 0x7feffffe1800780c */ /* 0x000fc80003f04070 */
[----:B------:R-:W-:Y:S01]  /*0250*/  ISETP.GT.U32.OR P0, PT, R28, 0x7feffffe, P0 ;  /* 0x7feffffe1c00780c */ /* 0x000fe20000704470 */
[----:B0-----:R-:W0:-:S06]  /*0260*/  DFMA R24, R14, -R4, R12 ;  /* 0x800000040e18722b */ /* 0x001e0c000000000c */
[----:B0-----:R0:W1:-:S06]  /*0270*/  DFMA R14, R10, R24, R14 ;  /* 0x000000180a0e722b */ /* 0x00104c000000000e */
[----:B------:R-:W-:Y:S05]  /*0280*/  @P0 BRA `(.L_x_440) ;  /* 0x000001c000000947 */ /* 0x000fea0003800000 */
[----:B01----:R-:W-:-:S04]  /*0290*/  LOP3.LUT R9, R7, 0x7ff00000, RZ, 0xc0, !PT ;  /* 0x7ff0000007097812 */ /* 0x003fc800078ec0ff */
[C---:B------:R-:W-:Y:S01]  /*02a0*/  ISETP.GE.U32.AND P0, PT, R0.reuse, R9, PT ;  /* 0x000000090000720c */ /* 0x040fe20003f06070 */
[----:B------:R-:W-:-:S03]  /*02b0*/  IMAD.IADD R8, R0, 0x1, -R9 ;  /* 0x0000000100087824 */ /* 0x000fc600078e0a09 */
[----:B------:R-:W-:Y:S02]  /*02c0*/  SEL R3, R3, 0x63400000, !P0 ;  /* 0x6340000003037807 */ /* 0x000fe40004000000 */
[----:B------:R-:W-:-:S04]  /*02d0*/  IMNMX R8, R8, -0x46a00000, !PT ;  /* 0xb960000008087817 */ /* 0x000fc80007800200 */
[----:B------:R-:W-:-:S05]  /*02e0*/  IMNMX R8, R8, 0x46a00000, PT ;  /* 0x46a0000008087817 */ /* 0x000fca0003800200 */
[----:B------:R-:W-:Y:S02]  /*02f0*/  IMAD.IADD R3, R8, 0x1, -R3 ;  /* 0x0000000108037824 */ /* 0x000fe400078e0a03 */
[----:B------:R-:W-:-:S03]  /*0300*/  IMAD.MOV.U32 R8, RZ, RZ, RZ ;  /* 0x000000ffff087224 */ /* 0x000fc600078e00ff */
[----:B------:R-:W-:-:S06]  /*0310*/  IADD3 R9, R3, 0x7fe00000, RZ ;  /* 0x7fe0000003097810 */ /* 0x000fcc0007ffe0ff */
[----:B------:R-:W0:-:S10]  /*0320*/  DMUL R10, R14, R8 ;  /* 0x000000080e0a7228 */ /* 0x000e140000000000 */
[----:B0-----:R-:W-:-:S13]  /*0330*/  FSETP.GTU.AND P0, PT, |R11|, 1.469367938527859385e-39, PT ;  /* 0x001000000b00780b */ /* 0x001fda0003f0c200 */
[----:B------:R-:W-:Y:S05]  /*0340*/  @P0 BRA `(.L_x_441) ;  /* 0x0000025000000947 */ /* 0x000fea0003800000 */
[----:B------:R-:W0:Y:S01]  /*0350*/  DFMA R4, R14, -R4, R12 ;  /* 0x800000040e04722b */ /* 0x000e22000000000c */
[----:B------:R-:W-:-:S09]  /*0360*/  IMAD.MOV.U32 R8, RZ, RZ, RZ ;  /* 0x000000ffff087224 */ /* 0x000fd200078e00ff */
[C---:B0-----:R-:W-:Y:S02]  /*0370*/  FSETP.NEU.AND P0, PT, R5.reuse, RZ, PT ;  /* 0x000000ff0500720b */ /* 0x041fe40003f0d000 */
[----:B------:R-:W-:-:S04]  /*0380*/  LOP3.LUT R7, R5, 0x80000000, R7, 0x48, !PT ;  /* 0x8000000005077812 */ /* 0x000fc800078e4807 */
[----:B------:R-:W-:-:S07]  /*0390*/  LOP3.LUT R9, R7, R9, RZ, 0xfc, !PT ;  /* 0x0000000907097212 */ /* 0x000fce00078efcff */
[----:B------:R-:W-:Y:S05]  /*03a0*/  @!P0 BRA `(.L_x_441) ;  /* 0x000001f000008947 */ /* 0x000fea0003800000 */
[----:B------:R-:W-:Y:S01]  /*03b0*/  IMAD.MOV R5, RZ, RZ, -R3 ;  /* 0x000000ffff057224 */ /* 0x000fe200078e0a03 */
[----:B------:R-:W0:Y:S01]  /*03c0*/  DMUL.RP R8, R14, R8 ;  /* 0x000000080e087228 */ /* 0x000e220000008000 */
[----:B------:R-:W-:Y:S01]  /*03d0*/  IMAD.MOV.U32 R4, RZ, RZ, RZ ;  /* 0x000000ffff047224 */ /* 0x000fe200078e00ff */
[----:B------:R-:W-:-:S05]  /*03e0*/  IADD3 R3, -R3, -0x43300000, RZ ;  /* 0xbcd0000003037810 */ /* 0x000fca0007ffe1ff */
[----:B------:R-:W1:-:S03]  /*03f0*/  DFMA R4, R10, -R4, R14 ;  /* 0x800000040a04722b */ /* 0x000e46000000000e */
[----:B0-----:R-:W-:-:S07]  /*0400*/  LOP3.LUT R7, R9, R7, RZ, 0x3c, !PT ;  /* 0x0000000709077212 */ /* 0x001fce00078e3cff */
[----:B-1----:R-:W-:-:S04]  /*0410*/  FSETP.NEU.AND P0, PT, |R5|, R3, PT ;  /* 0x000000030500720b */ /* 0x002fc80003f0d200 */
[----:B------:R-:W-:Y:S02]  /*0420*/  FSEL R10, R8, R10, !P0 ;  /* 0x0000000a080a7208 */ /* 0x000fe40004000000 */
[----:B------:R-:W-:Y:S01]  /*0430*/  FSEL R11, R7, R11, !P0 ;  /* 0x0000000b070b7208 */ /* 0x000fe20004000000 */
[----:B------:R-:W-:Y:S05]  /*0440*/  BRA `(.L_x_441) ;  /* 0x0000015000007947 */ /* 0x000fea0003800000 */
.L_x_440:
[----:B01----:R-:W0:-:S14]  /*0450*/  DSETP.NAN.AND P0, PT, R8, R8, PT ;  /* 0x000000080800722a */ /* 0x003e1c0003f08000 */
[----:B0-----:R-:W-:Y:S05]  /*0460*/  @P0 BRA `(.L_x_442) ;  /* 0x0000011000000947 */ /* 0x001fea0003800000 */
[----:B------:R-:W0:-:S14]  /*0470*/  DSETP.NAN.AND P0, PT, R6, R6, PT ;  /* 0x000000060600722a */ /* 0x000e1c0003f08000 */
[----:B0-----:R-:W-:Y:S05]  /*0480*/  @P0 BRA `(.L_x_443) ;  /* 0x000000c000000947 */ /* 0x001fea0003800000 */
[----:B------:R-:W-:Y:S01]  /*0490*/  ISETP.NE.AND P0, PT, R26, R27, PT ;  /* 0x0000001b1a00720c */ /* 0x000fe20003f05270 */
[----:B------:R-:W-:Y:S01]  /*04a0*/  IMAD.MOV.U32 R10, RZ, RZ, 0x0 ;  /* 0x00000000ff0a7424 */ /* 0x000fe200078e00ff */
[----:B------:R-:W-:-:S11]  /*04b0*/  MOV R11, 0xfff80000 ;  /* 0xfff80000000b7802 */ /* 0x000fd60000000f00 */
[----:B------:R-:W-:Y:S05]  /*04c0*/  @!P0 BRA `(.L_x_441) ;  /* 0x000000d000008947 */ /* 0x000fea0003800000 */
[----:B------:R-:W-:Y:S02]  /*04d0*/  ISETP.NE.AND P0, PT, R26, 0x7ff00000, PT ;  /* 0x7ff000001a00780c */ /* 0x000fe40003f05270 */
[----:B------:R-:W-:Y:S02]  /*04e0*/  LOP3.LUT R11, R9, 0x80000000, R7, 0x48, !PT ;  /* 0x80000000090b7812 */ /* 0x000fe400078e4807 */
[----:B------:R-:W-:-:S13]  /*04f0*/  ISETP.EQ.OR P0, PT, R27, RZ, !P0 ;  /* 0x000000ff1b00720c */ /* 0x000fda0004702670 */
[----:B------:R-:W-:Y:S01]  /*0500*/  @P0 LOP3.LUT R0, R11, 0x7ff00000, RZ, 0xfc, !PT ;  /* 0x7ff000000b000812 */ /* 0x000fe200078efcff */
[----:B------:R-:W-:Y:S02]  /*0510*/  @!P0 IMAD.MOV.U32 R10, RZ, RZ, RZ ;  /* 0x000000ffff0a8224 */ /* 0x000fe400078e00ff */
[----:B------:R-:W-:Y:S02]  /*0520*/  @P0 IMAD.MOV.U32 R10, RZ, RZ, RZ ;  /* 0x000000ffff0a0224 */ /* 0x000fe400078e00ff */
[----:B------:R-:W-:Y:S01]  /*0530*/  @P0 IMAD.MOV.U32 R11, RZ, RZ, R0 ;  /* 0x000000ffff0b0224 */ /* 0x000fe200078e0000 */
[----:B------:R-:W-:Y:S05]  /*0540*/  BRA `(.L_x_441) ;  /* 0x0000005000007947 */ /* 0x000fea0003800000 */
.L_x_443:
[----:B------:R-:W-:Y:S02]  /*0550*/  LOP3.LUT R11, R7, 0x80000, RZ, 0xfc, !PT ;  /* 0x00080000070b7812 */ /* 0x000fe400078efcff */
[----:B------:R-:W-:Y:S01]  /*0560*/  MOV R10, R6 ;  /* 0x00000006000a7202 */ /* 0x000fe20000000f00 */
[----:B------:R-:W-:Y:S05]  /*0570*/  BRA `(.L_x_441) ;  /* 0x0000002000007947 */ /* 0x000fea0003800000 */
.L_x_442:
[----:B------:R-:W-:Y:S02]  /*0580*/  LOP3.LUT R11, R9, 0x80000, RZ, 0xfc, !PT ;  /* 0x00080000090b7812 */ /* 0x000fe400078efcff */
[----:B------:R-:W-:-:S02]  /*0590*/  MOV R10, R8 ;  /* 0x00000008000a7202 */ /* 0x000fc40000000f00 */
.L_x_441:
[----:B------:R-:W-:Y:S05]  /*05a0*/  BSYNC B0 ;  /* 0x0000000000007941 */ /* 0x000fea0003800000 */
.L_x_439:
[----:B------:R-:W-:Y:S02]  /*05b0*/  MOV R4, R10 ;  /* 0x0000000a00047202 */ /* 0x000fe40000000f00 */
[----:B------:R-:W-:Y:S01]  /*05c0*/  MOV R5, R11 ;  /* 0x0000000b00057202 */ /* 0x000fe20000000f00 */
[----:B------:R-:W-:Y:S06]  /*05d0*/  RET.ABS.NODEC R20 0x0 ;  /* 0x0000000014007950 */ /* 0x000fec0003e00000 */
.L_x_444:
        /* <DEDUP_REMOVED lines=10> */
.L_x_491:


//--------------------- .text.nvkernel__Z4butsiiiiiiid_F1L323_8 --------------------------
	.section	.text.nvkernel__Z4butsiiiiiiid_F1L323_8,"ax",@progbits
	.sectioninfo	@"SHI_REGISTERS=104"
	.align	128
        .global         nvkernel__Z4butsiiiiiiid_F1L323_8
        .type           nvkernel__Z4butsiiiiiiid_F1L323_8,@function
        .size           nvkernel__Z4butsiiiiiiid_F1L323_8,(.L_x_521 - nvkernel__Z4butsiiiiiiid_F1L323_8)
        .other          nvkernel__Z4butsiiiiiiid_F1L323_8,@"STO_CUDA_ENTRY STV_DEFAULT"
nvkernel__Z4butsiiiiiiid_F1L323_8:
.text.nvkernel__Z4butsiiiiiiid_F1L323_8:
[----:B------:R-:W-:Y:S02]  /*0000*/  MOV R1, c[0x0][0x28] ;  /* 0x00000a0000017a02 */ /* 0x000fe40000000f00 */
[----:B------:R-:W0:Y:S01]  /*0010*/  S2R R74, SR_CTAID.X ;  /* 0x00000000004a7919 */ /* 0x000e220000002500 */
[----:B------:R-:W-:Y:S01]  /*0020*/  MOV R75, RZ ;  /* 0x000000ff004b7202 */ /* 0x000fe20000000f00 */
[----:B------:R-:W-:Y:S02]  /*0030*/  ULDC UR38, c[0x0][0xc] ;  /* 0x0000030000267ab9 */ /* 0x000fe40000000800 */
[----:B------:R-:W0:Y:S01]  /*0040*/  S2R R3, SR_TID.X ;  /* 0x0000000000037919 */ /* 0x000e220000002100 */
[----:B------:R-:W-:Y:S02]  /*0050*/  USHF.L.U32 UR38, UR38, 0x7, URZ ;  /* 0x0000000726267899 */ /* 0x000fe4000800063f */
[----:B------:R-:W-:Y:S01]  /*0060*/  ULDC.64 UR36, c[0x0][0x118] ;  /* 0x0000460000247ab9 */ /* 0x000fe20000000a00 */
[----:B0-----:R-:W-:-:S04]  /*0070*/  LEA R74, R74, R3, 0x7 ;  /* 0x000000034a4a7211 */ /* 0x001fc800078e38ff */
.L_x_461:
[----:B------:R-:W-:Y:S01]  /*0080*/  IADD3 R18, R74, R75, RZ ;  /* 0x0000004b4a127210 */ /* 0x000fe20007ffe0ff */
[----:B------:R-:W-:Y:S03]  /*0090*/  BSSY B7, `(.L_x_445) ;  /* 0x0000281000077945 */ /* 0x000fe60003800000 */
[----:B------:R-:W-:-:S13]  /*00a0*/  ISETP.GE.U32.AND P0, PT, R18, c[0x0][0x160], PT ;  /* 0x0000580012007a0c */ /* 0x000fda0003f06070 */
[----:B-1----:R-:W-:Y:S05]  /*00b0*/  @P0 BRA `(.L_x_446) ;  /* 0x000027e000000947 */ /* 0x002fea0003800000 */
        /* <DEDUP_REMOVED lines=11> */
[----:B------:R-:W2:Y:S04]  /*0170*/  LDG.E.CONSTANT R2, [R6.64] ;  /* 0x0000002406027981 */ /* 0x000ea8000c1e9900 */
[----:B------:R-:W3:Y:S01]  /*0180*/  LDG.E.CONSTANT R12, [R8.64] ;  /* 0x00000024080c7981 */ /* 0x000ee2000c1e9900 */
[--C-:B------:R-:W-:Y:S02]  /*0190*/  SHF.R.S64 R40, R11, 0x1d, R4.reuse ;  /* 0x0000001d0b287819 */ /* 0x100fe40000001004 */
[----:B------:R-:W-:Y:S02]  /*01a0*/  SHF.R.S32.HI R0, RZ, 0x1d, R4 ;  /* 0x0000001dff007819 */ /* 0x000fe40000011404 */
[C---:B------:R-:W-:Y:S02]  /*01b0*/  IADD3 R14, P2, R40.reuse, c[0x0][0x198], RZ ;  /* 0x00006600280e7a10 */ /* 0x040fe40007f5e0ff */
[----:B------:R-:W-:-:S02]  /*01c0*/  IADD3 R10, P1, R40, c[0x0][0x190], RZ ;  /* 0x00006400280a7a10 */ /* 0x000fc40007f3e0ff */
[C---:B------:R-:W-:Y:S02]  /*01d0*/  IADD3.X R15, R0.reuse, c[0x0][0x19c], RZ, P2, !PT ;  /* 0x00006700000f7a10 */ /* 0x040fe400017fe4ff */
[----:B------:R-:W-:-:S03]  /*01e0*/  IADD3.X R11, R0, c[0x0][0x194], RZ, P1, !PT ;  /* 0x00006500000b7a10 */ /* 0x000fc60000ffe4ff */
[----:B------:R-:W4:Y:S04]  /*01f0*/  LDG.E.64 R28, [R14.64] ;  /* 0x000000240e1c7981 */ /* 0x000f28000c1e1b00 */
[----:B------:R-:W5:Y:S04]  /*0200*/  LDG.E.64 R30, [R10.64] ;  /* 0x000000240a1e7981 */ /* 0x000f68000c1e1b00 */
[----:B------:R-:W4:Y:S04]  /*0210*/  LDG.E.64 R32, [R14.64+0x659a0] ;  /* 0x0659a0240e207981 */ /* 0x000f28000c1e1b00 */
[----:B------:R-:W4:Y:S04]  /*0220*/  LDG.E.64 R34, [R10.64+0x659a0] ;  /* 0x0659a0240a227981 */ /* 0x000f28000c1e1b00 */
[----:B------:R-:W4:Y:S04]  /*0230*/  LDG.E.64 R42, [R14.64+0xcb340] ;  /* 0x0cb340240e2a7981 */ /* 0x000f28000c1e1b00 */
[----:B------:R-:W4:Y:S04]  /*0240*/  LDG.E.64 R44, [R10.64+0xcb340] ;  /* 0x0cb340240a2c7981 */ /* 0x000f28000c1e1b00 */
[----:B------:R-:W4:Y:S04]  /*0250*/  LDG.E.64 R46, [R14.64+0x130ce0] ;  /* 0x130ce0240e2e7981 */ /* 0x000f28000c1e1b00 */
[----:B------:R-:W4:Y:S04]  /*0260*/  LDG.E.64 R48, [R10.64+0x130ce0] ;  /* 0x130ce0240a307981 */ /* 0x000f28000c1e1b00 */
[----:B------:R-:W4:Y:S04]  /*0270*/  LDG.E.64 R50, [R14.64+0x196680] ;  /* 0x196680240e327981 */ /* 0x000f28000c1e1b00 */
[----:B------:R-:W4:Y:S01]  /*0280*/  LDG.E.64 R52, [R10.64+0x196680] ;  /* 0x196680240a347981 */ /* 0x000f22000c1e1b00 */
[----:B--2---:R-:W-:-:S02]  /*0290*/  SHF.R.S32.HI R3, RZ, 0x1f, R2 ;  /* 0x0000001fff037819 */ /* 0x004fc40000011402 */
[----:B---3--:R-:W-:Y:S02]  /*02a0*/  IADD3 R5, -R12, c[0x0][0x1a8], -R2 ;  /* 0x00006a000c057a10 */ /* 0x008fe40007ffe902 */
[----:B------:R-:W-:-:S03]  /*02b0*/  SHF.R.S32.HI R13, RZ, 0x1f, R12 ;  /* 0x0000001fff0d7819 */ /* 0x000fc6000001140c */
[----:B------:R-:W-:-:S04]  /*02c0*/  IMAD.WIDE R2, R5, 0x67, R2 ;  /* 0x0000006705027825 */ /* 0x000fc800078e0202 */
[----:B------:R-:W-:Y:S02]  /*02d0*/  IMAD R3, R3, 0x67, RZ ;  /* 0x0000006703037824 */ /* 0x000fe400078e02ff */
[----:B------:R-:W-:-:S04]  /*02e0*/  IMAD.WIDE.U32 R12, R2, 0x67, R12 ;  /* 0x00000067020c7825 */ /* 0x000fc800078e000c */
[----:B------:R-:W-:Y:S01]  /*02f0*/  IMAD.IADD R3, R13, 0x1, R3 ;  /* 0x000000010d037824 */ /* 0x000fe200078e0203 */
[----:B------:R-:W-:-:S04]  /*0300*/  LEA R38, P0, R12, c[0x0][0x188], 0x3 ;  /* 0x000062000c267a11 */ /* 0x000fc800078018ff */
[----:B------:R-:W-:Y:S02]  /*0310*/  LEA.HI.X R39, R12, c[0x0][0x18c], R3, 0x3, P0 ;  /* 0x000063000c277a11 */ /* 0x000fe400000f1c03 */
[----:B------:R-:W-:-:S03]  /*0320*/  IADD3 R54, P0, R38, 0x1000000, RZ ;  /* 0x0100000026367810 */ /* 0x000fc60007f1e0ff */
[----:B------:R-:W4:Y:S02]  /*0330*/  LDG.E.64 R6, [R38.64+0x338] ;  /* 0x0003382426067981 */ /* 0x000f24000c1e1b00 */
[----:B------:R-:W-:Y:S02]  /*0340*/  IMAD.X R55, RZ, RZ, R39, P0 ;  /* 0x000000ffff377224 */ /* 0x000fe400000e0627 */
[----:B------:R-:W5:Y:S04]  /*0350*/  LDG.E.64 R24, [R38.64+0x8] ;  /* 0x0000082426187981 */ /* 0x000f68000c1e1b00 */
[----:B------:R0:W2:Y:S04]  /*0360*/  LDG.E.64 R2, [R54.64+-0x7be498] ;  /* 0x841b682436027981 */ /* 0x0000a8000c1e1b00 */
[----:B------:R0:W3:Y:S01]  /*0370*/  LDG.E.64 R20, [R54.64+-0x7be7c8] ;  /* 0x8418382436147981 */ /* 0x0000e2000c1e1b00 */
[----:B------:R-:W-:-:S03]  /*0380*/  IADD3 R56, P0, R38, 0x2000000, RZ ;  /* 0x0200000026387810 */ /* 0x000fc60007f1e0ff */
[----:B------:R0:W3:Y:S02]  /*0390*/  LDG.E.64 R26, [R54.64+0x83398] ;  /* 0x08339824361a7981 */ /* 0x0000e4000c1e1b00 */
[----:B------:R-:W-:Y:S02]  /*03a0*/  IMAD.X R57, RZ, RZ, R39, P0 ;  /* 0x000000ffff397224 */ /* 0x000fe400000e0627 */
[----:B------:R0:W3:Y:S04]  /*03b0*/  LDG.E.64 R22, [R54.64+0x83068] ;  /* 0x0830682436167981 */ /* 0x0000e8000c1e1b00 */
[----:B------:R-:W3:Y:S04]  /*03c0*/  LDG.E.64 R16, [R56.64+-0x73b438] ;  /* 0x8c4bc82438107981 */ /* 0x000ee8000c1e1b00 */
[----:B------:R-:W3:Y:S01]  /*03d0*/  LDG.E.64 R12, [R56.64+-0x73b768] ;  /* 0x8c489824380c7981 */ /* 0x000ee2000c1e1b00 */
[----:B------:R-:W-:-:S03]  /*03e0*/  IADD3 R36, P0, R40, c[0x0][0x180], RZ ;  /* 0x0000600028247a10 */ /* 0x000fc60007f1e0ff */
[----:B------:R-:W3:Y:S01]  /*03f0*/  LDG.E.64 R8, [R56.64+0x1063f8] ;  /* 0x1063f82438087981 */ /* 0x000ee2000c1e1b00 */
[----:B------:R-:W-:-:S03]  /*0400*/  IADD3.X R37, R0, c[0x0][0x184], RZ, P0, !PT ;  /* 0x0000610000257a10 */ /* 0x000fc600007fe4ff */
[----:B------:R-:W3:Y:S04]  /*0410*/  LDG.E.64 R4, [R56.64+0x1060c8] ;  /* 0x1060c82438047981 */ /* 0x000ee8000c1e1b00 */
[----:B0-----:R-:W3:Y:S01]  /*0420*/  LDG.E.64 R54, [R36.64] ;  /* 0x0000002424367981 */ /* 0x001ee2000c1e1b00 */
[----:B----4-:R-:W5:-:S06]  /*0430*/  DMUL R28, R28, R6 ;  /* 0x000000061c1c7228 */ /* 0x010f4c0000000000 */
[----:B-----5:R-:W2:-:S06]  /*0440*/  DFMA R28, R30, R24, R28 ;  /* 0x000000181e1c722b */ /* 0x020e8c000000001c */
[----:B--2---:R-:W3:-:S06]  /*0450*/  DFMA R28, R32, R2, R28 ;  /* 0x00000002201c722b */ /* 0x004ecc000000001c */
[----:B---3--:R-:W0:-:S06]  /*0460*/  DFMA R28, R34, R20, R28 ;  /* 0x00000014221c722b */ /* 0x008e0c000000001c */
[----:B0-----:R-:W0:-:S06]  /*0470*/  DFMA R28, R42, R26, R28 ;  /* 0x0000001a2a1c722b */ /* 0x001e0c000000001c */
[----:B0-----:R-:W0:-:S06]  /*0480*/  DFMA R28, R44, R22, R28 ;  /* 0x000000162c1c722b */ /* 0x001e0c000000001c */
[----:B0-----:R-:W0:-:S06]  /*0490*/  DFMA R28, R46, R16, R28 ;  /* 0x000000102e1c722b */ /* 0x001e0c000000001c */
[----:B0-----:R-:W0:-:S06]  /*04a0*/  DFMA R28, R48, R12, R28 ;  /* 0x0000000c301c722b */ /* 0x001e0c000000001c */
[----:B0-----:R-:W0:-:S06]  /*04b0*/  DFMA R28, R50, R8, R28 ;  /* 0x00000008321c722b */ /* 0x001e0c000000001c */
[----:B0-----:R-:W0:-:S06]  /*04c0*/  DFMA R28, R52, R4, R28 ;  /* 0x00000004341c722b */ /* 0x001e0c000000001c */
[----:B0-----:R-:W0:-:S07]  /*04d0*/  DFMA R28, R28, c[0x0][0x1b0], R54 ;  /* 0x00006c001c1c7a2b */ /* 0x001e0e0000000036 */
[----:B0-----:R0:W-:Y:S04]  /*04e0*/  STG.E.64 [R36.64], R28 ;  /* 0x0000001c24007986 */ /* 0x0011e8000c101b24 */
[----:B------:R-:W2:Y:S04]  /*04f0*/  LDG.E.64 R30, [R14.64+0x14520] ;  /* 0x014520240e1e7981 */ /* 0x000ea8000c1e1b00 */
[----:B------:R-:W3:Y:S04]  /*0500*/  LDG.E.64 R32, [R10.64+0x14520] ;  /* 0x014520240a207981 */ /* 0x000ee8000c1e1b00 */
[----:B------:R-:W4:Y:S04]  /*0510*/  LDG.E.64 R34, [R14.64+0x79ec0] ;  /* 0x079ec0240e227981 */ /* 0x000f28000c1e1b00 */
[----:B------:R-:W5:Y:S04]  /*0520*/  LDG.E.64 R42, [R10.64+0x79ec0] ;  /* 0x079ec0240a2a7981 */ /* 0x000f68000c1e1b00 */
[----:B------:R-:W5:Y:S04]  /*0530*/  LDG.E.64 R44, [R14.64+0xdf860] ;  /* 0x0df860240e2c7981 */ /* 0x000f68000c1e1b00 */
[----:B------:R-:W5:Y:S04]  /*0540*/  LDG.E.64 R46, [R10.64+0xdf860] ;  /* 0x0df860240a2e7981 */ /* 0x000f68000c1e1b00 */
[----:B------:R-:W5:Y:S04]  /*0550*/  LDG.E.64 R48, [R14.64+0x145200] ;  /* 0x145200240e307981 */ /* 0x000f68000c1e1b00 */
[----:B------:R-:W5:Y:S04]  /*0560*/  LDG.E.64 R50, [R10.64+0x145200] ;  /* 0x145200240a327981 */ /* 0x000f68000c1e1b00 */
[----:B------:R-:W5:Y:S04]  /*0570*/  LDG.E.64 R52, [R14.64+0x1aaba0] ;  /* 0x1aaba0240e347981 */ /* 0x000f68000c1e1b00 */
[----:B------:R-:W5:Y:S04]  /*0580*/  LDG.E.64 R54, [R10.64+0x1aaba0] ;  /* 0x1aaba0240a367981 */ /* 0x000f68000c1e1b00 */
[----:B0-----:R-:W5:Y:S01]  /*0590*/  LDG.E.64 R28, [R36.64+0xf3d8] ;  /* 0x00f3d824241c7981 */ /* 0x001f62000c1e1b00 */
[----:B--2---:R-:W3:-:S06]  /*05a0*/  DMUL R30, R6, R30 ;  /* 0x0000001e061e7228 */ /* 0x004ecc0000000000 */
[----:B---3--:R-:W4:-:S06]  /*05b0*/  DFMA R30, R24, R32, R30 ;  /* 0x00000020181e722b */ /* 0x008f0c000000001e */
[----:B----4-:R-:W5:-:S06]  /*05c0*/  DFMA R30, R2, R34, R30 ;  /* 0x00000022021e722b */ /* 0x010f4c000000001e */
[----:B-----5:R-:W0:-:S06]  /*05d0*/  DFMA R30, R20, R42, R30 ;  /* 0x0000002a141e722b */ /* 0x020e0c000000001e */
[----:B0-----:R-:W0:-:S06]  /*05e0*/  DFMA R30, R26, R44, R30 ;  /* 0x0000002c1a1e722b */ /* 0x001e0c000000001e */
[----:B0-----:R-:W0:-:S06]  /*05f0*/  DFMA R30, R22, R46, R30 ;  /* 0x0000002e161e722b */ /* 0x001e0c000000001e */
[----:B0-----:R-:W0:-:S06]  /*0600*/  DFMA R30, R16, R48, R30 ;  /* 0x00000030101e722b */ /* 0x001e0c000000001e */
[----:B0-----:R-:W0:-:S06]  /*0610*/  DFMA R30, R12, R50, R30 ;  /* 0x000000320c1e722b */ /* 0x001e0c000000001e */
[----:B0-----:R-:W0:-:S06]  /*0620*/  DFMA R30, R8, R52, R30 ;  /* 0x00000034081e722b */ /* 0x001e0c000000001e */
[----:B0-----:R-:W0:-:S06]  /*0630*/  DFMA R30, R4, R54, R30 ;  /* 0x00000036041e722b */ /* 0x001e0c000000001e */
[----:B0-----:R-:W0:-:S07]  /*0640*/  DFMA R28, R30, c[0x0][0x1b0], R28 ;  /* 0x00006c001e1c7a2b */ /* 0x001e0e000000001c */
[----:B0-----:R0:W-:Y:S04]  /*0650*/  STG.E.64 [R36.64+0xf3d8], R28 ;  /* 0x00f3d81c24007986 */ /* 0x0011e8000c101b24 */
        /* <DEDUP_REMOVED lines=65> */
[----:B0-----:R-:W0:Y:S01]  /*0a70*/  DFMA R30, R8, R52, R30 ;  /* 0x00000034081e722b */ /* 0x001e22000000001e */
[----:B------:R-:W-:-:S05]  /*0a80*/  IADD3 R6, P0, R40, c[0x0][0x1a0], RZ ;  /* 0x0000680028067a10 */ /* 0x000fca0007f1e0ff */
[----:B0-----:R-:W0:Y:S01]  /*0a90*/  DFMA R30, R4, R54, R30 ;  /* 0x00000036041e722b */ /* 0x001e22000000001e */
[----:B------:R-:W-:-:S05]  /*0aa0*/  IADD3.X R7, R0, c[0x0][0x1a4], RZ, P0, !PT ;  /* 0x0000690000077a10 */ /* 0x000fca00007fe4ff */
[----:B0-----:R-:W0:-:S07]  /*0ab0*/  DFMA R28, R30, c[0x0][0x1b0], R28 ;  /* 0x00006c001e1c7a2b */ /* 0x001e0e000000001c */
[----:B0-----:R-:W-:Y:S04]  /*0ac0*/  STG.E.64 [R36.64+0x3cf60], R28 ;  /* 0x03cf601c24007986 */ /* 0x001fe8000c101b24 */
[----:B------:R-:W2:Y:S01]  /*0ad0*/  LDG.E.64 R2, [R6.64] ;  /* 0x0000002406027981 */ /* 0x000ea2000c1e1b00 */
[----:B------:R-:W-:-:S04]  /*0ae0*/  IADD3 R40, P0, R40, c[0x0][0x178], RZ ;  /* 0x00005e0028287a10 */ /* 0x000fc80007f1e0ff */
[----:B------:R-:W-:-:S05]  /*0af0*/  IADD3.X R41, R0, c[0x0][0x17c], RZ, P0, !PT ;  /* 0x00005f0000297a10 */ /* 0x000fca00007fe4ff */
[----:B--2---:R-:W-:Y:S04]  /*0b00*/  STG.E.64 [R40.64], R2 ;  /* 0x0000000228007986 */ /* 0x004fe8000c101b24 */
[----:B------:R-:W2:Y:S04]  /*0b10*/  LDG.E.64 R4, [R6.64+0x659a0] ;  /* 0x0659a02406047981 */ /* 0x000ea8000c1e1b00 */
[----:B--2---:R0:W-:Y:S04]  /*0b20*/  STG.E.64 [R40.64+0xf3d8], R4 ;  /* 0x00f3d80428007986 */ /* 0x0041e8000c101b24 */
[----:B------:R-:W2:Y:S04]  /*0b30*/  LDG.E.64 R8, [R6.64+0xcb340] ;  /* 0x0cb3402406087981 */ /* 0x000ea8000c1e1b00 */
[----:B--2---:R1:W-:Y:S04]  /*0b40*/  STG.E.64 [R40.64+0x1e7b0], R8 ;  /* 0x01e7b00828007986 */ /* 0x0043e8000c101b24 */
[----:B------:R-:W2:Y:S04]  /*0b50*/  LDG.E.64 R10, [R6.64+0x130ce0] ;  /* 0x130ce024060a7981 */ /* 0x000ea8000c1e1b00 */
[----:B--2---:R2:W-:Y:S04]  /*0b60*/  STG.E.64 [R40.64+0x2db88], R10 ;  /* 0x02db880a28007986 */ /* 0x0045e8000c101b24 */
[----:B------:R-:W3:Y:S04]  /*0b70*/  LDG.E.64 R12, [R6.64+0x196680] ;  /* 0x19668024060c7981 */ /* 0x000ee8000c1e1b00 */
[----:B---3--:R3:W-:Y:S04]  /*0b80*/  STG.E.64 [R40.64+0x3cf60], R12 ;  /* 0x03cf600c28007986 */ /* 0x0087e8000c101b24 */
[----:B------:R-:W4:Y:S04]  /*0b90*/  LDG.E.64 R14, [R6.64+0x14520] ;  /* 0x01452024060e7981 */ /* 0x000f28000c1e1b00 */
[----:B----4-:R4:W-:Y:S04]  /*0ba0*/  STG.E.64 [R40.64+0x4c338], R14 ;  /* 0x04c3380e28007986 */ /* 0x0109e8000c101b24 */
[----:B------:R-:W5:Y:S04]  /*0bb0*/  LDG.E.64 R16, [R6.64+0x79ec0] ;  /* 0x079ec02406107981 */ /* 0x000f68000c1e1b00 */
[----:B-----5:R5:W-:Y:S04]  /*0bc0*/  STG.E.64 [R40.64+0x5b710], R16 ;  /* 0x05b7101028007986 */ /* 0x020be8000c101b24 */
[----:B0-----:R-:W2:Y:S04]  /*0bd0*/  LDG.E.64 R4, [R6.64+0xdf860] ;  /* 0x0df8602406047981 */ /* 0x001ea8000c1e1b00 */
[----:B--2---:R0:W-:Y:S04]  /*0be0*/  STG.E.64 [R40.64+0x6aae8], R4 ;  /* 0x06aae80428007986 */ /* 0x0041e8000c101b24 */
[----:B-1----:R-:W2:Y:S04]  /*0bf0*/  LDG.E.64 R8, [R6.64+0x145200] ;  /* 0x1452002406087981 */ /* 0x002ea8000c1e1b00 */
[----:B--2---:R1:W-:Y:S04]  /*0c00*/  STG.E.64 [R40.64+0x79ec0], R8 ;  /* 0x079ec00828007986 */ /* 0x0043e8000c101b24 */
[----:B------:R-:W2:Y:S04]  /*0c10*/  LDG.E.64 R10, [R6.64+0x1aaba0] ;  /* 0x1aaba024060a7981 */ /* 0x000ea8000c1e1b00 */
[----:B--2---:R2:W-:Y:S04]  /*0c20*/  STG.E.64 [R40.64+0x89298], R10 ;  /* 0x0892980a28007986 */ /* 0x0045e8000c101b24 */
[----:B---3--:R-:W3:Y:S04]  /*0c30*/  LDG.E.64 R12, [R6.64+0x28a40] ;  /* 0x028a4024060c7981 */ /* 0x008ee8000c1e1b00 */
[----:B---3--:R3:W-:Y:S04]  /*0c40*/  STG.E.64 [R40.64+0x98670], R12 ;  /* 0x0986700c28007986 */ /* 0x0087e8000c101b24 */
[----:B----4-:R-:W4:Y:S04]  /*0c50*/  LDG.E.64 R14, [R6.64+0x8e3e0] ;  /* 0x08e3e024060e7981 */ /* 0x010f28000c1e1b00 */
[----:B----4-:R4:W-:Y:S04]  /*0c60*/  STG.E.64 [R40.64+0xa7a48], R14 ;  /* 0x0a7a480e28007986 */ /* 0x0109e8000c101b24 */
[----:B-----5:R-:W5:Y:S04]  /*0c70*/  LDG.E.64 R16, [R6.64+0xf3d80] ;  /* 0x0f3d802406107981 */ /* 0x020f68000c1e1b00 */
        /* <DEDUP_REMOVED lines=21> */
[----:B----4-:R-:W3:Y:S01]  /*0dd0*/  LDG.E.64 R14, [R6.64+0x182160] ;  /* 0x18216024060e7981 */ /* 0x010ee2000c1e1b00 */
[----:B------:R-:W0:Y:S01]  /*0de0*/  MUFU.RCP64H R21, R3 ;  /* 0x0000000300157308 */ /* 0x000e220000001800 */
[----:B------:R-:W-:-:S02]  /*0df0*/  IADD3 R20, R3, 0x300402, RZ ;  /* 0x0030040203147810 */ /* 0x000fc40007ffe0ff */
[----:B---3--:R2:W-:Y:S04]  /*0e00*/  STG.E.64 [R40.64+0x15e868], R14 ;  /* 0x15e8680e28007986 */ /* 0x0085e8000c101b24 */
[----:B-----5:R-:W3:Y:S01]  /*0e10*/  LDG.E.64 R16, [R6.64+0x1e7b00] ;  /* 0x1e7b002406107981 */ /* 0x020ee2000c1e1b00 */
[----:B0-----:R-:W0:Y:S01]  /*0e20*/  DFMA R4, -R2, R20, 1 ;  /* 0x3ff000000204742b */ /* 0x001e220000000114 */
[----:B------:R-:W-:-:S05]  /*0e30*/  FSETP.GEU.AND P0, PT, |R20|, 5.8789094863358348022e-39, PT ;  /* 0x004004021400780b */ /* 0x000fca0003f0e200 */
[----:B0-----:R-:W0:-:S06]  /*0e40*/  DFMA R4, R4, R4, R4 ;  /* 0x000000040404722b */ /* 0x001e0c0000000004 */
[----:B0-----:R-:W1:Y:S01]  /*0e50*/  DFMA R4, R20, R4, R20 ;  /* 0x000000041404722b */ /* 0x001e620000000014 */
[----:B------:R-:W-:Y:S05]  /*0e60*/  BSSY B6, `(.L_x_447) ;  /* 0x000000c000067945 */ /* 0x000fea0003800000 */
[----:B-1----:R-:W0:-:S06]  /*0e70*/  DFMA R8, -R2, R4, 1 ;  /* 0x3ff000000208742b */ /* 0x002e0c0000000104 */
[----:B0-----:R2:W0:Y:S01]  /*0e80*/  DFMA R4, R4, R8, R4 ;  /* 0x000000080404722b */ /* 0x0014220000000004 */
[----:B---3--:R2:W-:Y:S01]  /*0e90*/  STG.E.64 [R40.64+0x16dc40], R16 ;  /* 0x16dc401028007986 */ /* 0x0085e2000c101b24 */
[----:B------:R-:W-:Y:S05]  /*0ea0*/  @P0 BRA `(.L_x_113) ;  /* 0x0000007000000947 */ /* 0x000fea0003800000 */
[----:B0-----:R-:W-:Y:S01]  /*0eb0*/  LOP3.LUT R6, R3, 0x7fffffff, RZ, 0xc0, !PT ;  /* 0x7fffffff03067812 */ /* 0x001fe200078ec0ff */
[----:B------:R-:W-:Y:S01]  /*0ec0*/  IMAD.MOV.U32 R4, RZ, RZ, R2 ;  /* 0x000000ffff047224 */ /* 0x000fe200078e0002 */
[----:B------:R-:W-:Y:S01]  /*0ed0*/  MOV R20, 32@lo((nvkernel__Z4butsiiiiiiid_F1L323_8 + .L_x_113@srel)) ;  /* 0x0000000000147802 */ /* 0x000fe20000000f00 */
[----:B------:R-:W-:Y:S01]  /*0ee0*/  IMAD.MOV.U32 R5, RZ, RZ, R3 ;  /* 0x000000ffff057224 */ /* 0x000fe200078e0003 */
[----:B------:R-:W-:Y:S02]  /*0ef0*/  IADD3 R6, R6, -0x100000, RZ ;  /* 0xfff0000006067810 */ /* 0x000fe40007ffe0ff */
[----:B------:R-:W-:-:S04]  /*0f00*/  MOV R21, 32@hi((nvkernel__Z4butsiiiiiiid_F1L323_8 + .L_x_113@srel)) ;  /* 0x0000000000157802 */ /* 0x000fc80000000f00 */
[----:B--2---:R-:W-:Y:S05]  /*0f10*/  CALL.ABS.NOINC `(__cuda_sm20_dblrcp_rn_slowpath_v3) ;  /* 0x0000000000007943 */ /* 0x004fea0003c00000 */
.L_x_113:
[----:B0-----:R-:W-:Y:S05]  /*0f20*/  BSYNC B6 ;  /* 0x0000000000067941 */ /* 0x001fea0003800000 */
.L_x_447:
[----:B--2---:R-:W-:-:S04]  /*0f30*/  IADD3 R11, P0, RZ, RZ, RZ ;  /* 0x000000ffff0b7210 */ /* 0x004fc80007f1e0ff */
[C---:B------:R-:W-:Y:S02]  /*0f40*/  IADD3.X R10, R18.reuse, 0x9868, RZ, P0, !PT ;  /* 0x00009868120a7810 */ /* 0x040fe400007fe4ff */
[C---:B------:R-:W-:Y:S02]  /*0f50*/  IADD3.X R0, R18.reuse, 0x1e7c, RZ, P0, !PT ;  /* 0x00001e7c12007810 */ /* 0x040fe400007fe4ff */
[C---:B------:R-:W-:Y:S02]  /*0f60*/  SHF.R.S64 R8, R11.reuse, 0x1d, R10 ;  /* 0x0000001d0b087819 */ /* 0x040fe4000000100a */
[----:B------:R-:W-:Y:S02]  /*0f70*/  IADD3.X R6, R18, 0xb6e3, RZ, P0, !PT ;  /* 0x0000b6e312067810 */ /* 0x000fe400007fe4ff */
[----:B------:R-:W-:Y:S02]  /*0f80*/  IADD3 R8, P1, R8, c[0x0][0x178], RZ ;  /* 0x00005e0008087a10 */ /* 0x000fe40007f3e0ff */
[----:B------:R-:W-:-:S02]  /*0f90*/  SHF.R.S64 R52, R11, 0x1d, R0 ;  /* 0x0000001d0b347819 */ /* 0x000fc40000001000 */
[----:B------:R-:W-:Y:S02]  /*0fa0*/  SHF.R.S64 R2, R11, 0x1d, R6 ;  /* 0x0000001d0b027819 */ /* 0x000fe40000001006 */
[----:B------:R-:W-:Y:S02]  /*0fb0*/  LEA.HI.X.SX32 R9, R10, c[0x0][0x17c], 0x3, P1 ;  /* 0x00005f000a097a11 */ /* 0x000fe400008f1eff */
[----:B------:R-:W-:Y:S02]  /*0fc0*/  SHF.R.S32.HI R19, RZ, 0x1d, R0 ;  /* 0x0000001dff137819 */ /* 0x000fe40000011400 */
[----:B------:R-:W-:Y:S01]  /*0fd0*/  IADD3 R50, P3, R52, c[0x0][0x178], RZ ;  /* 0x00005e0034327a10 */ /* 0x000fe20007f7e0ff */
[----:B------:R-:W2:Y:S01]  /*0fe0*/  LDG.E.64 R64, [R8.64] ;  /* 0x0000002408407981 */ /* 0x000ea2000c1e1b00 */
[----:B------:R-:W-:Y:S02]  /*0ff0*/  IADD3 R2, P2, R2, c[0x0][0x178], RZ ;  /* 0x00005e0002027a10 */ /* 0x000fe40007f5e0ff */
[----:B------:R-:W-:-:S02]  /*1000*/  IADD3.X R51, R19, c[0x0][0x17c], RZ, P3, !PT ;  /* 0x00005f0013337a10 */ /* 0x000fc40001ffe4ff */
[----:B------:R-:W-:-:S04]  /*1010*/  LEA.HI.X.SX32 R3, R6, c[0x0][0x17c], 0x3, P2 ;  /* 0x00005f0006037a11 */ /* 0x000fc800010f1eff */
[----:B------:R-:W3:Y:S04]  /*1020*/  LDG.E.64 R50, [R50.64] ;  /* 0x0000002432327981 */ /* 0x000ee8000c1e1b00 */
[----:B------:R-:W3:Y:S01]  /*1030*/  LDG.E.64 R16, [R2.64] ;  /* 0x0000002402107981 */ /* 0x000ee2000c1e1b00 */
[C---:B------:R-:W-:Y:S02]  /*1040*/  IADD3.X R0, R18.reuse, 0x3cf7, RZ, P0, !PT ;  /* 0x00003cf712007810 */ /* 0x040fe400007fe4ff */
[----:B------:R-:W-:Y:S02]  /*1050*/  IADD3.X R10, R18, 0xd55e, RZ, P0, !PT ;  /* 0x0000d55e120a7810 */ /* 0x000fe400007fe4ff */
[C---:B------:R-:W-:Y:S02]  /*1060*/  SHF.R.S64 R54, R11.reuse, 0x1d, R0 ;  /* 0x0000001d0b367819 */ /* 0x040fe40000001000 */
[----:B------:R-:W-:-:S02]  /*1070*/  SHF.R.S64 R6, R11, 0x1d, R10 ;  /* 0x0000001d0b067819 */ /* 0x000fc4000000100a */
[----:B------:R-:W-:Y:S02]  /*1080*/  SHF.R.S32.HI R15, RZ, 0x1d, R0 ;  /* 0x0000001dff0f7819 */ /* 0x000fe40000011400 */
[----:B------:R-:W-:Y:S02]  /*1090*/  IADD3 R48, P2, R54, c[0x0][0x178], RZ ;  /* 0x00005e0036307a10 */ /* 0x000fe40007f5e0ff */
[----:B------:R-:W-:Y:S02]  /*10a0*/  IADD3 R6, P1, R6, c[0x0][0x178], RZ ;  /* 0x00005e0006067a10 */ /* 0x000fe40007f3e0ff */
[----:B------:R-:W-:Y:S02]  /*10b0*/  IADD3.X R49, R15, c[0x0][0x17c], RZ, P2, !PT ;  /* 0x00005f000f317a10 */ /* 0x000fe400017fe4ff */
[----:B------:R-:W-:Y:S01]  /*10c0*/  LEA.HI.X.SX32 R7, R10, c[0x0][0x17c], 0x3, P1 ;  /* 0x00005f000a077a11 */ /* 0x000fe200008f1eff */
[----:B--2---:R-:W3:-:S06]  /*10d0*/  DMUL R64, R64, R4 ;  /* 0x0000000440407228 */ /* 0x004ecc0000000000 */
[----:B---3--:R-:W0:-:S07]  /*10e0*/  DFMA R16, -R64, R50, R16 ;  /* 0x000000324010722b */ /* 0x008e0e0000000110 */
[----:B0-----:R0:W-:Y:S04]  /*10f0*/  STG.E.64 [R2.64], R16 ;  /* 0x0000001002007986 */ /* 0x0011e8000c101b24 */
[----:B------:R-:W2:Y:S04]  /*1100*/  LDG.E.64 R48, [R48.64] ;  /* 0x0000002430307981 */ /* 0x000ea8000c1e1b00 */
[----:B------:R-:W2:Y:S01]  /*1110*/  LDG.E.64 R60, [R6.64] ;  /* 0x00000024063c7981 */ /* 0x000ea2000c1e1b00 */
[C---:B------:R-:W-:Y:S02]  /*1120*/  IADD3.X R10, R18.reuse, 0x5b72, RZ, P0, !PT ;  /* 0x00005b72120a7810 */ /* 0x040fe400007fe4ff */
[----:B------:R-:W-:-:S02]  /*1130*/  IADD3.X R0, R18, 0xf3d9, RZ, P0, !PT ;  /* 0x0000f3d912007810 */ /* 0x000fc400007fe4ff */
[C---:B------:R-:W-:Y:S02]  /*1140*/  SHF.R.S64 R62, R11.reuse, 0x1d, R10 ;  /* 0x0000001d0b3e7819 */ /* 0x040fe4000000100a */
[----:B------:R-:W-:Y:S02]  /*1150*/  SHF.R.S64 R8, R11, 0x1d, R0 ;  /* 0x0000001d0b087819 */ /* 0x000fe40000001000 */
[----:B------:R-:W-:Y:S02]  /*1160*/  SHF.R.S32.HI R10, RZ, 0x1d, R10 ;  /* 0x0000001dff0a7819 */ /* 0x000fe4000001140a */
[----:B------:R-:W-:Y:S02]  /*1170*/  IADD3 R46, P2, R62, c[0x0][0x178], RZ ;  /* 0x00005e003e2e7a10 */ /* 0x000fe40007f5e0ff */
[----:B------:R-:W-:Y:S02]  /*1180*/  IADD3 R8, P1, R8, c[0x0][0x178], RZ ;  /* 0x00005e0008087a10 */ /* 0x000fe40007f3e0ff */
[----:B------:R-:W-:-:S02]  /*1190*/  IADD3.X R47, R10, c[0x0][0x17c], RZ, P2, !PT ;  /* 0x00005f000a2f7a10 */ /* 0x000fc400017fe4ff */
[----:B------:R-:W-:Y:S01]  /*11a0*/  LEA.HI.X.SX32 R9, R0, c[0x0][0x17c], 0x3, P1 ;  /* 0x00005f0000097a11 */ /* 0x000fe200008f1eff */
[----:B--2---:R-:W1:-:S07]  /*11b0*/  DFMA R60, R64, -R48, R60 ;  /* 0x80000030403c722b */ /* 0x004e4e000000003c */
[----:B-1----:R1:W-:Y:S04]  /*11c0*/  STG.E.64 [R6.64], R60 ;  /* 0x0000003c06007986 */ /* 0x0023e8000c101b24 */
[----:B------:R-:W2:Y:S04]  /*11d0*/  LDG.E.64 R46, [R46.64] ;  /* 0x000000242e2e7981 */ /* 0x000ea8000c1e1b00 */
[----:B------:R-:W2:Y:S01]  /*11e0*/  LDG.E.64 R58, [R8.64] ;  /* 0x00000024083a7981 */ /* 0x000ea2000c1e1b00 */
[C---:B------:R-:W-:Y:S02]  /*11f0*/  IADD3.X R0, R18.reuse, 0x79ed, RZ, P0, !PT ;  /* 0x000079ed12007810 */ /* 0x040fe400007fe4ff */
[----:B------:R-:W-:-:S02]  /*1200*/  IADD3.X R12, R18, 0x11254, RZ, P0, !PT ;  /* 0x00011254120c7810 */ /* 0x000fc400007fe4ff */
[C---:B------:R-:W-:Y:S02]  /*1210*/  SHF.R.S64 R66, R11.reuse, 0x1d, R0 ;  /* 0x0000001d0b427819 */ /* 0x040fe40000001000 */
[----:B0-----:R-:W-:Y:S02]  /*1220*/  SHF.R.S64 R2, R11, 0x1d, R12 ;  /* 0x0000001d0b027819 */ /* 0x001fe4000000100c */
[----:B------:R-:W-:Y:S02]  /*1230*/  SHF.R.S32.HI R0, RZ, 0x1d, R0 ;  /* 0x0000001dff007819 */ /* 0x000fe40000011400 */
[----:B------:R-:W-:Y:S02]  /*1240*/  IADD3 R44, P2, R66, c[0x0][0x178], RZ ;  /* 0x00005e00422c7a10 */ /* 0x000fe40007f5e0ff */
[----:B------:R-:W-:Y:S02]  /*1250*/  IADD3 R2, P1, R2, c[0x0][0x178], RZ ;  /* 0x00005e0002027a10 */ /* 0x000fe40007f3e0ff */
[----:B------:R-:W-:-:S02]  /*1260*/  IADD3.X R45, R0, c[0x0][0x17c], RZ, P2, !PT ;  /* 0x00005f00002d7a10 */ /* 0x000fc400017fe4ff */
[----:B------:R-:W-:Y:S01]  /*1270*/  LEA.HI.X.SX32 R3, R12, c[0x0][0x17c], 0x3, P1 ;  /* 0x00005f000c037a11 */ /* 0x000fe200008f1eff */
[----:B--2---:R-:W0:-:S07]  /*1280*/  DFMA R58, R64, -R46, R58 ;  /* 0x8000002e403a722b */ /* 0x004e0e000000003a */
[----:B0-----:R0:W-:Y:S04]  /*1290*/  STG.E.64 [R8.64], R58 ;  /* 0x0000003a08007986 */ /* 0x0011e8000c101b24 */
[----:B------:R-:W2:Y:S04]  /*12a0*/  LDG.E.64 R44, [R44.64] ;  /* 0x000000242c2c7981 */ /* 0x000ea8000c1e1b00 */
[----:B------:R-:W2:Y:S01]  /*12b0*/  LDG.E.64 R56, [R2.64] ;  /* 0x0000002402387981 */ /* 0x000ea2000c1e1b00 */
[C---:B------:R-:W-:Y:S02]  /*12c0*/  IADD3.X R14, R18.reuse, 0x130cf, RZ, P0, !PT ;  /* 0x000130cf120e7810 */ /* 0x040fe400007fe4ff */
[----:B-1----:R-:W-:-:S02]  /*12d0*/  IADD3.X R6, R18, 0x14f4a, RZ, P0, !PT ;  /* 0x00014f4a12067810 */ /* 0x002fc400007fe4ff */
[C---:B------:R-:W-:Y:S02]  /*12e0*/  SHF.R.S64 R12, R11.reuse, 0x1d, R14 ;  /* 0x0000001d0b0c7819 */ /* 0x040fe4000000100e */
[----:B------:R-:W-:Y:S02]  /*12f0*/  SHF.R.S64 R100, R11, 0x1d, R6 ;  /* 0x0000001d0b647819 */ /* 0x000fe40000001006 */
[----:B------:R-:W-:Y:S02]  /*1300*/  IADD3 R12, P1, R12, c[0x0][0x178], RZ ;  /* 0x00005e000c0c7a10 */ /* 0x000fe40007f3e0ff */
[----:B------:R-:W-:Y:S02]  /*1310*/  IADD3 R100, P2, R100, c[0x0][0x178], RZ ;  /* 0x00005e0064647a10 */ /* 0x000fe40007f5e0ff */
[----:B------:R-:W-:Y:S02]  /*1320*/  LEA.HI.X.SX32 R13, R14, c[0x0][0x17c], 0x3, P1 ;  /* 0x00005f000e0d7a11 */ /* 0x000fe400008f1eff */
[----:B------:R-:W-:Y:S01]  /*1330*/  LEA.HI.X.SX32 R101, R6, c[0x0][0x17c], 0x3, P2 ;  /* 0x00005f0006657a11 */ /* 0x000fe200010f1eff */
[----:B--2---:R-:W1:-:S07]  /*1340*/  DFMA R56, R64, -R44, R56 ;  /* 0x8000002c4038722b */ /* 0x004e4e0000000038 */
[----:B-1----:R1:W-:Y:S04]  /*1350*/  STG.E.64 [R2.64], R56 ;  /* 0x0000003802007986 */ /* 0x0023e8000c101b24 */
[----:B------:R-:W2:Y:S04]  /*1360*/  LDG.E.64 R94, [R12.64] ;  /* 0x000000240c5e7981 */ /* 0x000ea8000c1e1b00 */
[----:B------:R-:W1:Y:S01]  /*1370*/  LDG.E.64 R6, [R100.64] ;  /* 0x0000002464067981 */ /* 0x000e62000c1e1b00 */
[C---:B------:R-:W-:Y:S02]  /*1380*/  IADD3.X R14, R18.reuse, 0x1c936, RZ, P0, !PT ;  /* 0x0001c936120e7810 */ /* 0x040fe400007fe4ff */
[----:B0-----:R-:W-:Y:S01]  /*1390*/  IADD3.X R8, R18, 0x1e7b1, RZ, P0, !PT ;  /* 0x0001e7b112087810 */ /* 0x001fe200007fe4ff */
[----:B------:R-:W3:Y:S01]  /*13a0*/  LDG.E.64 R42, [R36.64] ;  /* 0x00000024242a7981 */ /* 0x000ee2000c1e1b00 */
[----:B------:R-:W-:-:S02]  /*13b0*/  SHF.R.S64 R34, R11, 0x1d, R14 ;  /* 0x0000001d0b227819 */ /* 0x000fc4000000100e */
[----:B------:R-:W-:Y:S02]  /*13c0*/  IADD3 R52, P1, R52, c[0x0][0x180], RZ ;  /* 0x0000600034347a10 */ /* 0x000fe40007f3e0ff */
[----:B------:R-:W-:Y:S02]  /*13d0*/  IADD3 R34, P2, R34, c[0x0][0x178], RZ ;  /* 0x00005e0022227a10 */ /* 0x000fe40007f5e0ff */
[----:B------:R-:W-:Y:S02]  /*13e0*/  SHF.R.S64 R88, R11, 0x1d, R8 ;  /* 0x0000001d0b587819 */ /* 0x000fe40000001008 */
[----:B------:R-:W-:Y:S02]  /*13f0*/  IADD3.X R53, R19, c[0x0][0x184], RZ, P1, !PT ;  /* 0x0000610013357a10 */ /* 0x000fe40000ffe4ff */
[----:B------:R-:W-:Y:S02]  /*1400*/  LEA.HI.X.SX32 R35, R14, c[0x0][0x17c], 0x3, P2 ;  /* 0x00005f000e237a11 */ /* 0x000fe400010f1eff */
[----:B------:R-:W-:-:S04]  /*1410*/  IADD3 R88, P3, R88, c[0x0][0x178], RZ ;  /* 0x00005e0058587a10 */ /* 0x000fc80007f7e0ff */
[----:B------:R-:W-:Y:S01]  /*1420*/  LEA.HI.X.SX32 R89, R8, c[0x0][0x17c], 0x3, P3 ;  /* 0x00005f0008597a11 */ /* 0x000fe200018f1eff */
[----:B--2---:R-:W1:-:S06]  /*1430*/  DMUL R94, R94, R4 ;  /* 0x000000045e5e7228 */ /* 0x004e4c0000000000 */
[----:B-1----:R0:W1:Y:S02]  /*1440*/  DFMA R2, R50, -R94, R6 ;  /* 0x8000005e3202722b */ /* 0x0020640000000006 */
[----:B0-----:R-:W3:Y:S05]  /*1450*/  LDG.E.64 R6, [R52.64] ;  /* 0x0000002434067981 */ /* 0x001eea000c1e1b00 */
[----:B-1----:R0:W-:Y:S04]  /*1460*/  STG.E.64 [R100.64], R2 ;  /* 0x0000000264007986 */ /* 0x0021e8000c101b24 */
[----:B------:R-:W2:Y:S04]  /*1470*/  LDG.E.64 R34, [R34.64] ;  /* 0x0000002422227981 */ /* 0x000ea8000c1e1b00 */
[----:B------:R-:W4:Y:S01]  /*1480*/  LDG.E.64 R8, [R88.64] ;  /* 0x0000002458087981 */ /* 0x000f22000c1e1b00 */
[----:B------:R-:W-:-:S02]  /*1490*/  IADD3.X R12, R18, 0x2619d, RZ, P0, !PT ;  /* 0x0002619d120c7810 */ /* 0x000fc400007fe4ff */
[C---:B------:R-:W-:Y:S02]  /*14a0*/  IADD3.X R24, R18.reuse, 0x16dc5, RZ, P0, !PT ;  /* 0x00016dc512187810 */ /* 0x040fe400007fe4ff */
[C---:B------:R-:W-:Y:S02]  /*14b0*/  IADD3.X R22, R18.reuse, 0x18c40, RZ, P0, !PT ;  /* 0x00018c4012167810 */ /* 0x040fe400007fe4ff */
[----:B------:R-:W-:Y:S02]  /*14c0*/  IADD3.X R14, R18, 0x1aabb, RZ, P0, !PT ;  /* 0x0001aabb120e7810 */ /* 0x000fe400007fe4ff */
[C---:B------:R-:W-:Y:S02]  /*14d0*/  SHF.R.S64 R20, R11.reuse, 0x1d, R12 ;  /* 0x0000001d0b147819 */ /* 0x040fe4000000100c */
[C---:B------:R-:W-:Y:S02]  /*14e0*/  SHF.R.S64 R86, R11.reuse, 0x1d, R24 ;  /* 0x0000001d0b567819 */ /* 0x040fe40000001018 */
[----:B------:R-:W-:-:S02]  /*14f0*/  SHF.R.S64 R84, R11, 0x1d, R22 ;  /* 0x0000001d0b547819 */ /* 0x000fc40000001016 */
[----:B------:R-:W-:Y:S02]  /*1500*/  SHF.R.S64 R72, R11, 0x1d, R14 ;  /* 0x0000001d0b487819 */ /* 0x000fe4000000100e */
[----:B------:R-:W-:Y:S02]  /*1510*/  IADD3 R20, P5, R20, c[0x0][0x178], RZ ;  /* 0x00005e0014147a10 */ /* 0x000fe40007fbe0ff */
[----:B------:R-:W-:Y:S02]  /*1520*/  IADD3 R86, P1, R86, c[0x0][0x178], RZ ;  /* 0x00005e0056567a10 */ /* 0x000fe40007f3e0ff */
[----:B------:R-:W-:Y:S02]  /*1530*/  IADD3 R84, P2, R84, c[0x0][0x178], RZ ;  /* 0x00005e0054547a10 */ /* 0x000fe40007f5e0ff */
[----:B------:R-:W-:Y:S02]  /*1540*/  IADD3 R72, P3, R72, c[0x0][0x178], RZ ;  /* 0x00005e0048487a10 */ /* 0x000fe40007f7e0ff */
[----:B------:R-:W-:-:S02]  /*1550*/  IADD3 R54, P4, R54, c[0x0][0x180], RZ ;  /* 0x0000600036367a10 */ /* 0x000fc40007f9e0ff */
[----:B------:R-:W-:Y:S02]  /*1560*/  LEA.HI.X.SX32 R21, R12, c[0x0][0x17c], 0x3, P5 ;  /* 0x00005f000c157a11 */ /* 0x000fe400028f1eff */
[----:B------:R-:W-:Y:S02]  /*1570*/  LEA.HI.X.SX32 R87, R24, c[0x0][0x17c], 0x3, P1 ;  /* 0x00005f0018577a11 */ /* 0x000fe400008f1eff */
[----:B------:R-:W-:Y:S02]  /*1580*/  LEA.HI.X.SX32 R85, R22, c[0x0][0x17c], 0x3, P2 ;  /* 0x00005f0016557a11 */ /* 0x000fe400010f1eff */
[----:B------:R-:W-:Y:S02]  /*1590*/  LEA.HI.X.SX32 R73, R14, c[0x0][0x17c], 0x3, P3 ;  /* 0x00005f000e497a11 */ /* 0x000fe400018f1eff */
[----:B------:R-:W-:Y:S01]  /*15a0*/  IADD3.X R55, R15, c[0x0][0x184], RZ, P4, !PT ;  /* 0x000061000f377a10 */ /* 0x000fe200027fe4ff */
[----:B------:R-:W5:Y:S01]  /*15b0*/  LDG.E.64 R68, [R84.64] ;  /* 0x0000002454447981 */ /* 0x000f62000c1e1b00 */
[----:B------:R-:W-:-:S03]  /*15c0*/  IADD3.X R14, R18, 0x28018, RZ, P0, !PT ;  /* 0x00028018120e7810 */ /* 0x000fc600007fe4ff */
[----:B------:R-:W3:Y:S01]  /*15d0*/  LDG.E.64 R70, [R72.64] ;  /* 0x0000002448467981 */ /* 0x000ee2000c1e1b00 */
[----:B------:R-:W-:-:S03]  /*15e0*/  SHF.R.S64 R82, R11, 0x1d, R14 ;  /* 0x0000001d0b527819 */ /* 0x000fc6000000100e */
[----:B0-----:R-:W3:Y:S01]  /*15f0*/  LDG.E.64 R2, [R54.64] ;  /* 0x0000002436027981 */ /* 0x001ee2000c1e1b00 */
[----:B------:R-:W-:-:S04]  /*1600*/  IADD3 R82, P1, R82, c[0x0][0x178], RZ ;  /* 0x00005e0052527a10 */ /* 0x000fc80007f3e0ff */
[----:B------:R-:W-:Y:S01]  /*1610*/  LEA.HI.X.SX32 R83, R14, c[0x0][0x17c], 0x3, P1 ;  /* 0x00005f000e537a11 */ /* 0x000fe200008f1eff */
[----:B--2---:R-:W4:-:S06]  /*1620*/  DMUL R34, R34, R4 ;  /* 0x0000000422227228 */ /* 0x004f0c0000000000 */
[----:B----4-:R0:W1:Y:S02]  /*1630*/  DFMA R12, R50, -R34, R8 ;  /* 0x80000022320c722b */ /* 0x0100640000000008 */
[----:B0-----:R-:W2:Y:S05]  /*1640*/  LDG.E.64 R8, [R86.64] ;  /* 0x0000002456087981 */ /* 0x001eaa000c1e1b00 */
[----:B-1----:R0:W-:Y:S04]  /*1650*/  STG.E.64 [R88.64], R12 ;  /* 0x0000000c58007986 */ /* 0x0021e8000c101b24 */
[----:B------:R-:W4:Y:S04]  /*1660*/  LDG.E.64 R80, [R20.64] ;  /* 0x0000002414507981 */ /* 0x000f28000c1e1b00 */
[----:B------:R-:W2:Y:S01]  /*1670*/  LDG.E.64 R14, [R82.64] ;  /* 0x00000024520e7981 */ /* 0x000ea2000c1e1b00 */
[----:B------:R-:W-:-:S02]  /*1680*/  IADD3.X R76, R18, 0x2062c, RZ, P0, !PT ;  /* 0x0002062c124c7810 */ /* 0x000fc400007fe4ff */
[C---:B------:R-:W-:Y:S02]  /*1690*/  IADD3.X R32, R18.reuse, 0x224a7, RZ, P0, !PT ;  /* 0x000224a712207810 */ /* 0x040fe400007fe4ff */
[C---:B------:R-:W-:Y:S02]  /*16a0*/  IADD3.X R22, R18.reuse, 0x24322, RZ, P0, !PT ;  /* 0x0002432212167810 */ /* 0x040fe400007fe4ff */
[----:B0-----:R-:W-:Y:S02]  /*16b0*/  IADD3.X R12, R18, 0x29e93, RZ, P0, !PT ;  /* 0x00029e93120c7810 */ /* 0x001fe400007fe4ff */
        /* <DEDUP_REMOVED lines=10> */
[----:B------:R-:W-:Y:S02]  /*1760*/  IADD3 R66, P6, R66, c[0x0][0x180], RZ ;  /* 0x0000600042427a10 */ /* 0x000fe40007fde0ff */
[----:B------:R-:W-:Y:S01]  /*1770*/  LEA.HI.X.SX32 R31, R32, c[0x0][0x17c], 0x3, P5 ;  /* 0x00005f00201f7a11 */ /* 0x000fe200028f1eff */
[----:B------:R-:W3:Y:S01]  /*1780*/  LDG.E.64 R96, [R90.64] ;  /* 0x000000245a607981 */ /* 0x000ee2000c1e1b00 */
[----:B------:R-:W-:Y:S02]  /*1790*/  LEA.HI.X.SX32 R29, R22, c[0x0][0x17c], 0x3, P4 ;  /* 0x00005f00161d7a11 */ /* 0x000fe400020f1eff */
[----:B------:R-:W-:Y:S01]  /*17a0*/  IADD3.X R63, R10, c[0x0][0x184], RZ, P3, !PT ;  /* 0x000061000a3f7a10 */ /* 0x000fe20001ffe4ff */
[----:B------:R-:W3:Y:S01]  /*17b0*/  LDG.E.64 R22, [R30.64] ;  /* 0x000000241e167981 */ /* 0x000ee2000c1e1b00 */
[----:B------:R-:W-:-:S02]  /*17c0*/  LEA.HI.X.SX32 R93, R12, c[0x0][0x17c], 0x3, P2 ;  /* 0x00005f000c5d7a11 */ /* 0x000fc400010f1eff */
[----:B------:R-:W-:Y:S01]  /*17d0*/  IADD3.X R67, R0, c[0x0][0x184], RZ, P6, !PT ;  /* 0x0000610000437a10 */ /* 0x000fe200037fe4ff */
[----:B------:R-:W3:Y:S01]  /*17e0*/  LDG.E.64 R32, [R28.64] ;  /* 0x000000241c207981 */ /* 0x000ee2000c1e1b00 */
[----:B----4-:R0:W2:Y:S02]  /*17f0*/  DMUL R80, R80, R4 ;  /* 0x0000000450507228 */ /* 0x0100a40000000000 */
[C---:B0-----:R-:W-:Y:S02]  /*1800*/  IADD3.X R4, R18.reuse, 0x2bd0e, RZ, P0, !PT ;  /* 0x0002bd0e12047810 */ /* 0x041fe400007fe4ff */
[----:B------:R-:W-:Y:S02]  /*1810*/  IADD3.X R18, R18, 0x2db89, RZ, P0, !PT ;  /* 0x0002db8912127810 */ /* 0x000fe400007fe4ff */
[C---:B------:R-:W-:Y:S02]  /*1820*/  SHF.R.S64 R26, R11.reuse, 0x1d, R4 ;  /* 0x0000001d0b1a7819 */ /* 0x040fe40000001004 */
[----:B------:R-:W-:-:S02]  /*1830*/  SHF.R.S64 R11, R11, 0x1d, R18 ;  /* 0x0000001d0b0b7819 */ /* 0x000fc40000001012 */
[----:B------:R-:W-:Y:S02]  /*1840*/  IADD3 R26, P1, R26, c[0x0][0x178], RZ ;  /* 0x00005e001a1a7a10 */ /* 0x000fe40007f3e0ff */
[----:B------:R-:W-:Y:S02]  /*1850*/  IADD3 R24, P0, R11, c[0x0][0x178], RZ ;  /* 0x00005e000b187a10 */ /* 0x000fe40007f1e0ff */
[----:B------:R-:W-:Y:S01]  /*1860*/  LEA.HI.X.SX32 R27, R4, c[0x0][0x17c], 0x3, P1 ;  /* 0x00005f00041b7a11 */ /* 0x000fe200008f1eff */
[----:B--2---:R0:W1:Y:S01]  /*1870*/  DFMA R4, R50, -R80, R14 ;  /* 0x800000503204722b */ /* 0x004062000000000e */
[----:B------:R-:W-:Y:S01]  /*1880*/  LEA.HI.X.SX32 R25, R18, c[0x0][0x17c], 0x3, P0 ;  /* 0x00005f0012197a11 */ /* 0x000fe200000f1eff */
[----:B0-----:R-:W2:Y:S05]  /*1890*/  LDG.E.64 R14, [R62.64] ;  /* 0x000000243e0e7981 */ /* 0x001eaa000c1e1b00 */
[----:B-1----:R0:W-:Y:S04]  /*18a0*/  STG.E.64 [R82.64], R4 ;  /* 0x0000000452007986 */ /* 0x0021e8000c101b24 */
[----:B------:R-:W4:Y:S04]  /*18b0*/  LDG.E.64 R98, [R92.64] ;  /* 0x000000245c627981 */ /* 0x000f28000c1e1b00 */
[----:B------:R-:W4:Y:S04]  /*18c0*/  LDG.E.64 R76, [R26.64] ;  /* 0x000000241a4c7981 */ /* 0x000f28000c1e1b00 */
[----:B------:R-:W4:Y:S04]  /*18d0*/  LDG.E.64 R78, [R24.64] ;  /* 0x00000024184e7981 */ /* 0x000f28000c1e1b00 */
[----:B------:R-:W4:Y:S01]  /*18e0*/  LDG.E.64 R12, [R66.64] ;  /* 0x00000024420c7981 */ /* 0x000f22000c1e1b00 */
[----:B------:R-:W1:Y:S01]  /*18f0*/  MUFU.RCP64H R11, R17 ;  /* 0x00000011000b7308 */ /* 0x000e620000001800 */
[----:B------:R-:W-:-:S06]  /*1900*/  IADD3 R10, R17, 0x300402, RZ ;  /* 0x00300402110a7810 */ /* 0x000fcc0007ffe0ff */
[----:B-1----:R-:W1:-:S06]  /*1910*/  DFMA R18, -R16, R10, 1 ;  /* 0x3ff000001012742b */ /* 0x002e4c000000010a */
[----:B-1----:R-:W1:Y:S01]  /*1920*/  DFMA R18, R18, R18, R18 ;  /* 0x000000121212722b */ /* 0x002e620000000012 */
[----:B------:R-:W-:-:S05]  /*1930*/  FSETP.GEU.AND P0, PT, |R10|, 5.8789094863358348022e-39, PT ;  /* 0x004004020a00780b */ /* 0x000fca0003f0e200 */
[----:B-1----:R-:W0:-:S06]  /*1940*/  DFMA R18, R10, R18, R10 ;  /* 0x000000120a12722b */ /* 0x002e0c000000000a */
[----:B0-----:R-:W0:Y:S01]  /*1950*/  DFMA R4, -R16, R18, 1 ;  /* 0x3ff000001004742b */ /* 0x001e220000000112 */
[----:B------:R-:W-:Y:S03]  /*1960*/  BSSY B6, `(.L_x_448) ;  /* 0x0000017000067945 */ /* 0x000fe60003800000 */
[----:B-----5:R1:W0:-:S04]  /*1970*/  DFMA R68, -R46, R94, R68 ;  /* 0x0000005e2e44722b */ /* 0x0202080000000144 */
[----:B0-----:R1:W0:-:S04]  /*1980*/  DFMA R4, R18, R4, R18 ;  /* 0x000000041204722b */ /* 0x0012080000000012 */
[----:B------:R1:W0:-:S04]  /*1990*/  DFMA R18, -R48, R94, R8 ;  /* 0x0000005e3012722b */ /* 0x0002080000000108 */
[----:B---3--:R1:W3:-:S04]  /*19a0*/  DFMA R70, -R44, R94, R70 ;  /* 0x0000005e2c46722b */ /* 0x0082c80000000146 */
[----:B------:R1:W0:-:S04]  /*19b0*/  DFMA R96, -R48, R34, R96 ;  /* 0x000000223060722b */ /* 0x0002080000000160 */
[----:B------:R1:W0:-:S04]  /*19c0*/  DFMA R22, -R46, R34, R22 ;  /* 0x000000222e16722b */ /* 0x0002080000000116 */
[----:B------:R1:W0:-:S04]  /*19d0*/  DFMA R32, -R44, R34, R32 ;  /* 0x000000222c20722b */ /* 0x0002080000000120 */
[----:B------:R1:W0:-:S04]  /*19e0*/  DFMA R64, R64, -R42, R6 ;  /* 0x8000002a4040722b */ /* 0x0002080000000006 */
[----:B------:R1:W0:-:S04]  /*19f0*/  DFMA R94, -R42, R94, R2 ;  /* 0x0000005e2a5e722b */ /* 0x0002080000000102 */
[----:B--2---:R1:W2:-:S04]  /*1a00*/  DFMA R34, -R42, R34, R14 ;  /* 0x000000222a22722b */ /* 0x004288000000010e */
[----:B----4-:R1:W4:-:S04]  /*1a10*/  DFMA R98, -R48, R80, R98 ;  /* 0x000000503062722b */ /* 0x0103080000000162 */
[----:B------:R1:W0:-:S04]  /*1a20*/  DFMA R76, -R46, R80, R76 ;  /* 0x000000502e4c722b */ /* 0x000208000000014c */
[----:B------:R1:W0:-:S04]  /*1a30*/  DFMA R78, -R44, R80, R78 ;  /* 0x000000502c4e722b */ /* 0x000208000000014e */
[----:B------:R1:W0:Y:S01]  /*1a40*/  DFMA R80, -R42, R80, R12 ;  /* 0x000000502a50722b */ /* 0x000222000000010c */
[----:B------:R-:W-:Y:S05]  /*1a50*/  @P0 BRA `(.L_x_114) ;  /* 0x0000007000000947 */ /* 0x000fea0003800000 */
[----:B-1234-:R-:W-:Y:S01]  /*1a60*/  LOP3.LUT R6, R17, 0x7fffffff, RZ, 0xc0, !PT ;  /* 0x7fffffff11067812 */ /* 0x01efe200078ec0ff */
[----:B0-----:R-:W-:Y:S01]  /*1a70*/  IMAD.MOV.U32 R4, RZ, RZ, R16 ;  /* 0x000000ffff047224 */ /* 0x001fe200078e0010 */
[----:B------:R-:W-:Y:S01]  /*1a80*/  MOV R20, 32@lo((nvkernel__Z4butsiiiiiiid_F1L323_8 + .L_x_114@srel)) ;  /* 0x0000000000147802 */ /* 0x000fe20000000f00 */
[----:B------:R-:W-:Y:S01]  /*1a90*/  IMAD.MOV.U32 R5, RZ, RZ, R17 ;  /* 0x000000ffff057224 */ /* 0x000fe200078e0011 */
[----:B------:R-:W-:Y:S02]  /*1aa0*/  IADD3 R6, R6, -0x100000, RZ ;  /* 0xfff0000006067810 */ /* 0x000fe40007ffe0ff */
[----:B------:R-:W-:-:S04]  /*1ab0*/  MOV R21, 32@hi((nvkernel__Z4butsiiiiiiid_F1L323_8 + .L_x_114@srel)) ;  /* 0x0000000000157802 */ /* 0x000fc80000000f00 */
[----:B------:R-:W-:Y:S05]  /*1ac0*/  CALL.ABS.NOINC `(__cuda_sm20_dblrcp_rn_slowpath_v3) ;  /* 0x0000000000007943 */ /* 0x000fea0003c00000 */
.L_x_114:
[----:B--234-:R-:W-:Y:S05]  /*1ad0*/  BSYNC B6 ;  /* 0x0000000000067941 */ /* 0x01cfea0003800000 */
.L_x_448:
[----:B------:R-:W2:Y:S02]  /*1ae0*/  LDG.E.64 R100, [R100.64] ;  /* 0x0000002464647981 */ /* 0x000ea4000c1e1b00 */
[----:B012---:R-:W0:-:S06]  /*1af0*/  DMUL R2, R100, R4 ;  /* 0x0000000464027228 */ /* 0x007e0c0000000000 */
[----:B0-----:R-:W0:-:S04]  /*1b00*/  DFMA R18, -R60, R2, R18 ;  /* 0x000000023c12722b */ /* 0x001e080000000112 */
[----:B------:R-:W1:-:S03]  /*1b10*/  DFMA R68, -R58, R2, R68 ;  /* 0x000000023a44722b */ /* 0x000e460000000144 */
[----:B0-----:R-:W-:Y:S01]  /*1b20*/  STG.E.64 [R86.64], R18 ;  /* 0x0000001256007986 */ /* 0x001fe2000c101b24 */
[----:B------:R-:W0:-:S03]  /*1b30*/  DFMA R70, -R56, R2, R70 ;  /* 0x000000023846722b */ /* 0x000e060000000146 */
[----:B-1----:R-:W-:Y:S04]  /*1b40*/  STG.E.64 [R84.64], R68 ;  /* 0x0000004454007986 */ /* 0x002fe8000c101b24 */
[----:B0-----:R0:W-:Y:S04]  /*1b50*/  STG.E.64 [R72.64], R70 ;  /* 0x0000004648007986 */ /* 0x0011e8000c101b24 */
[----:B------:R-:W2:Y:S01]  /*1b60*/  LDG.E.64 R88, [R88.64] ;  /* 0x0000002458587981 */ /* 0x000ea2000c1e1b00 */
[----:B------:R-:W1:Y:S01]  /*1b70*/  MUFU.RCP64H R11, R19 ;  /* 0x00000013000b7308 */ /* 0x000e620000001800 */
[----:B--2---:R-:W2:-:S06]  /*1b80*/  DMUL R6, R88, R4 ;  /* 0x0000000458067228 */ /* 0x004e8c0000000000 */
[----:B--2---:R-:W2:-:S07]  /*1b90*/  DFMA R96, -R60, R6, R96 ;  /* 0x000000063c60722b */ /* 0x004e8e0000000160 */
[----:B--2---:R2:W-:Y:S04]  /*1ba0*/  STG.E.64 [R90.64], R96 ;  /* 0x000000605a007986 */ /* 0x0045e8000c101b24 */
[----:B------:R-:W3:Y:S01]  /*1bb0*/  LDG.E.64 R82, [R82.64] ;  /* 0x0000002452527981 */ /* 0x000ee2000c1e1b00 */
[----:B------:R-:W-:Y:S01]  /*1bc0*/  IADD3 R10, R19, 0x300402, RZ ;  /* 0x00300402130a7810 */ /* 0x000fe20007ffe0ff */
[----:B------:R-:W-:Y:S01]  /*1bd0*/  BSSY B6, `(.L_x_449) ;  /* 0x0000019000067945 */ /* 0x000fe20003800000 */
[----:B0-----:R-:W-:Y:S02]  /*1be0*/  DFMA R72, -R64, R2, R94 ;  /* 0x000000024048722b */ /* 0x001fe4000000015e */
[----:B------:R-:W-:Y:S02]  /*1bf0*/  FSETP.GEU.AND P0, PT, |R10|, 5.8789094863358348022e-39, PT ;  /* 0x004004020a00780b */ /* 0x000fe40003f0e200 */
[----:B-1----:R-:W0:-:S04]  /*1c00*/  DFMA R8, -R18, R10, 1 ;  /* 0x3ff000001208742b */ /* 0x002e08000000010a */
[----:B------:R-:W-:-:S04]  /*1c10*/  DFMA R22, -R58, R6, R22 ;  /* 0x000000063a16722b */ /* 0x000fc80000000116 */
[----:B0-----:R-:W0:-:S04]  /*1c20*/  DFMA R12, R8, R8, R8 ;  /* 0x00000008080c722b */ /* 0x001e080000000008 */
[----:B------:R-:W-:-:S04]  /*1c30*/  DFMA R32, -R56, R6, R32 ;  /* 0x000000063820722b */ /* 0x000fc80000000120 */
[----:B0-----:R-:W0:-:S04]  /*1c40*/  DFMA R12, R10, R12, R10 ;  /* 0x0000000c0a0c722b */ /* 0x001e08000000000a */
[----:B---3--:R-:W1:-:S04]  /*1c50*/  DMUL R8, R82, R4 ;  /* 0x0000000452087228 */ /* 0x008e480000000000 */
[----:B0-----:R-:W0:-:S04]  /*1c60*/  DFMA R4, -R18, R12, 1 ;  /* 0x3ff000001204742b */ /* 0x001e08000000010c */
[----:B-1----:R-:W1:-:S04]  /*1c70*/  DFMA R98, -R60, R8, R98 ;  /* 0x000000083c62722b */ /* 0x002e480000000162 */
[----:B0-----:R2:W0:-:S03]  /*1c80*/  DFMA R4, R12, R4, R12 ;  /* 0x000000040c04722b */ /* 0x001406000000000c */
[----:B-1----:R2:W-:Y:S01]  /*1c90*/  STG.E.64 [R92.64], R98 ;  /* 0x000000625c007986 */ /* 0x0025e2000c101b24 */
[----:B------:R2:W1:-:S04]  /*1ca0*/  DFMA R82, -R64, R6, R34 ;  /* 0x000000064052722b */ /* 0x0004480000000122 */
[----:B------:R2:W3:-:S04]  /*1cb0*/  DFMA R76, -R58, R8, R76 ;  /* 0x000000083a4c722b */ /* 0x0004c8000000014c */
[----:B------:R2:W4:-:S04]  /*1cc0*/  DFMA R78, -R56, R8, R78 ;  /* 0x00000008384e722b */ /* 0x000508000000014e */
        /* <DEDUP_REMOVED lines=9> */
.L_x_115:
[----:B-1-34-:R-:W-:Y:S05]  /*1d60*/  BSYNC B6 ;  /* 0x0000000000067941 */ /* 0x01afea0003800000 */
.L_x_449:
[-C--:B0-2---:R-:W0:Y:S01]  /*1d70*/  DMUL R96, R96, R4.reuse ;  /* 0x0000000460607228 */ /* 0x085e220000000000 */
[----:B------:R-:W-:Y:S03]  /*1d80*/  BSSY B6, `(.L_x_450) ;  /* 0x000001b000067945 */ /* 0x000fe60003800000 */
[----:B------:R-:W-:-:S04]  /*1d90*/  DMUL R4, R98, R4 ;  /* 0x0000000462047228 */ /* 0x000fc80000000000 */
[----:B0-----:R-:W0:-:S04]  /*1da0*/  DFMA R22, -R68, R96, R22 ;  /* 0x000000604416722b */ /* 0x001e080000000116 */
[----:B------:R-:W1:Y:S02]  /*1db0*/  DFMA R34, -R70, R96, R32 ;  /* 0x000000604622722b */ /* 0x000e640000000120 */
[----:B0-----:R-:W0:Y:S01]  /*1dc0*/  MUFU.RCP64H R3, R23 ;  /* 0x0000001700037308 */ /* 0x001e220000001800 */
[----:B------:R2:W-:Y:S01]  /*1dd0*/  STG.E.64 [R30.64], R22 ;  /* 0x000000161e007986 */ /* 0x0005e2000c101b24 */
[-C--:B------:R-:W3:Y:S02]  /*1de0*/  DFMA R76, -R68, R4.reuse, R76 ;  /* 0x00000004444c722b */ /* 0x080ee4000000014c */
[----:B------:R-:W-:Y:S01]  /*1df0*/  IADD3 R2, R23, 0x300402, RZ ;  /* 0x0030040217027810 */ /* 0x000fe20007ffe0ff */
[----:B-1----:R2:W-:Y:S01]  /*1e00*/  STG.E.64 [R28.64], R34 ;  /* 0x000000221c007986 */ /* 0x0025e2000c101b24 */
[-C--:B------:R-:W-:Y:S02]  /*1e10*/  DFMA R78, -R70, R4.reuse, R78 ;  /* 0x00000004464e722b */ /* 0x080fe4000000014e */
[----:B------:R-:W-:Y:S01]  /*1e20*/  FSETP.GEU.AND P0, PT, |R2|, 5.8789094863358348022e-39, PT ;  /* 0x004004020200780b */ /* 0x000fe20003f0e200 */
[----:B---3--:R2:W-:Y:S01]  /*1e30*/  STG.E.64 [R26.64], R76 ;  /* 0x0000004c1a007986 */ /* 0x0085e2000c101b24 */
[----:B------:R-:W-:-:S04]  /*1e40*/  DFMA R80, -R72, R4, R80 ;  /* 0x000000044850722b */ /* 0x000fc80000000150 */
[----:B------:R-:W-:-:S04]  /*1e50*/  DFMA R82, -R72, R96, R82 ;  /* 0x000000604852722b */ /* 0x000fc80000000152 */
[----:B0-----:R-:W0:-:S06]  /*1e60*/  DFMA R6, -R22, R2, 1 ;  /* 0x3ff000001606742b */ /* 0x001e0c0000000102 */
[----:B0-----:R-:W0:-:S06]  /*1e70*/  DFMA R6, R6, R6, R6 ;  /* 0x000000060606722b */ /* 0x001e0c0000000006 */
[----:B0-----:R-:W0:-:S06]  /*1e80*/  DFMA R6, R2, R6, R2 ;  /* 0x000000060206722b */ /* 0x001e0c0000000002 */
[----:B0-----:R-:W0:-:S06]  /*1e90*/  DFMA R8, -R22, R6, 1 ;  /* 0x3ff000001608742b */ /* 0x001e0c0000000106 */
[----:B0-----:R2:W0:Y:S01]  /*1ea0*/  DFMA R4, R6, R8, R6 ;  /* 0x000000080604722b */ /* 0x0014220000000006 */
[----:B------:R-:W-:Y:S05]  /*1eb0*/  @P0 BRA `(.L_x_116) ;  /* 0x0000007000000947 */ /* 0x000fea0003800000 */
[----:B--2---:R-:W-:Y:S01]  /*1ec0*/  LOP3.LUT R6, R23, 0x7fffffff, RZ, 0xc0, !PT ;  /* 0x7fffffff17067812 */ /* 0x004fe200078ec0ff */
[----:B0-----:R-:W-:Y:S01]  /*1ed0*/  IMAD.MOV.U32 R4, RZ, RZ, R22 ;  /* 0x000000ffff047224 */ /* 0x001fe200078e0016 */
[----:B------:R-:W-:Y:S01]  /*1ee0*/  MOV R20, 32@lo((nvkernel__Z4butsiiiiiiid_F1L323_8 + .L_x_116@srel)) ;  /* 0x0000000000147802 */ /* 0x000fe20000000f00 */
[----:B------:R-:W-:Y:S01]  /*1ef0*/  IMAD.MOV.U32 R5, RZ, RZ, R23 ;  /* 0x000000ffff057224 */ /* 0x000fe200078e0017 */
[----:B------:R-:W-:Y:S02]  /*1f00*/  IADD3 R6, R6, -0x100000, RZ ;  /* 0xfff0000006067810 */ /* 0x000fe40007ffe0ff */
[----:B------:R-:W-:-:S04]  /*1f10*/  MOV R21, 32@hi((nvkernel__Z4butsiiiiiiid_F1L323_8 + .L_x_116@srel)) ;  /* 0x0000000000157802 */ /* 0x000fc80000000f00 */
[----:B------:R-:W-:Y:S05]  /*1f20*/  CALL.ABS.NOINC `(__cuda_sm20_dblrcp_rn_slowpath_v3) ;  /* 0x0000000000007943 */ /* 0x000fea0003c00000 */
.L_x_116:
[----:B------:R-:W-:Y:S05]  /*1f30*/  BSYNC B6 ;  /* 0x0000000000067941 */ /* 0x000fea0003800000 */
.L_x_450:
[----:B0-----:R-:W0:Y:S01]  /*1f40*/  DMUL R4, R76, R4 ;  /* 0x000000044c047228 */ /* 0x001e220000000000 */
[----:B------:R-:W-:Y:S01]  /*1f50*/  MOV R2, 0x1 ;  /* 0x0000000100027802 */ /* 0x000fe20000000f00 */
[----:B------:R-:W-:Y:S04]  /*1f60*/  BSSY B6, `(.L_x_451) ;  /* 0x0000016000067945 */ /* 0x000fe80003800000 */
[----:B0-2---:R-:W0:-:S04]  /*1f70*/  DFMA R6, -R34, R4, R78 ;  /* 0x000000042206722b */ /* 0x005e08000000014e */
[----:B------:R-:W1:Y:S02]  /*1f80*/  DFMA R4, -R82, R4, R80 ;  /* 0x000000045204722b */ /* 0x000e640000000150 */
[----:B0-----:R-:W0:Y:S01]  /*1f90*/  MUFU.RCP64H R3, R7 ;  /* 0x0000000700037308 */ /* 0x001e220000001800 */
[----:B------:R2:W-:Y:S07]  /*1fa0*/  STG.E.64 [R24.64], R6 ;  /* 0x0000000618007986 */ /* 0x0005ee000c101b24 */
[----:B-1----:R-:W-:Y:S01]  /*1fb0*/  FSETP.GEU.AND P1, PT, |R5|, 6.5827683646048100446e-37, PT ;  /* 0x036000000500780b */ /* 0x002fe20003f2e200 */
[----:B0-----:R-:W0:-:S06]  /*1fc0*/  DFMA R8, -R6, R2, 1 ;  /* 0x3ff000000608742b */ /* 0x001e0c0000000102 */
[----:B0-----:R-:W0:-:S06]  /*1fd0*/  DFMA R8, R8, R8, R8 ;  /* 0x000000080808722b */ /* 0x001e0c0000000008 */
[----:B0-----:R-:W0:-:S06]  /*1fe0*/  DFMA R8, R2, R8, R2 ;  /* 0x000000080208722b */ /* 0x001e0c0000000002 */
[----:B0-----:R-:W0:-:S06]  /*1ff0*/  DFMA R2, -R6, R8, 1 ;  /* 0x3ff000000602742b */ /* 0x001e0c0000000108 */
[----:B0-----:R-:W0:-:S06]  /*2000*/  DFMA R2, R8, R2, R8 ;  /* 0x000000020802722b */ /* 0x001e0c0000000008 */
[----:B0-----:R-:W0:-:S06]  /*2010*/  DMUL R32, R4, R2 ;  /* 0x0000000204207228 */ /* 0x001e0c0000000000 */
[----:B0-----:R-:W0:-:S06]  /*2020*/  DFMA R8, -R6, R32, R4 ;  /* 0x000000200608722b */ /* 0x001e0c0000000104 */
[----:B0-----:R-:W0:-:S10]  /*2030*/  DFMA R32, R2, R8, R32 ;  /* 0x000000080220722b */ /* 0x001e140000000020 */
[----:B0-----:R-:W-:-:S05]  /*2040*/  FFMA R0, RZ, R7, R33 ;  /* 0x00000007ff007223 */ /* 0x001fca0000000021 */
[----:B------:R-:W-:-:S13]  /*2050*/  FSETP.GT.AND P0, PT, |R0|, 1.469367938527859385e-39, PT ;  /* 0x001000000000780b */ /* 0x000fda0003f04200 */
[----:B------:R-:W-:Y:S05]  /*2060*/  @P0 BRA P1, `(.L_x_452) ;  /* 0x0000005000000947 */ /* 0x000fea0000800000 */
[----:B--2---:R-:W-:Y:S02]  /*2070*/  MOV R20, 32@lo((nvkernel__Z4butsiiiiiiid_F1L323_8 + .L_x_117@srel)) ;  /* 0x0000000000147802 */ /* 0x004fe40000000f00 */
[----:B------:R-:W-:-:S04]  /*2080*/  MOV R21, 32@hi((nvkernel__Z4butsiiiiiiid_F1L323_8 + .L_x_117@srel)) ;  /* 0x0000000000157802 */ /* 0x000fc80000000f00 */
[----:B------:R-:W-:Y:S05]  /*2090*/  CALL.ABS.NOINC `(__cuda_sm20_div_rn_f64_full) ;  /* 0x0000000000007943 */ /* 0x000fea0003c00000 */
.L_x_117:
[----:B------:R-:W-:Y:S02]  /*20a0*/  MOV R32, R4 ;  /* 0x0000000400207202 */ /* 0x000fe40000000f00 */
[----:B------:R-:W-:Y:S02]  /*20b0*/  MOV R33, R5 ;  /* 0x0000000500217202 */ /* 0x000fe40000000f00 */
.L_x_452:
[----:B--2---:R-:W-:Y:S05]  /*20c0*/  BSYNC B6 ;  /* 0x0000000000067941 */ /* 0x004fea0003800000 */
.L_x_451:
[----:B------:R-:W0:Y:S01]  /*20d0*/  MUFU.RCP64H R3, R23 ;  /* 0x0000001700037308 */ /* 0x000e220000001800 */
[----:B------:R-:W-:Y:S01]  /*20e0*/  MOV R2, 0x1 ;  /* 0x0000000100027802 */ /* 0x000fe20000000f00 */
[----:B------:R1:W-:Y:S01]  /*20f0*/  STG.E.64 [R66.64], R32 ;  /* 0x0000002042007986 */ /* 0x0003e2000c101b24 */
[----:B------:R-:W-:Y:S04]  /*2100*/  BSSY B6, `(.L_x_453) ;  /* 0x0000015000067945 */ /* 0x000fe80003800000 */
[----:B0-----:R-:W0:-:S06]  /*2110*/  DFMA R4, -R22, R2, 1 ;  /* 0x3ff000001604742b */ /* 0x001e0c0000000102 */
[----:B0-----:R-:W0:-:S06]  /*2120*/  DFMA R4, R4, R4, R4 ;  /* 0x000000040404722b */ /* 0x001e0c0000000004 */
[----:B0-----:R-:W0:-:S04]  /*2130*/  DFMA R2, R2, R4, R2 ;  /* 0x000000040202722b */ /* 0x001e080000000002 */
[----:B------:R-:W-:-:S04]  /*2140*/  DFMA R4, R34, -R32, R82 ;  /* 0x800000202204722b */ /* 0x000fc80000000052 */
[----:B0-----:R-:W0:-:S06]  /*2150*/  DFMA R6, -R22, R2, 1 ;  /* 0x3ff000001606742b */ /* 0x001e0c0000000102 */
[----:B0-----:R-:W0:Y:S01]  /*2160*/  DFMA R6, R2, R6, R2 ;  /* 0x000000060206722b */ /* 0x001e220000000002 */
[----:B------:R-:W-:-:S05]  /*2170*/  FSETP.GEU.AND P1, PT, |R5|, 6.5827683646048100446e-37, PT ;  /* 0x036000000500780b */ /* 0x000fca0003f2e200 */
[----:B0-----:R-:W0:-:S06]  /*2180*/  DMUL R34, R4, R6 ;  /* 0x0000000604227228 */ /* 0x001e0c0000000000 */
[----:B0-----:R-:W0:-:S06]  /*2190*/  DFMA R2, -R22, R34, R4 ;  /* 0x000000221602722b */ /* 0x001e0c0000000104 */
[----:B0-----:R-:W0:-:S10]  /*21a0*/  DFMA R34, R6, R2, R34 ;  /* 0x000000020622722b */ /* 0x001e140000000022 */
[----:B0-----:R-:W-:-:S05]  /*21b0*/  FFMA R0, RZ, R23, R35 ;  /* 0x00000017ff007223 */ /* 0x001fca0000000023 */
[----:B------:R-:W-:-:S13]  /*21c0*/  FSETP.GT.AND P0, PT, |R0|, 1.469367938527859385e-39, PT ;  /* 0x001000000000780b */ /* 0x000fda0003f04200 */
[----:B------:R-:W-:Y:S05]  /*21d0*/  @P0 BRA P1, `(.L_x_454) ;  /* 0x0000007000000947 */ /* 0x000fea0000800000 */
[----:B-1----:R-:W-:Y:S01]  /*21e0*/  IMAD.MOV.U32 R6, RZ, RZ, R22 ;  /* 0x000000ffff067224 */ /* 0x002fe200078e0016 */
[----:B------:R-:W-:Y:S01]  /*21f0*/  MOV R20, 32@lo((nvkernel__Z4butsiiiiiiid_F1L323_8 + .L_x_118@srel)) ;  /* 0x0000000000147802 */ /* 0x000fe20000000f00 */
[----:B------:R-:W-:Y:S01]  /*2200*/  IMAD.MOV.U32 R7, RZ, RZ, R23 ;  /* 0x000000ffff077224 */ /* 0x000fe200078e0017 */
[----:B------:R-:W-:-:S04]  /*2210*/  MOV R21, 32@hi((nvkernel__Z4butsiiiiiiid_F1L323_8 + .L_x_118@srel)) ;  /* 0x0000000000157802 */ /* 0x000fc80000000f00 */
[----:B------:R-:W-:Y:S05]  /*2220*/  CALL.ABS.NOINC `(__cuda_sm20_div_rn_f64_full) ;  /* 0x0000000000007943 */ /* 0x000fea0003c00000 */
.L_x_118:
[----:B------:R-:W-:Y:S02]  /*2230*/  MOV R34, R4 ;  /* 0x0000000400227202 */ /* 0x000fe40000000f00 */
[----:B------:R-:W-:Y:S02]  /*2240*/  MOV R35, R5 ;  /* 0x0000000500237202 */ /* 0x000fe40000000f00 */
.L_x_454:
[----:B-1----:R-:W-:Y:S05]  /*2250*/  BSYNC B6 ;  /* 0x0000000000067941 */ /* 0x002fea0003800000 */
.L_x_453:
[----:B------:R-:W0:Y:S01]  /*2260*/  MUFU.RCP64H R3, R19 ;  /* 0x0000001300037308 */ /* 0x000e220000001800 */
[----:B------:R-:W-:Y:S01]  /*2270*/  MOV R2, 0x1 ;  /* 0x0000000100027802 */ /* 0x000fe20000000f00 */
[----:B------:R1:W-:Y:S01]  /*2280*/  STG.E.64 [R62.64], R34 ;  /* 0x000000223e007986 */ /* 0x0003e2000c101b24 */
[----:B------:R-:W-:Y:S04]  /*2290*/  BSSY B6, `(.L_x_455) ;  /* 0x0000016000067945 */ /* 0x000fe80003800000 */
[----:B0-----:R-:W0:-:S06]  /*22a0*/  DFMA R4, -R18, R2, 1 ;  /* 0x3ff000001204742b */ /* 0x001e0c0000000102 */
[----:B0-----:R-:W0:-:S06]  /*22b0*/  DFMA R4, R4, R4, R4 ;  /* 0x000000040404722b */ /* 0x001e0c0000000004 */
[----:B0-----:R-:W0:-:S04]  /*22c0*/  DFMA R2, R2, R4, R2 ;  /* 0x000000040202722b */ /* 0x001e080000000002 */
[----:B------:R-:W2:-:S04]  /*22d0*/  DFMA R4, R68, -R34, R72 ;  /* 0x800000224404722b */ /* 0x000e880000000048 */
[----:B0-----:R-:W0:-:S04]  /*22e0*/  DFMA R6, -R18, R2, 1 ;  /* 0x3ff000001206742b */ /* 0x001e080000000102 */
[----:B--2---:R-:W-:-:S04]  /*22f0*/  DFMA R4, R70, -R32, R4 ;  /* 0x800000204604722b */ /* 0x004fc80000000004 */
[----:B0-----:R-:W0:-:S06]  /*2300*/  DFMA R6, R2, R6, R2 ;  /* 0x000000060206722b */ /* 0x001e0c0000000002 */
[----:B0-----:R-:W0:Y:S01]  /*2310*/  DMUL R22, R4, R6 ;  /* 0x0000000604167228 */ /* 0x001e220000000000 */
[----:B------:R-:W-:-:S05]  /*2320*/  FSETP.GEU.AND P1, PT, |R5|, 6.5827683646048100446e-37, PT ;  /* 0x036000000500780b */ /* 0x000fca0003f2e200 */
        /* <DEDUP_REMOVED lines=10> */
.L_x_119:
[----:B------:R-:W-:Y:S02]  /*23d0*/  MOV R22, R4 ;  /* 0x0000000400167202 */ /* 0x000fe40000000f00 */
[----:B------:R-:W-:Y:S02]  /*23e0*/  MOV R23, R5 ;  /* 0x0000000500177202 */ /* 0x000fe40000000f00 */
.L_x_456:
[----:B-1----:R-:W-:Y:S05]  /*23f0*/  BSYNC B6 ;  /* 0x0000000000067941 */ /* 0x002fea0003800000 */
.L_x_455:
[----:B------:R-:W0:Y:S01]  /*2400*/  MUFU.RCP64H R3, R17 ;  /* 0x0000001100037308 */ /* 0x000e220000001800 */
[----:B------:R-:W-:Y:S01]  /*2410*/  MOV R2, 0x1 ;  /* 0x0000000100027802 */ /* 0x000fe20000000f00 */
[----:B------:R-:W-:Y:S01]  /*2420*/  DFMA R60, R60, -R22, R64 ;  /* 0x800000163c3c722b */ /* 0x000fe20000000040 */
[----:B------:R1:W-:Y:S01]  /*2430*/  STG.E.64 [R54.64], R22 ;  /* 0x0000001636007986 */ /* 0x0003e2000c101b24 */
[----:B------:R-:W-:Y:S03]  /*2440*/  BSSY B6, `(.L_x_457) ;  /* 0x0000016000067945 */ /* 0x000fe60003800000 */
        /* <DEDUP_REMOVED lines=19> */
.L_x_120:
[----:B------:R-:W-:Y:S02]  /*2580*/  MOV R18, R4 ;  /* 0x0000000400127202 */ /* 0x000fe40000000f00 */
[----:B------:R-:W-:Y:S02]  /*2590*/  MOV R19, R5 ;  /* 0x0000000500137202 */ /* 0x000fe40000000f00 */
.L_x_458:
[----:B-1----:R-:W-:Y:S05]  /*25a0*/  BSYNC B6 ;  /* 0x0000000000067941 */ /* 0x002fea0003800000 */
.L_x_457:
[----:B------:R0:W-:Y:S04]  /*25b0*/  STG.E.64 [R52.64], R18 ;  /* 0x0000001234007986 */ /* 0x0001e8000c101b24 */
[----:B------:R-:W2:Y:S01]  /*25c0*/  LDG.E.64 R6, [R40.64] ;  /* 0x0000002428067981 */ /* 0x000ea2000c1e1b00 */
[----:B------:R-:W-:Y:S01]  /*25d0*/  MOV R2, 0x1 ;  /* 0x0000000100027802 */ /* 0x000fe20000000f00 */
[----:B------:R-:W1:Y:S01]  /*25e0*/  DFMA R42, R50, -R18, R42 ;  /* 0x80000012322a722b */ /* 0x000e62000000002a */
[----:B------:R-:W-:Y:S05]  /*25f0*/  BSSY B6, `(.L_x_459) ;  /* 0x0000016000067945 */ /* 0x000fea0003800000 */
[----:B-1----:R-:W-:Y:S01]  /*2600*/  DFMA R42, R48, -R22, R42 ;  /* 0x80000016302a722b */ /* 0x002fe2000000002a */
[----:B--2---:R-:W1:Y:S03]  /*2610*/  MUFU.RCP64H R3, R7 ;  /* 0x0000000700037308 */ /* 0x004e660000001800 */
[----:B-1----:R-:W1:-:S06]  /*2620*/  DFMA R4, -R6, R2, 1 ;  /* 0x3ff000000604742b */ /* 0x002e4c0000000102 */
[----:B-1----:R-:W1:-:S06]  /*2630*/  DFMA R4, R4, R4, R4 ;  /* 0x000000040404722b */ /* 0x002e4c0000000004 */
[----:B-1----:R-:W1:-:S04]  /*2640*/  DFMA R4, R2, R4, R2 ;  /* 0x000000040204722b */ /* 0x002e480000000002 */
[----:B------:R-:W2:-:S04]  /*2650*/  DFMA R2, R46, -R34, R42 ;  /* 0x800000222e02722b */ /* 0x000e88000000002a */
[----:B-1----:R-:W1:-:S04]  /*2660*/  DFMA R8, -R6, R4, 1 ;  /* 0x3ff000000608742b */ /* 0x002e480000000104 */
[----:B--2---:R-:W-:-:S04]  /*2670*/  DFMA R2, R44, -R32, R2 ;  /* 0x800000202c02722b */ /* 0x004fc80000000002 */
[----:B-1----:R-:W1:-:S06]  /*2680*/  DFMA R4, R4, R8, R4 ;  /* 0x000000080404722b */ /* 0x002e4c0000000004 */
[----:B-1----:R-:W1:Y:S01]  /*2690*/  DMUL R8, R2, R4 ;  /* 0x0000000402087228 */ /* 0x002e620000000000 */
[----:B------:R-:W-:-:S05]  /*26a0*/  FSETP.GEU.AND P1, PT, |R3|, 6.5827683646048100446e-37, PT ;  /* 0x036000000300780b */ /* 0x000fca0003f2e200 */
[----:B-1----:R-:W1:-:S06]  /*26b0*/  DFMA R10, -R6, R8, R2 ;  /* 0x00000008060a722b */ /* 0x002e4c0000000102 */
[----:B-1----:R-:W1:-:S10]  /*26c0*/  DFMA R4, R4, R10, R8 ;  /* 0x0000000a0404722b */ /* 0x002e540000000008 */
[----:B-1----:R-:W-:-:S05]  /*26d0*/  FFMA R0, RZ, R7, R5 ;  /* 0x00000007ff007223 */ /* 0x002fca0000000005 */
[----:B------:R-:W-:-:S13]  /*26e0*/  FSETP.GT.AND P0, PT, |R0|, 1.469367938527859385e-39, PT ;  /* 0x001000000000780b */ /* 0x000fda0003f04200 */
[----:B------:R-:W-:Y:S05]  /*26f0*/  @P0 BRA P1, `(.L_x_121) ;  /* 0x0000005000000947 */ /* 0x000fea0000800000 */
[----:B0-----:R-:W-:Y:S01]  /*2700*/  IMAD.MOV.U32 R4, RZ, RZ, R2 ;  /* 0x000000ffff047224 */ /* 0x001fe200078e0002 */
[----:B------:R-:W-:Y:S01]  /*2710*/  MOV R20, 32@lo((nvkernel__Z4butsiiiiiiid_F1L323_8 + .L_x_121@srel)) ;  /* 0x0000000000147802 */ /* 0x000fe20000000f00 */
[----:B------:R-:W-:Y:S01]  /*2720*/  IMAD.MOV.U32 R5, RZ, RZ, R3 ;  /* 0x000000ffff057224 */ /* 0x000fe200078e0003 */
[----:B------:R-:W-:-:S05]  /*2730*/  MOV R21, 32@hi((nvkernel__Z4butsiiiiiiid_F1L323_8 + .L_x_121@srel)) ;  /* 0x0000000000157802 */ /* 0x000fca0000000f00 */
[----:B------:R-:W-:Y:S05]  /*2740*/  CALL.ABS.NOINC `(__cuda_sm20_div_rn_f64_full) ;  /* 0x0000000000007943 */ /* 0x000fea0003c00000 */
.L_x_121:
[----:B0-----:R-:W-:Y:S05]  /*2750*/  BSYNC B6 ;  /* 0x0000000000067941 */ /* 0x001fea0003800000 */
.L_x_459:
[----:B------:R0:W-:Y:S04]  /*2760*/  STG.E.64 [R36.64], R4 ;  /* 0x0000000424007986 */ /* 0x0001e8000c101b24 */
[----:B------:R-:W2:Y:S01]  /*2770*/  LDG.E.64 R2, [R38.64] ;  /* 0x0000002426027981 */ /* 0x000ea2000c1e1b00 */
[----:B------:R-:W-:-:S05]  /*2780*/  IADD3 R12, P0, R38, 0x1000000, RZ ;  /* 0x01000000260c7810 */ /* 0x000fca0007f1e0ff */
[----:B------:R-:W-:Y:S01]  /*2790*/  IMAD.X R13, RZ, RZ, R39, P0 ;  /* 0x000000ffff0d7224 */ /* 0x000fe200000e0627 */
[----:B--2---:R-:W1:-:S07]  /*27a0*/  DADD R2, R2, -R4 ;  /* 0x0000000002027229 */ /* 0x004e4e0000000804 */
[----:B-1----:R1:W-:Y:S04]  /*27b0*/  STG.E.64 [R38.64], R2 ;  /* 0x0000000226007986 */ /* 0x0023e8000c101b24 */
[----:B------:R-:W2:Y:S04]  /*27c0*/  LDG.E.64 R6, [R12.64+-0x7be7d0] ;  /* 0x841830240c067981 */ /* 0x000ea8000c1e1b00 */
[----:B------:R-:W3:Y:S01]  /*27d0*/  LDG.E.64 R8, [R12.64+0x83060] ;  /* 0x083060240c087981 */ /* 0x000ee2000c1e1b00 */
[----:B------:R-:W-:-:S05]  /*27e0*/  IADD3 R14, P0, R38, 0x2000000, RZ ;  /* 0x02000000260e7810 */ /* 0x000fca0007f1e0ff */
[----:B------:R-:W-:Y:S01]  /*27f0*/  IMAD.X R15, RZ, RZ, R39, P0 ;  /* 0x000000ffff0f7224 */ /* 0x000fe200000e0627 */
[----:B--2---:R-:W2:-:S04]  /*2800*/  DADD R6, R6, -R18 ;  /* 0x0000000006067229 */ /* 0x004e880000000812 */
[----:B---3--:R-:W3:-:S03]  /*2810*/  DADD R8, R8, -R22 ;  /* 0x0000000008087229 */ /* 0x008ec60000000816 */
[----:B--2---:R1:W-:Y:S04]  /*2820*/  STG.E.64 [R12.64+-0x7be7d0], R6 ;  /* 0x841830060c007986 */ /* 0x0043e8000c101b24 */
[----:B---3--:R1:W-:Y:S04]  /*2830*/  STG.E.64 [R12.64+0x83060], R8 ;  /* 0x083060080c007986 */ /* 0x0083e8000c101b24 */
[----:B0-----:R-:W2:Y:S04]  /*2840*/  LDG.E.64 R4, [R14.64+-0x73b770] ;  /* 0x8c4890240e047981 */ /* 0x001ea8000c1e1b00 */
[----:B------:R-:W3:Y:S01]  /*2850*/  LDG.E.64 R10, [R14.64+0x1060c0] ;  /* 0x1060c0240e0a7981 */ /* 0x000ee2000c1e1b00 */
[----:B--2---:R-:W0:-:S04]  /*2860*/  DADD R4, R4, -R34 ;  /* 0x0000000004047229 */ /* 0x004e080000000822 */
[----:B---3--:R-:W2:-:S03]  /*2870*/  DADD R10, R10, -R32 ;  /* 0x000000000a0a7229 */ /* 0x008e860000000820 */
[----:B0-----:R1:W-:Y:S04]  /*2880*/  STG.E.64 [R14.64+-0x73b770], R4 ;  /* 0x8c4890040e007986 */ /* 0x0013e8000c101b24 */
[----:B--2---:R1:W-:Y:S04]  /*2890*/  STG.E.64 [R14.64+0x1060c0], R10 ;  /* 0x1060c00a0e007986 */ /* 0x0043e8000c101b24 */
.L_x_446:
[----:B------:R-:W-:Y:S05]  /*28a0*/  BSYNC B7 ;  /* 0x0000000000077941 */ /* 0x000fea0003800000 */
.L_x_445:
[C---:B------:R-:W-:Y:S02]  /*28b0*/  IADD3 R0, R75.reuse, UR38, RZ ;  /* 0x000000264b007c10 */ /* 0x040fe4000fffe0ff */
[----:B------:R-:W-:Y:S02]  /*28c0*/  IADD3 R75, R75, UR38, RZ ;  /* 0x000000264b4b7c10 */ /* 0x000fe4000fffe0ff */
[----:B------:R-:W-:-:S13]  /*28d0*/  ISETP.GE.U32.AND P0, PT, R0, c[0x0][0x160], PT ;  /* 0x0000580000007a0c */ /* 0x000fda0003f06070 */
[----:B------:R-:W-:Y:S01]  /*28e0*/  @P0 CALL.REL.NOINC `(.L_x_460) ;  /* 0x0000001000000944 */ /* 0x000fe20003c00000 */
[----:B------:R-:W-:Y:S05]  /*28f0*/  BRA `(.L_x_461) ;  /* 0xffffd78000007947 */ /* 0x000fea000383ffff */
.L_x_460:
[----:B------:R-:W-:Y:S05]  /*2900*/  EXIT ;  /* 0x000000000000794d */ /* 0x000fea0003800000 */
.L_x_462:
        /* <DEDUP_REMOVED lines=15> */
.L_x_521:


//--------------------- .text.nvkernel__Z4butsiiiiiiid_F1L307_6 --------------------------
	.section	.text.nvkernel__Z4butsiiiiiiid_F1L307_6,"ax",@progbits
	.sectioninfo	@"SHI_REGISTERS=36"
	.align	128
        .global         nvkernel__Z4butsiiiiiiid_F1L307_6
        .type           nvkernel__Z4butsiiiiiiid_F1L307_6,@function
        .size           nvkernel__Z4butsiiiiiiid_F1L307_6,(.L_x_522 - nvkernel__Z4butsiiiiiiid_F1L307_6)
        .other          nvkernel__Z4butsiiiiiiid_F1L307_6,@"STO_CUDA_ENTRY STV_DEFAULT"
nvkernel__Z4butsiiiiiiid_F1L307_6:
.text.nvkernel__Z4butsiiiiiiid_F1L307_6:
[----:B------:R-:W-:Y:S02]  /*0000*/  MOV R1, c[0x0][0x28] ;  /* 0x00000a0000017a02 */ /* 0x000fe40000000f00 */
[----:B------:R-:W0:Y:S01]  /*0010*/  S2R R3, SR_CTAID.X ;  /* 0x0000000000037919 */ /* 0x000e220000002500 */
[----:B------:R-:W-:Y:S01]  /*0020*/  MOV R0, RZ ;  /* 0x000000ff00007202 */ /* 0x000fe20000000f00 */
[----:B------:R-:W-:Y:S02]  /*0030*/  ULDC UR4, c[0x0][0xc] ;  /* 0x0000030000047ab9 */ /* 0x000fe40000000800 */
[----:B------:R-:W0:Y:S01]  /*0040*/  S2R R2, SR_TID.X ;  /* 0x0000000000027919 */ /* 0x000e220000002100 */
[----:B------:R-:W-:Y:S02]  /*0050*/  USHF.L.U32 UR4, UR4, 0x7, URZ ;  /* 0x0000000704047899 */ /* 0x000fe4000800063f */
[----:B------:R-:W-:Y:S01]  /*0060*/  ULDC.64 UR6, c[0x0][0x118] ;  /* 0x0000460000067ab9 */ /* 0x000fe20000000a00 */
[----:B0-----:R-:W-:-:S05]  /*0070*/  LEA R3, R3, R2, 0x7 ;  /* 0x0000000203037211 */ /* 0x001fca00078e38ff */
.L_x_465:
[----:B-1----:R-:W-:Y:S01]  /*0080*/  IMAD.IADD R16, R3, 0x1, R0 ;  /* 0x0000000103107824 */ /* 0x002fe200078e0200 */
[----:B------:R-:W-:Y:S01]  /*0090*/  IADD3 R2, R0, UR4, RZ ;  /* 0x0000000400027c10 */ /* 0x000fe2000fffe0ff */
[----:B------:R-:W-:Y:S03]  /*00a0*/  BSSY B0, `(.L_x_463) ;  /* 0x0000065000007945 */ /* 0x000fe60003800000 */
[----:B------:R-:W-:-:S02]  /*00b0*/  ISETP.GE.U32.AND P1, PT, R16, c[0x0][0x160], PT ;  /* 0x0000580010007a0c */ /* 0x000fc40003f26070 */
[----:B------:R-:W-:-:S11]  /*00c0*/  ISETP.GE.U32.AND P0, PT, R2, c[0x0][0x160], PT ;  /* 0x0000580002007a0c */ /* 0x000fd60003f06070 */
[----:B------:R-:W-:Y:S05]  /*00d0*/  @P1 BRA `(.L_x_464) ;  /* 0x0000061000001947 */ /* 0x000fea0003800000 */
        /* <DEDUP_REMOVED lines=15> */
[----:B------:R-:W-:Y:S02]  /*01d0*/  IADD3 R6, P2, R2, c[0x0][0x180], RZ ;  /* 0x0000600002067a10 */ /* 0x000fe40007f5e0ff */
[----:B--2---:R-:W-:-:S02]  /*01e0*/  SHF.R.S32.HI R5, RZ, 0x1f, R4 ;  /* 0x0000001fff057819 */ /* 0x004fc40000011404 */
[----:B---3--:R-:W-:Y:S02]  /*01f0*/  IADD3 R7, -R12, c[0x0][0x190], -R4 ;  /* 0x000064000c077a10 */ /* 0x008fe40007ffe904 */
[----:B------:R-:W-:-:S03]  /*0200*/  SHF.R.S32.HI R13, RZ, 0x1f, R12 ;  /* 0x0000001fff0d7819 */ /* 0x000fc6000001140c */
[----:B------:R-:W-:Y:S01]  /*0210*/  IMAD.WIDE R4, R7, 0x67, R4 ;  /* 0x0000006707047825 */ /* 0x000fe200078e0204 */
[----:B------:R-:W-:-:S03]  /*0220*/  IADD3.X R7, R16, c[0x0][0x184], RZ, P2, !PT ;  /* 0x0000610010077a10 */ /* 0x000fc600017fe4ff */
[----:B------:R-:W-:Y:S02]  /*0230*/  IMAD R5, R5, 0x67, RZ ;  /* 0x0000006705057824 */ /* 0x000fe400078e02ff */
[----:B------:R-:W-:Y:S01]  /*0240*/  IMAD.WIDE.U32 R12, R4, 0x67, R12 ;  /* 0x00000067040c7825 */ /* 0x000fe200078e000c */
[----:B------:R-:W2:Y:S03]  /*0250*/  LDG.E.64 R28, [R6.64] ;  /* 0x00000006061c7981 */ /* 0x000ea6000c1e1b00 */
[----:B------:R-:W-:Y:S01]  /*0260*/  IMAD.IADD R5, R13, 0x1, R5 ;  /* 0x000000010d057824 */ /* 0x000fe200078e0205 */
[C---:B------:R-:W-:Y:S01]  /*0270*/  LEA R26, P1, R12.reuse, c[0x0][0x178], 0x3 ;  /* 0x00005e000c1a7a11 */ /* 0x040fe200078218ff */
[----:B------:R-:W3:Y:S03]  /*0280*/  LDG.E.64 R22, [R6.64+0x659a0] ;  /* 0x0659a00606167981 */ /* 0x000ee6000c1e1b00 */
[----:B------:R-:W-:Y:S01]  /*0290*/  LEA.HI.X R27, R12, c[0x0][0x17c], R5, 0x3, P1 ;  /* 0x00005f000c1b7a11 */ /* 0x000fe200008f1c05 */
[----:B------:R-:W4:Y:S01]  /*02a0*/  LDG.E.64 R20, [R6.64+0xcb340] ;  /* 0x0cb3400606147981 */ /* 0x000f22000c1e1b00 */
[----:B------:R-:W-:-:S03]  /*02b0*/  IADD3 R30, P1, R26, 0x1000000, RZ ;  /* 0x010000001a1e7810 */ /* 0x000fc60007f3e0ff */
[----:B------:R-:W2:Y:S02]  /*02c0*/  LDG.E.64 R8, [R26.64+0x14b88] ;  /* 0x014b88061a087981 */ /* 0x000ea4000c1e1b00 */
[--C-:B------:R-:W-:Y:S01]  /*02d0*/  IMAD.X R31, RZ, RZ, R27.reuse, P1 ;  /* 0x000000ffff1f7224 */ /* 0x100fe200008e061b */
[----:B------:R-:W-:Y:S01]  /*02e0*/  IADD3 R32, P1, R26, 0x2000000, RZ ;  /* 0x020000001a207810 */ /* 0x000fe20007f3e0ff */
[----:B------:R-:W5:Y:S04]  /*02f0*/  LDG.E.64 R24, [R6.64+0x130ce0] ;  /* 0x130ce00606187981 */ /* 0x000f68000c1e1b00 */
[----:B------:R-:W3:Y:S01]  /*0300*/  LDG.E.64 R4, [R30.64+-0x7a9c48] ;  /* 0x8563b8061e047981 */ /* 0x000ee2000c1e1b00 */
[----:B------:R-:W-:-:S03]  /*0310*/  IMAD.X R33, RZ, RZ, R27, P1 ;  /* 0x000000ffff217224 */ /* 0x000fc600008e061b */
[----:B------:R-:W4:Y:S04]  /*0320*/  LDG.E.64 R14, [R30.64+0x97be8] ;  /* 0x097be8061e0e7981 */ /* 0x000f28000c1e1b00 */
[----:B------:R-:W5:Y:S04]  /*0330*/  LDG.E.64 R12, [R32.64+-0x726be8] ;  /* 0x8d941806200c7981 */ /* 0x000f68000c1e1b00 */
[----:B------:R-:W5:Y:S04]  /*0340*/  LDG.E.64 R18, [R6.64+0x196680] ;  /* 0x1966800606127981 */ /* 0x000f68000c1e1b00 */
[----:B------:R-:W5:Y:S01]  /*0350*/  LDG.E.64 R10, [R32.64+0x11ac48] ;  /* 0x11ac4806200a7981 */ /* 0x000f62000c1e1b00 */
[----:B--2---:R-:W3:-:S06]  /*0360*/  DMUL R28, R28, R8 ;  /* 0x000000081c1c7228 */ /* 0x004ecc0000000000 */
[----:B---3--:R-:W4:-:S06]  /*0370*/  DFMA R22, R22, R4, R28 ;  /* 0x000000041616722b */ /* 0x008f0c000000001c */
[----:B----4-:R-:W5:-:S06]  /*0380*/  DFMA R20, R20, R14, R22 ;  /* 0x0000000e1414722b */ /* 0x010f4c0000000016 */
[----:B-----5:R-:W0:-:S06]  /*0390*/  DFMA R20, R24, R12, R20 ;  /* 0x0000000c1814722b */ /* 0x020e0c0000000014 */
[----:B0-----:R0:W1:Y:S02]  /*03a0*/  DFMA R20, R18, R10, R20 ;  /* 0x0000000a1214722b */ /* 0x0010640000000014 */
[----:B0-----:R-:W-:-:S04]  /*03b0*/  IADD3 R18, P1, R2, c[0x0][0x188], RZ ;  /* 0x0000620002127a10 */ /* 0x001fc80007f3e0ff */
[----:B-1----:R-:W0:Y:S01]  /*03c0*/  DMUL R20, R20, c[0x0][0x198] ;  /* 0x0000660014147a28 */ /* 0x002e220000000000 */
[----:B------:R-:W-:-:S06]  /*03d0*/  IADD3.X R19, R16, c[0x0][0x18c], RZ, P1, !PT ;  /* 0x0000630010137a10 */ /* 0x000fcc0000ffe4ff */
[----:B0-----:R0:W-:Y:S04]  /*03e0*/  STG.E.64 [R18.64], R20 ;  /* 0x0000001412007986 */ /* 0x0011e8000c101b06 */
[----:B------:R-:W2:Y:S04]  /*03f0*/  LDG.E.64 R16, [R6.64+0x14520] ;  /* 0x0145200606107981 */ /* 0x000ea8000c1e1b00 */
[----:B------:R-:W3:Y:S04]  /*0400*/  LDG.E.64 R22, [R6.64+0x79ec0] ;  /* 0x079ec00606167981 */ /* 0x000ee8000c1e1b00 */
[----:B------:R-:W4:Y:S04]  /*0410*/  LDG.E.64 R24, [R6.64+0xdf860] ;  /* 0x0df8600606187981 */ /* 0x000f28000c1e1b00 */
[----:B------:R-:W5:Y:S04]  /*0420*/  LDG.E.64 R26, [R6.64+0x145200] ;  /* 0x14520006061a7981 */ /* 0x000f68000c1e1b00 */
[----:B------:R-:W5:Y:S01]  /*0430*/  LDG.E.64 R28, [R6.64+0x1aaba0] ;  /* 0x1aaba006061c7981 */ /* 0x000f62000c1e1b00 */
[----:B--2---:R-:W3:-:S06]  /*0440*/  DMUL R16, R8, R16 ;  /* 0x0000001008107228 */ /* 0x004ecc0000000000 */
[----:B---3--:R-:W4:-:S06]  /*0450*/  DFMA R16, R4, R22, R16 ;  /* 0x000000160410722b */ /* 0x008f0c0000000010 */
[----:B----4-:R-:W5:-:S06]  /*0460*/  DFMA R16, R14, R24, R16 ;  /* 0x000000180e10722b */ /* 0x010f4c0000000010 */
[----:B-----5:R-:W1:-:S06]  /*0470*/  DFMA R16, R12, R26, R16 ;  /* 0x0000001a0c10722b */ /* 0x020e4c0000000010 */
[----:B-1----:R-:W1:-:S06]  /*0480*/  DFMA R16, R10, R28, R16 ;  /* 0x0000001c0a10722b */ /* 0x002e4c0000000010 */
[----:B-1----:R-:W1:-:S07]  /*0490*/  DMUL R16, R16, c[0x0][0x198] ;  /* 0x0000660010107a28 */ /* 0x002e4e0000000000 */
[----:B-1----:R1:W-:Y:S04]  /*04a0*/  STG.E.64 [R18.64+0xf3d8], R16 ;  /* 0x00f3d81012007986 */ /* 0x0023e8000c101b06 */
[----:B0-----:R-:W2:Y:S04]  /*04b0*/  LDG.E.64 R20, [R6.64+0x28a40] ;  /* 0x028a400606147981 */ /* 0x001ea8000c1e1b00 */
[----:B------:R-:W3:Y:S04]  /*04c0*/  LDG.E.64 R22, [R6.64+0x8e3e0] ;  /* 0x08e3e00606167981 */ /* 0x000ee8000c1e1b00 */
[----:B------:R-:W4:Y:S04]  /*04d0*/  LDG.E.64 R24, [R6.64+0xf3d80] ;  /* 0x0f3d800606187981 */ /* 0x000f28000c1e1b00 */
[----:B------:R-:W5:Y:S04]  /*04e0*/  LDG.E.64 R26, [R6.64+0x159720] ;  /* 0x15972006061a7981 */ /* 0x000f68000c1e1b00 */
[----:B------:R-:W5:Y:S01]  /*04f0*/  LDG.E.64 R28, [R6.64+0x1bf0c0] ;  /* 0x1bf0c006061c7981 */ /* 0x000f62000c1e1b00 */
[----:B--2---:R-:W3:-:S06]  /*0500*/  DMUL R20, R8, R20 ;  /* 0x0000001408147228 */ /* 0x004ecc0000000000 */
[----:B---3--:R-:W4:-:S06]  /*0510*/  DFMA R20, R4, R22, R20 ;  /* 0x000000160414722b */ /* 0x008f0c0000000014 */
[----:B----4-:R-:W5:-:S06]  /*0520*/  DFMA R20, R14, R24, R20 ;  /* 0x000000180e14722b */ /* 0x010f4c0000000014 */
[----:B-----5:R-:W0:-:S06]  /*0530*/  DFMA R20, R12, R26, R20 ;  /* 0x0000001a0c14722b */ /* 0x020e0c0000000014 */
[----:B0-----:R-:W0:-:S06]  /*0540*/  DFMA R20, R10, R28, R20 ;  /* 0x0000001c0a14722b */ /* 0x001e0c0000000014 */
[----:B0-----:R-:W0:-:S07]  /*0550*/  DMUL R20, R20, c[0x0][0x198] ;  /* 0x0000660014147a28 */ /* 0x001e0e0000000000 */
[----:B0-----:R0:W-:Y:S04]  /*0560*/  STG.E.64 [R18.64+0x1e7b0], R20 ;  /* 0x01e7b01412007986 */ /* 0x0011e8000c101b06 */
[----:B-1----:R-:W2:Y:S04]  /*0570*/  LDG.E.64 R16, [R6.64+0x3cf60] ;  /* 0x03cf600606107981 */ /* 0x002ea8000c1e1b00 */
        /* <DEDUP_REMOVED lines=23> */
.L_x_464:
[----:B------:R-:W-:Y:S05]  /*06f0*/  BSYNC B0 ;  /* 0x0000000000007941 */ /* 0x000fea0003800000 */
.L_x_463:
[----:B------:R-:W-:Y:S01]  /*0700*/  IADD3 R0, R0, UR4, RZ ;  /* 0x0000000400007c10 */ /* 0x000fe2000fffe0ff */
[----:B------:R-:W-:Y:S05]  /*0710*/  @!P0 BRA `(.L_x_465) ;  /* 0xfffff96000008947 */ /* 0x000fea000383ffff */
[----:B------:R-:W-:Y:S05]  /*0720*/  EXIT ;  /* 0x000000000000794d */ /* 0x000fea0003800000 */
.L_x_466:
        /* <DEDUP_REMOVED lines=13> */
.L_x_522:


//--------------------- .text.nvkernel__Z4bltsiiiiiiid_F1L179_4 --------------------------
	.section	.text.nvkernel__Z4bltsiiiiiiid_F1L179_4,"ax",@progbits
	.sectioninfo	@"SHI_REGISTERS=104"
	.align	128
        .global         nvkernel__Z4bltsiiiiiiid_F1L179_4
        .type           nvkernel__Z4bltsiiiiiiid_F1L179_4,@function
        .size           nvkernel__Z4bltsiiiiiiid_F1L179_4,(.L_x_523 - nvkernel__Z4bltsiiiiiiid_F1L179_4)
        .other          nvkernel__Z4bltsiiiiiiid_F1L179_4,@"STO_CUDA_ENTRY STV_DEFAULT"
nvkernel__Z4bltsiiiiiiid_F1L179_4:
.text.nvkernel__Z4bltsiiiiiiid_F1L179_4:
[----:B------:R-:W-:Y:S02]  /*0000*/  MOV R1, c[0x0][0x28] ;  /* 0x00000a0000017a02 */ /* 0x000fe40000000f00 */
[----:B------:R-:W0:Y:S01]  /*0010*/  S2R R72, SR_CTAID.X ;  /* 0x0000000000487919 */ /* 0x000e220000002500 */
[----:B------:R-:W-:Y:S01]  /*0020*/  MOV R73, c[0x0][0x160] ;  /* 0x0000580000497a02 */ /* 0x000fe20000000f00 */
[----:B------:R-:W-:Y:S02]  /*0030*/  ULDC.64 UR36, c[0x0][0x118] ;  /* 0x0000460000247ab9 */ /* 0x000fe40000000a00 */
[----:B------:R-:W0:Y:S02]  /*0040*/  S2R R3, SR_TID.X ;  /* 0x0000000000037919 */ /* 0x000e240000002100 */
[----:B0-----:R-:W-:-:S05]  /*0050*/  IMAD R72, R72, 0x80, R3 ;  /* 0x0000008048487824 */ /* 0x001fca00078e0203 */
.L_x_482:
[----:B------:R-:W-:Y:S01]  /*0060*/  ISETP.GE.AND P0, PT, R72, c[0x0][0x160], PT ;  /* 0x0000580048007a0c */ /* 0x000fe20003f06270 */
[----:B------:R-:W-:-:S12]  /*0070*/  BSSY B7, `(.L_x_467) ;  /* 0x000027a000077945 */ /* 0x000fd80003800000 */
[----:B0-----:R-:W-:Y:S05]  /*0080*/  @P0 BRA `(.L_x_468) ;  /* 0x0000278000000947 */ /* 0x001fea0003800000 */
        /* <DEDUP_REMOVED lines=15> */
[----:B------:R-:W-:-:S04]  /*0180*/  IADD3 R12, P1, R38, c[0x0][0x190], RZ ;  /* 0x00006400260c7a10 */ /* 0x000fc80007f3e0ff */
[----:B------:R-:W-:-:S05]  /*0190*/  IADD3.X R13, R0, c[0x0][0x194], RZ, P1, !PT ;  /* 0x00006500000d7a10 */ /* 0x000fca0000ffe4ff */
[----:B------:R-:W4:Y:S04]  /*01a0*/  LDG.E.64 R32, [R12.64] ;  /* 0x000000240c207981 */ /* 0x000f28000c1e1b00 */
[----:B------:R-:W5:Y:S04]  /*01b0*/  LDG.E.64 R40, [R12.64+0x659a0] ;  /* 0x0659a0240c287981 */ /* 0x000f68000c1e1b00 */
[----:B------:R-:W4:Y:S04]  /*01c0*/  LDG.E.64 R44, [R12.64+0xcb340] ;  /* 0x0cb340240c2c7981 */ /* 0x000f28000c1e1b00 */
[----:B------:R-:W4:Y:S04]  /*01d0*/  LDG.E.64 R48, [R12.64+0x130ce0] ;  /* 0x130ce0240c307981 */ /* 0x000f28000c1e1b00 */
[----:B------:R-:W4:Y:S01]  /*01e0*/  LDG.E.64 R52, [R12.64+0x196680] ;  /* 0x196680240c347981 */ /* 0x000f22000c1e1b00 */
[----:B--2---:R-:W-:Y:S01]  /*01f0*/  IMAD.WIDE R2, R8, 0x338, RZ ;  /* 0x0000033808027825 */ /* 0x004fe200078e02ff */
[----:B---3--:R-:W-:-:S05]  /*0200*/  IADD3 R5, -R11, c[0x0][0x1a8], -R8 ;  /* 0x00006a000b057a10 */ /* 0x008fca0007ffe908 */
[----:B------:R-:W-:-:S06]  /*0210*/  IMAD.WIDE R2, R11, 0x8, R2 ;  /* 0x000000080b027825 */ /* 0x000fcc00078e0202 */
[----:B------:R-:W-:Y:S01]  /*0220*/  IMAD.WIDE R4, R5, 0x14b88, R2 ;  /* 0x00014b8805047825 */ /* 0x000fe200078e0202 */
[----:B------:R-:W-:-:S04]  /*0230*/  IADD3 R2, P2, R38, c[0x0][0x198], RZ ;  /* 0x0000660026027a10 */ /* 0x000fc80007f5e0ff */
[----:B------:R-:W-:Y:S02]  /*0240*/  IADD3 R36, P0, R4, c[0x0][0x188], RZ ;  /* 0x0000620004247a10 */ /* 0x000fe40007f1e0ff */
[----:B------:R-:W-:Y:S02]  /*0250*/  IADD3.X R3, R0, c[0x0][0x19c], RZ, P2, !PT ;  /* 0x0000670000037a10 */ /* 0x000fe400017fe4ff */
[----:B------:R-:W-:-:S03]  /*0260*/  IADD3.X R37, R5, c[0x0][0x18c], RZ, P0, !PT ;  /* 0x0000630005257a10 */ /* 0x000fc600007fe4ff */
[----:B------:R-:W2:Y:S01]  /*0270*/  LDG.E.64 R30, [R2.64] ;  /* 0x00000024021e7981 */ /* 0x000ea2000c1e1b00 */
[----:B------:R-:W-:-:S03]  /*0280*/  IADD3 R28, P0, R36, 0x1000000, RZ ;  /* 0x01000000241c7810 */ /* 0x000fc60007f1e0ff */
[----:B------:R-:W2:Y:S02]  /*0290*/  LDG.E.64 R18, [R36.64+-0x338] ;  /* 0xfffcc82424127981 */ /* 0x000ea4000c1e1b00 */
[----:B------:R-:W-:Y:S02]  /*02a0*/  IMAD.X R29, RZ, RZ, R37, P0 ;  /* 0x000000ffff1d7224 */ /* 0x000fe400000e0625 */
[----:B------:R-:W4:Y:S04]  /*02b0*/  LDG.E.64 R26, [R36.64+-0x8] ;  /* 0xfffff824241a7981 */ /* 0x000f28000c1e1b00 */
[----:B------:R-:W3:Y:S04]  /*02c0*/  LDG.E.64 R34, [R2.64+0x659a0] ;  /* 0x0659a02402227981 */ /* 0x000ee8000c1e1b00 */
[----:B------:R-:W3:Y:S04]  /*02d0*/  LDG.E.64 R22, [R28.64+-0x7beb08] ;  /* 0x8414f8241c167981 */ /* 0x000ee8000c1e1b00 */
[----:B------:R-:W5:Y:S01]  /*02e0*/  LDG.E.64 R4, [R28.64+-0x7be7d8] ;  /* 0x841828241c047981 */ /* 0x000f62000c1e1b00 */
[----:B------:R-:W-:-:S03]  /*02f0*/  IADD3 R8, P0, R36, 0x2000000, RZ ;  /* 0x0200000024087810 */ /* 0x000fc60007f1e0ff */
[----:B------:R-:W5:Y:S04]  /*0300*/  LDG.E.64 R42, [R2.64+0xcb340] ;  /* 0x0cb34024022a7981 */ /* 0x000f68000c1e1b00 */
[----:B------:R-:W5:Y:S01]  /*0310*/  LDG.E.64 R24, [R28.64+0x82d28] ;  /* 0x082d28241c187981 */ /* 0x000f62000c1e1b00 */
[----:B------:R-:W-:-:S03]  /*0320*/  IMAD.X R9, RZ, RZ, R37, P0 ;  /* 0x000000ffff097224 */ /* 0x000fc600000e0625 */
[----:B------:R-:W5:Y:S04]  /*0330*/  LDG.E.64 R20, [R28.64+0x83058] ;  /* 0x083058241c147981 */ /* 0x000f68000c1e1b00 */
[----:B------:R-:W5:Y:S04]  /*0340*/  LDG.E.64 R46, [R2.64+0x130ce0] ;  /* 0x130ce024022e7981 */ /* 0x000f68000c1e1b00 */
[----:B------:R-:W5:Y:S04]  /*0350*/  LDG.E.64 R16, [R8.64+-0x73baa8] ;  /* 0x8c45582408107981 */ /* 0x000f68000c1e1b00 */
[----:B------:R-:W5:Y:S04]  /*0360*/  LDG.E.64 R14, [R8.64+-0x73b778] ;  /* 0x8c488824080e7981 */ /* 0x000f68000c1e1b00 */
[----:B------:R-:W5:Y:S04]  /*0370*/  LDG.E.64 R50, [R2.64+0x196680] ;  /* 0x1966802402327981 */ /* 0x000f68000c1e1b00 */
[----:B------:R-:W5:Y:S04]  /*0380*/  LDG.E.64 R10, [R8.64+0x105d88] ;  /* 0x105d8824080a7981 */ /* 0x000f68000c1e1b00 */
[----:B------:R-:W5:Y:S04]  /*0390*/  LDG.E.64 R6, [R8.64+0x1060b8] ;  /* 0x1060b82408067981 */ /* 0x000f68000c1e1b00 */
[----:B------:R-:W5:Y:S01]  /*03a0*/  LDG.E.64 R54, [R36.64] ;  /* 0x0000002424367981 */ /* 0x000f62000c1e1b00 */
[----:B--2---:R-:W4:-:S06]  /*03b0*/  DMUL R30, R30, R18 ;  /* 0x000000121e1e7228 */ /* 0x004f0c0000000000 */
[----:B----4-:R-:W3:-:S06]  /*03c0*/  DFMA R30, R32, R26, R30 ;  /* 0x0000001a201e722b */ /* 0x010ecc000000001e */
[----:B---3--:R-:W5:-:S06]  /*03d0*/  DFMA R30, R34, R22, R30 ;  /* 0x00000016221e722b */ /* 0x008f4c000000001e */
        /* <DEDUP_REMOVED lines=9> */
[----:B0-----:R-:W0:-:S07]  /*0470*/  DFMA R30, -R30, c[0x0][0x1b0], R54 ;  /* 0x00006c001e1e7a2b */ /* 0x001e0e0000000136 */
        /* <DEDUP_REMOVED lines=11> */
[----:B0-----:R-:W5:Y:S01]  /*0530*/  LDG.E.64 R30, [R28.64+-0x7be7d0] ;  /* 0x841830241c1e7981 */ /* 0x001f62000c1e1b00 */
        /* <DEDUP_REMOVED lines=10> */
[----:B0-----:R-:W0:-:S07]  /*05e0*/  DFMA R30, -R32, c[0x0][0x1b0], R30 ;  /* 0x00006c00201e7a2b */ /* 0x001e0e000000011e */
        /* <DEDUP_REMOVED lines=11> */
[----:B------:R-:W5:Y:S01]  /*06a0*/  LDG.E.64 R28, [R28.64+0x83060] ;  /* 0x083060241c1c7981 */ /* 0x000f62000c1e1b00 */
[----:B--2---:R-:W3:-:S06]  /*06b0*/  DMUL R32, R18, R32 ;  /* 0x0000002012207228 */ /* 0x004ecc0000000000 */
[----:B---3--:R-:W4:-:S06]  /*06c0*/  DFMA R32, R26, R34, R32 ;  /* 0x000000221a20722b */ /* 0x008f0c0000000020 */
[----:B----4-:R-:W5:-:S06]  /*06d0*/  DFMA R32, R22, R42, R32 ;  /* 0x0000002a1620722b */ /* 0x010f4c0000000020 */
[----:B-----5:R-:W1:-:S06]  /*06e0*/  DFMA R32, R4, R44, R32 ;  /* 0x0000002c0420722b */ /* 0x020e4c0000000020 */
[----:B-1----:R-:W1:-:S06]  /*06f0*/  DFMA R32, R24, R46, R32 ;  /* 0x0000002e1820722b */ /* 0x002e4c0000000020 */
[----:B-1----:R-:W1:-:S06]  /*0700*/  DFMA R32, R20, R48, R32 ;  /* 0x000000301420722b */ /* 0x002e4c0000000020 */
[----:B-1----:R-:W1:-:S06]  /*0710*/  DFMA R32, R16, R50, R32 ;  /* 0x000000321020722b */ /* 0x002e4c0000000020 */
[----:B-1----:R-:W1:-:S06]  /*0720*/  DFMA R32, R14, R52, R32 ;  /* 0x000000340e20722b */ /* 0x002e4c0000000020 */
[----:B-1----:R-:W1:-:S06]  /*0730*/  DFMA R32, R10, R54, R32 ;  /* 0x000000360a20722b */ /* 0x002e4c0000000020 */
[----:B-1----:R-:W1:-:S06]  /*0740*/  DFMA R32, R6, R56, R32 ;  /* 0x000000380620722b */ /* 0x002e4c0000000020 */
[----:B-1----:R-:W1:-:S07]  /*0750*/  DFMA R28, -R32, c[0x0][0x1b0], R28 ;  /* 0x00006c00201c7a2b */ /* 0x002e4e000000011c */
[----:B-1----:R1:W-:Y:S04]  /*0760*/  STG.E.64 [R40.64+0x1e7b0], R28 ;  /* 0x01e7b01c28007986 */ /* 0x0023e8000c101b24 */
[----:B0-----:R-:W2:Y:S04]  /*0770*/  LDG.E.64 R30, [R2.64+0x3cf60] ;  /* 0x03cf6024021e7981 */ /* 0x001ea8000c1e1b00 */
        /* <DEDUP_REMOVED lines=9> */
[----:B-1----:R-:W5:Y:S01]  /*0810*/  LDG.E.64 R28, [R8.64+-0x73b770] ;  /* 0x8c489024081c7981 */ /* 0x002f62000c1e1b00 */
        /* <DEDUP_REMOVED lines=11> */
[----:B0-----:R-:W-:Y:S04]  /*08d0*/  STG.E.64 [R40.64+0x2db88], R28 ;  /* 0x02db881c28007986 */ /* 0x001fe8000c101b24 */
        /* <DEDUP_REMOVED lines=20> */
[----:B0-----:R0:W1:Y:S02]  /*0a20*/  DFMA R30, R6, R54, R30 ;  /* 0x00000036061e722b */ /* 0x001064000000001e */
[----:B0-----:R-:W-:-:S04]  /*0a30*/  IADD3 R6, P0, R38, c[0x0][0x1a0], RZ ;  /* 0x0000680026067a10 */ /* 0x001fc80007f1e0ff */
[----:B-1----:R-:W0:Y:S01]  /*0a40*/  DFMA R8, -R30, c[0x0][0x1b0], R8 ;  /* 0x00006c001e087a2b */ /* 0x002e220000000108 */
[----:B------:R-:W-:-:S06]  /*0a50*/  IADD3.X R7, R0, c[0x0][0x1a4], RZ, P0, !PT ;  /* 0x0000690000077a10 */ /* 0x000fcc00007fe4ff */
[----:B0-----:R0:W-:Y:S04]  /*0a60*/  STG.E.64 [R40.64+0x3cf60], R8 ;  /* 0x03cf600828007986 */ /* 0x0011e8000c101b24 */
        /* <DEDUP_REMOVED lines=8> */
[----:B------:R-:W3:Y:S04]  /*0af0*/  LDG.E.64 R12, [R6.64+0x130ce0] ;  /* 0x130ce024060c7981 */ /* 0x000ee8000c1e1b00 */
[----:B---3--:R3:W-:Y:S04]  /*0b00*/  STG.E.64 [R38.64+0x2db88], R12 ;  /* 0x02db880c26007986 */ /* 0x0087e8000c101b24 */
[----:B0-----:R-:W4:Y:S04]  /*0b10*/  LDG.E.64 R8, [R6.64+0x196680] ;  /* 0x1966802406087981 */ /* 0x001f28000c1e1b00 */
[----:B----4-:R0:W-:Y:S04]  /*0b20*/  STG.E.64 [R38.64+0x3cf60], R8 ;  /* 0x03cf600826007986 */ /* 0x0101e8000c101b24 */
[----:B------:R-:W4:Y:S04]  /*0b30*/  LDG.E.64 R14, [R6.64+0x14520] ;  /* 0x01452024060e7981 */ /* 0x000f28000c1e1b00 */
[----:B----4-:R4:W-:Y:S04]  /*0b40*/  STG.E.64 [R38.64+0x4c338], R14 ;  /* 0x04c3380e26007986 */ /* 0x0109e8000c101b24 */
[----:B------:R-:W5:Y:S04]  /*0b50*/  LDG.E.64 R16, [R6.64+0x79ec0] ;  /* 0x079ec02406107981 */ /* 0x000f68000c1e1b00 */
[----:B-----5:R5:W-:Y:S04]  /*0b60*/  STG.E.64 [R38.64+0x5b710], R16 ;  /* 0x05b7101026007986 */ /* 0x020be8000c101b24 */
[----:B-1----:R-:W2:Y:S04]  /*0b70*/  LDG.E.64 R4, [R6.64+0xdf860] ;  /* 0x0df8602406047981 */ /* 0x002ea8000c1e1b00 */
[----:B--2---:R1:W-:Y:S04]  /*0b80*/  STG.E.64 [R38.64+0x6aae8], R4 ;  /* 0x06aae80426007986 */ /* 0x0043e8000c101b24 */
[----:B------:R-:W2:Y:S04]  /*0b90*/  LDG.E.64 R10, [R6.64+0x145200] ;  /* 0x14520024060a7981 */ /* 0x000ea8000c1e1b00 */
[----:B--2---:R2:W-:Y:S04]  /*0ba0*/  STG.E.64 [R38.64+0x79ec0], R10 ;  /* 0x079ec00a26007986 */ /* 0x0045e8000c101b24 */
[----:B---3--:R-:W3:Y:S04]  /*0bb0*/  LDG.E.64 R12, [R6.64+0x1aaba0] ;  /* 0x1aaba024060c7981 */ /* 0x008ee8000c1e1b00 */
[----:B---3--:R3:W-:Y:S04]  /*0bc0*/  STG.E.64 [R38.64+0x89298], R12 ;  /* 0x0892980c26007986 */ /* 0x0087e8000c101b24 */
[----:B0-----:R-:W2:Y:S04]  /*0bd0*/  LDG.E.64 R8, [R6.64+0x28a40] ;  /* 0x028a402406087981 */ /* 0x001ea8000c1e1b00 */
[----:B--2---:R0:W-:Y:S04]  /*0be0*/  STG.E.64 [R38.64+0x98670], R8 ;  /* 0x0986700826007986 */ /* 0x0041e8000c101b24 */
[----:B----4-:R-:W2:Y:S04]  /*0bf0*/  LDG.E.64 R14, [R6.64+0x8e3e0] ;  /* 0x08e3e024060e7981 */ /* 0x010ea8000c1e1b00 */
[----:B--2---:R2:W-:Y:S04]  /*0c00*/  STG.E.64 [R38.64+0xa7a48], R14 ;  /* 0x0a7a480e26007986 */ /* 0x0045e8000c101b24 */
[----:B-----5:R-:W4:Y:S04]  /*0c10*/  LDG.E.64 R16, [R6.64+0xf3d80] ;  /* 0x0f3d802406107981 */ /* 0x020f28000c1e1b00 */
[----:B----4-:R4:W-:Y:S04]  /*0c20*/  STG.E.64 [R38.64+0xb6e20], R16 ;  /* 0x0b6e201026007986 */ /* 0x0109e8000c101b24 */
[----:B-1----:R-:W5:Y:S04]  /*0c30*/  LDG.E.64 R4, [R6.64+0x159720] ;  /* 0x1597202406047981 */ /* 0x002f68000c1e1b00 */
[----:B-----5:R1:W-:Y:S04]  /*0c40*/  STG.E.64 [R38.64+0xc61f8], R4 ;  /* 0x0c61f80426007986 */ /* 0x0203e8000c101b24 */
[----:B------:R-:W5:Y:S04]  /*0c50*/  LDG.E.64 R10, [R6.64+0x1bf0c0] ;  /* 0x1bf0c024060a7981 */ /* 0x000f68000c1e1b00 */
[----:B-----5:R5:W-:Y:S04]  /*0c60*/  STG.E.64 [R38.64+0xd55d0], R10 ;  /* 0x0d55d00a26007986 */ /* 0x020be8000c101b24 */
[----:B---3--:R-:W3:Y:S04]  /*0c70*/  LDG.E.64 R12, [R6.64+0x3cf60] ;  /* 0x03cf6024060c7981 */ /* 0x008ee8000c1e1b00 */
[----:B---3--:R3:W-:Y:S04]  /*0c80*/  STG.E.64 [R38.64+0xe49a8], R12 ;  /* 0x0e49a80c26007986 */ /* 0x0087e8000c101b24 */
[----:B0-----:R-:W2:Y:S04]  /*0c90*/  LDG.E.64 R8, [R6.64+0xa2900] ;  /* 0x0a29002406087981 */ /* 0x001ea8000c1e1b00 */
[----:B--2---:R0:W-:Y:S04]  /*0ca0*/  STG.E.64 [R38.64+0xf3d80], R8 ;  /* 0x0f3d800826007986 */ /* 0x0041e8000c101b24 */
[----:B------:R-:W2:Y:S04]  /*0cb0*/  LDG.E.64 R14, [R6.64+0x1082a0] ;  /* 0x1082a024060e7981 */ /* 0x000ea8000c1e1b00 */
[----:B--2---:R2:W-:Y:S04]  /*0cc0*/  STG.E.64 [R38.64+0x103158], R14 ;  /* 0x1031580e26007986 */ /* 0x0045e8000c101b24 */
[----:B----4-:R-:W4:Y:S04]  /*0cd0*/  LDG.E.64 R16, [R6.64+0x16dc40] ;  /* 0x16dc402406107981 */ /* 0x010f28000c1e1b00 */
[----:B----4-:R4:W-:Y:S04]  /*0ce0*/  STG.E.64 [R38.64+0x112530], R16 ;  /* 0x1125301026007986 */ /* 0x0109e8000c101b24 */
[----:B-1----:R-:W2:Y:S04]  /*0cf0*/  LDG.E.64 R4, [R6.64+0x1d35e0] ;  /* 0x1d35e02406047981 */ /* 0x002ea8000c1e1b00 */
[----:B--2---:R1:W-:Y:S04]  /*0d00*/  STG.E.64 [R38.64+0x121908], R4 ;  /* 0x1219080426007986 */ /* 0x0043e8000c101b24 */
[----:B-----5:R-:W2:Y:S04]  /*0d10*/  LDG.E.64 R10, [R6.64+0x51480] ;  /* 0x05148024060a7981 */ /* 0x020ea8000c1e1b00 */
[----:B--2---:R2:W-:Y:S04]  /*0d20*/  STG.E.64 [R38.64+0x130ce0], R10 ;  /* 0x130ce00a26007986 */ /* 0x0045e8000c101b24 */
[----:B---3--:R-:W3:Y:S04]  /*0d30*/  LDG.E.64 R12, [R6.64+0xb6e20] ;  /* 0x0b6e2024060c7981 */ /* 0x008ee8000c1e1b00 */
[----:B---3--:R3:W-:Y:S04]  /*0d40*/  STG.E.64 [R38.64+0x1400b8], R12 ;  /* 0x1400b80c26007986 */ /* 0x0087e8000c101b24 */
[----:B0-----:R-:W5:Y:S04]  /*0d50*/  LDG.E.64 R8, [R6.64+0x11c7c0] ;  /* 0x11c7c02406087981 */ /* 0x001f68000c1e1b00 */
[----:B-----5:R3:W-:Y:S04]  /*0d60*/  STG.E.64 [R38.64+0x14f490], R8 ;  /* 0x14f4900826007986 */ /* 0x0207e8000c101b24 */
[----:B------:R-:W5:Y:S01]  /*0d70*/  LDG.E.64 R14, [R6.64+0x182160] ;  /* 0x18216024060e7981 */ /* 0x000f62000c1e1b00 */
[----:B------:R-:W1:Y:S01]  /*0d80*/  MUFU.RCP64H R19, R3 ;  /* 0x0000000300137308 */ /* 0x000e620000001800 */
[----:B------:R-:W-:-:S02]  /*0d90*/  IADD3 R18, R3, 0x300402, RZ ;  /* 0x0030040203127810 */ /* 0x000fc40007ffe0ff */
[----:B-----5:R3:W-:Y:S04]  /*0da0*/  STG.E.64 [R38.64+0x15e868], R14 ;  /* 0x15e8680e26007986 */ /* 0x0207e8000c101b24 */
[----:B----4-:R-:W4:Y:S01]  /*0db0*/  LDG.E.64 R16, [R6.64+0x1e7b00] ;  /* 0x1e7b002406107981 */ /* 0x010f22000c1e1b00 */
[----:B-1----:R-:W0:Y:S01]  /*0dc0*/  DFMA R4, -R2, R18, 1 ;  /* 0x3ff000000204742b */ /* 0x002e220000000112 */
[----:B------:R-:W-:-:S05]  /*0dd0*/  FSETP.GEU.AND P0, PT, |R18|, 5.8789094863358348022e-39, PT ;  /* 0x004004021200780b */ /* 0x000fca0003f0e200 */
[----:B0-----:R-:W0:-:S06]  /*0de0*/  DFMA R4, R4, R4, R4 ;  /* 0x000000040404722b */ /* 0x001e0c0000000004 */
[----:B0-----:R-:W2:Y:S01]  /*0df0*/  DFMA R4, R18, R4, R18 ;  /* 0x000000041204722b */ /* 0x001ea20000000012 */
[----:B------:R-:W-:Y:S05]  /*0e00*/  BSSY B6, `(.L_x_469) ;  /* 0x000000c000067945 */ /* 0x000fea0003800000 */
[----:B--2---:R-:W0:-:S06]  /*0e10*/  DFMA R10, -R2, R4, 1 ;  /* 0x3ff00000020a742b */ /* 0x004e0c0000000104 */
[----:B0-----:R3:W0:Y:S01]  /*0e20*/  DFMA R4, R4, R10, R4 ;  /* 0x0000000a0404722b */ /* 0x0016220000000004 */
[----:B----4-:R3:W-:Y:S01]  /*0e30*/  STG.E.64 [R38.64+0x16dc40], R16 ;  /* 0x16dc401026007986 */ /* 0x0107e2000c101b24 */
[----:B------:R-:W-:Y:S05]  /*0e40*/  @P0 BRA `(.L_x_122) ;  /* 0x0000007000000947 */ /* 0x000fea0003800000 */
[----:B0-----:R-:W-:Y:S01]  /*0e50*/  LOP3.LUT R6, R3, 0x7fffffff, RZ, 0xc0, !PT ;  /* 0x7fffffff03067812 */ /* 0x001fe200078ec0ff */
[----:B------:R-:W-:Y:S01]  /*0e60*/  IMAD.MOV.U32 R4, RZ, RZ, R2 ;  /* 0x000000ffff047224 */ /* 0x000fe200078e0002 */
[----:B------:R-:W-:Y:S01]  /*0e70*/  MOV R20, 32@lo((nvkernel__Z4bltsiiiiiiid_F1L179_4 + .L_x_122@srel)) ;  /* 0x0000000000147802 */ /* 0x000fe20000000f00 */
[----:B------:R-:W-:Y:S01]  /*0e80*/  IMAD.MOV.U32 R5, RZ, RZ, R3 ;  /* 0x000000ffff057224 */ /* 0x000fe200078e0003 */
[----:B------:R-:W-:Y:S02]  /*0e90*/  IADD3 R6, R6, -0x100000, RZ ;  /* 0xfff0000006067810 */ /* 0x000fe40007ffe0ff */
[----:B------:R-:W-:-:S04]  /*0ea0*/  MOV R21, 32@hi((nvkernel__Z4bltsiiiiiiid_F1L179_4 + .L_x_122@srel)) ;  /* 0x0000000000157802 */ /* 0x000fc80000000f00 */
[----:B---3--:R-:W-:Y:S05]  /*0eb0*/  CALL.ABS.NOINC `(__cuda_sm20_dblrcp_rn_slowpath_v3) ;  /* 0x0000000000007943 */ /* 0x008fea0003c00000 */
.L_x_122:
[----:B0-----:R-:W-:Y:S05]  /*0ec0*/  BSYNC B6 ;  /* 0x0000000000067941 */ /* 0x001fea0003800000 */
.L_x_469:
[----:B---3--:R-:W-:-:S04]  /*0ed0*/  IADD3 R9, P0, RZ, RZ, RZ ;  /* 0x000000ffff097210 */ /* 0x008fc80007f1e0ff */
        /* <DEDUP_REMOVED lines=101> */
[----:B------:R-:W-:Y:S01]  /*1530*/  IADD3.X R55, R15, c[0x0][0x184], RZ, P4, !PT ;  /* 0x000061000f377a10 */ /* 0x000fe200027fe4ff */
[----:B------:R-:W5:Y:S01]  /*1540*/  LDG.E.64 R18, [R82.64] ;  /* 0x0000002452127981 */ /* 0x000f62000c1e1b00 */
[----:B------:R-:W-:Y:S02]  /*1550*/  LEA.HI.X.SX32 R15, R12, c[0x0][0x17c], 0x3, P5 ;  /* 0x00005f000c0f7a11 */ /* 0x000fe400028f1eff */
[----:B------:R-:W-:Y:S01]  /*1560*/  IADD3.X R12, R72, 0x28018, RZ, P0, !PT ;  /* 0x00028018480c7810 */ /* 0x000fe200007fe4ff */
[----:B------:R-:W3:Y:S04]  /*1570*/  LDG.E.64 R66, [R84.64] ;  /* 0x0000002454427981 */ /* 0x000ee8000c1e1b00 */
[----:B------:R-:W3:Y:S01]  /*1580*/  LDG.E.64 R68, [R86.64] ;  /* 0x0000002456447981 */ /* 0x000ee2000c1e1b00 */
[----:B------:R-:W-:-:S03]  /*1590*/  SHF.R.S64 R88, R9, 0x1d, R12 ;  /* 0x0000001d09587819 */ /* 0x000fc6000000100c */
[----:B0-----:R-:W3:Y:S01]  /*15a0*/  LDG.E.64 R2, [R54.64] ;  /* 0x0000002436027981 */ /* 0x001ee2000c1e1b00 */
[----:B------:R-:W-:-:S04]  /*15b0*/  IADD3 R88, P1, R88, c[0x0][0x178], RZ ;  /* 0x00005e0058587a10 */ /* 0x000fc80007f3e0ff */
[----:B------:R-:W-:Y:S01]  /*15c0*/  LEA.HI.X.SX32 R89, R12, c[0x0][0x17c], 0x3, P1 ;  /* 0x00005f000c597a11 */ /* 0x000fe200008f1eff */
[----:B--2---:R-:W4:-:S06]  /*15d0*/  DMUL R74, R74, R4 ;  /* 0x000000044a4a7228 */ /* 0x004f0c0000000000 */
[----:B----4-:R-:W0:-:S07]  /*15e0*/  DFMA R10, R52, -R74, R10 ;  /* 0x8000004a340a722b */ /* 0x010e0e000000000a */
[----:B0-----:R0:W-:Y:S04]  /*15f0*/  STG.E.64 [R70.64], R10 ;  /* 0x0000000a46007986 */ /* 0x0011e8000c101b24 */
[----:B------:R-:W2:Y:S04]  /*1600*/  LDG.E.64 R80, [R14.64] ;  /* 0x000000240e507981 */ /* 0x000ea8000c1e1b00 */
[----:B------:R-:W4:Y:S01]  /*1610*/  LDG.E.64 R12, [R88.64] ;  /* 0x00000024580c7981 */ /* 0x000f22000c1e1b00 */
[C---:B------:R-:W-:Y:S02]  /*1620*/  IADD3.X R76, R72.reuse, 0x2062c, RZ, P0, !PT ;  /* 0x0002062c484c7810 */ /* 0x040fe400007fe4ff */
[----:B------:R-:W-:-:S02]  /*1630*/  IADD3.X R34, R72, 0x224a7, RZ, P0, !PT ;  /* 0x000224a748227810 */ /* 0x000fc400007fe4ff */
[C---:B------:R-:W-:Y:S02]  /*1640*/  IADD3.X R22, R72.reuse, 0x24322, RZ, P0, !PT ;  /* 0x0002432248167810 */ /* 0x040fe400007fe4ff */
[C---:B------:R-:W-:Y:S02]  /*1650*/  IADD3.X R20, R72.reuse, 0x29e93, RZ, P0, !PT ;  /* 0x00029e9348147810 */ /* 0x040fe400007fe4ff */
[----:B0-----:R-:W-:Y:S02]  /*1660*/  IADD3.X R10, R72, 0x2bd0e, RZ, P0, !PT ;  /* 0x0002bd0e480a7810 */ /* 0x001fe400007fe4ff */
[C---:B------:R-:W-:Y:S02]  /*1670*/  SHF.R.S64 R92, R9.reuse, 0x1d, R76 ;  /* 0x0000001d095c7819 */ /* 0x040fe4000000104c */
[C---:B------:R-:W-:Y:S02]  /*1680*/  SHF.R.S64 R32, R9.reuse, 0x1d, R34 ;  /* 0x0000001d09207819 */ /* 0x040fe40000001022 */
[----:B------:R-:W-:-:S02]  /*1690*/  SHF.R.S64 R30, R9, 0x1d, R22 ;  /* 0x0000001d091e7819 */ /* 0x000fc40000001016 */
[C---:B------:R-:W-:Y:S02]  /*16a0*/  SHF.R.S64 R90, R9.reuse, 0x1d, R20 ;  /* 0x0000001d095a7819 */ /* 0x040fe40000001014 */
[----:B------:R-:W-:Y:S02]  /*16b0*/  SHF.R.S64 R28, R9, 0x1d, R10 ;  /* 0x0000001d091c7819 */ /* 0x000fe4000000100a */
[----:B------:R-:W-:Y:S02]  /*16c0*/  IADD3 R92, P6, R92, c[0x0][0x178], RZ ;  /* 0x00005e005c5c7a10 */ /* 0x000fe40007fde0ff */
[----:B------:R-:W-:Y:S02]  /*16d0*/  IADD3 R32, P5, R32, c[0x0][0x178], RZ ;  /* 0x00005e0020207a10 */ /* 0x000fe40007fbe0ff */
[----:B------:R-:W-:Y:S02]  /*16e0*/  IADD3 R30, P4, R30, c[0x0][0x178], RZ ;  /* 0x00005e001e1e7a10 */ /* 0x000fe40007f9e0ff */
[----:B------:R-:W-:-:S02]  /*16f0*/  IADD3 R64, P3, R64, c[0x0][0x180], RZ ;  /* 0x0000600040407a10 */ /* 0x000fc40007f7e0ff */
[----:B------:R-:W-:Y:S02]  /*1700*/  IADD3 R90, P2, R90, c[0x0][0x178], RZ ;  /* 0x00005e005a5a7a10 */ /* 0x000fe40007f5e0ff */
[----:B------:R-:W-:Y:S02]  /*1710*/  IADD3 R28, P1, R28, c[0x0][0x178], RZ ;  /* 0x00005e001c1c7a10 */ /* 0x000fe40007f3e0ff */
[----:B------:R-:W-:Y:S02]  /*1720*/  LEA.HI.X.SX32 R93, R76, c[0x0][0x17c], 0x3, P6 ;  /* 0x00005f004c5d7a11 */ /* 0x000fe400030f1eff */
[----:B------:R-:W-:Y:S02]  /*1730*/  IADD3 R26, P6, R26, c[0x0][0x180], RZ ;  /* 0x000060001a1a7a10 */ /* 0x000fe40007fde0ff */
[----:B------:R-:W-:Y:S01]  /*1740*/  LEA.HI.X.SX32 R33, R34, c[0x0][0x17c], 0x3, P5 ;  /* 0x00005f0022217a11 */ /* 0x000fe200028f1eff */
[----:B------:R-:W3:Y:S01]  /*1750*/  LDG.E.64 R96, [R92.64] ;  /* 0x000000245c607981 */ /* 0x000ee2000c1e1b00 */
[----:B------:R-:W-:-:S02]  /*1760*/  LEA.HI.X.SX32 R31, R22, c[0x0][0x17c], 0x3, P4 ;  /* 0x00005f00161f7a11 */ /* 0x000fc400020f1eff */
[----:B------:R-:W-:Y:S01]  /*1770*/  IADD3.X R65, R8, c[0x0][0x184], RZ, P3, !PT ;  /* 0x0000610008417a10 */ /* 0x000fe20001ffe4ff */
[----:B------:R-:W3:Y:S01]  /*1780*/  LDG.E.64 R22, [R32.64] ;  /* 0x0000002420167981 */ /* 0x000ee2000c1e1b00 */
[----:B------:R-:W-:Y:S02]  /*1790*/  LEA.HI.X.SX32 R91, R20, c[0x0][0x17c], 0x3, P2 ;  /* 0x00005f00145b7a11 */ /* 0x000fe400010f1eff */
[----:B------:R-:W-:Y:S01]  /*17a0*/  LEA.HI.X.SX32 R29, R10, c[0x0][0x17c], 0x3, P1 ;  /* 0x00005f000a1d7a11 */ /* 0x000fe200008f1eff */
[----:B------:R-:W3:Y:S01]  /*17b0*/  LDG.E.64 R34, [R30.64] ;  /* 0x000000241e227981 */ /* 0x000ee2000c1e1b00 */
[----:B------:R-:W-:Y:S01]  /*17c0*/  IADD3.X R27, R0, c[0x0][0x184], RZ, P6, !PT ;  /* 0x00006100001b7a10 */ /* 0x000fe200037fe4ff */
[----:B--2---:R0:W4:Y:S02]  /*17d0*/  DMUL R80, R80, R4 ;  /* 0x0000000450507228 */ /* 0x0041240000000000 */
[----:B0-----:R-:W-:-:S04]  /*17e0*/  IADD3.X R4, R72, 0x2db89, RZ, P0, !PT ;  /* 0x0002db8948047810 */ /* 0x001fc800007fe4ff */
[----:B------:R-:W-:-:S04]  /*17f0*/  SHF.R.S64 R9, R9, 0x1d, R4 ;  /* 0x0000001d09097819 */ /* 0x000fc80000001004 */
[----:B------:R-:W-:-:S04]  /*1800*/  IADD3 R24, P0, R9, c[0x0][0x178], RZ ;  /* 0x00005e0009187a10 */ /* 0x000fc80007f1e0ff */
[----:B------:R-:W-:Y:S01]  /*1810*/  LEA.HI.X.SX32 R25, R4, c[0x0][0x17c], 0x3, P0 ;  /* 0x00005f0004197a11 */ /* 0x000fe200000f1eff */
[----:B----4-:R0:W1:Y:S02]  /*1820*/  DFMA R4, R52, -R80, R12 ;  /* 0x800000503404722b */ /* 0x010064000000000c */
[----:B0-----:R-:W2:Y:S05]  /*1830*/  LDG.E.64 R12, [R64.64] ;  /* 0x00000024400c7981 */ /* 0x001eaa000c1e1b00 */
[----:B-1----:R0:W-:Y:S04]  /*1840*/  STG.E.64 [R88.64], R4 ;  /* 0x0000000458007986 */ /* 0x0021e8000c101b24 */
[----:B------:R-:W4:Y:S04]  /*1850*/  LDG.E.64 R98, [R90.64] ;  /* 0x000000245a627981 */ /* 0x000f28000c1e1b00 */
[----:B------:R-:W4:Y:S04]  /*1860*/  LDG.E.64 R76, [R28.64] ;  /* 0x000000241c4c7981 */ /* 0x000f28000c1e1b00 */
[----:B------:R-:W4:Y:S04]  /*1870*/  LDG.E.64 R78, [R24.64] ;  /* 0x00000024184e7981 */ /* 0x000f28000c1e1b00 */
[----:B------:R-:W4:Y:S01]  /*1880*/  LDG.E.64 R10, [R26.64] ;  /* 0x000000241a0a7981 */ /* 0x000f22000c1e1b00 */
[----:B------:R-:W1:Y:S01]  /*1890*/  MUFU.RCP64H R9, R17 ;  /* 0x0000001100097308 */ /* 0x000e620000001800 */
[----:B------:R-:W-:-:S04]  /*18a0*/  IADD3 R8, R17, 0x300402, RZ ;  /* 0x0030040211087810 */ /* 0x000fc80007ffe0ff */
[----:B------:R-:W-:Y:S02]  /*18b0*/  FSETP.GEU.AND P0, PT, |R8|, 5.8789094863358348022e-39, PT ;  /* 0x004004020800780b */ /* 0x000fe40003f0e200 */
[----:B-1----:R-:W1:-:S06]  /*18c0*/  DFMA R14, -R16, R8, 1 ;  /* 0x3ff00000100e742b */ /* 0x002e4c0000000108 */
[----:B-1----:R-:W1:-:S06]  /*18d0*/  DFMA R14, R14, R14, R14 ;  /* 0x0000000e0e0e722b */ /* 0x002e4c000000000e */
[----:B-1----:R-:W0:Y:S01]  /*18e0*/  DFMA R14, R8, R14, R8 ;  /* 0x0000000e080e722b */ /* 0x002e220000000008 */
[----:B------:R-:W-:Y:S05]  /*18f0*/  BSSY B6, `(.L_x_470) ;  /* 0x0000018000067945 */ /* 0x000fea0003800000 */
[----:B0-----:R-:W0:-:S04]  /*1900*/  DFMA R4, -R16, R14, 1 ;  /* 0x3ff000001004742b */ /* 0x001e08000000010e */
[----:B-----5:R1:W0:-:S04]  /*1910*/  DFMA R18, -R50, R94, R18 ;  /* 0x0000005e3212722b */ /* 0x0202080000000112 */
[----:B---3--:R1:W3:-:S04]  /*1920*/  DFMA R66, -R48, R94, R66 ;  /* 0x0000005e3042722b */ /* 0x0082c80000000142 */
[----:B------:R1:W0:-:S04]  /*1930*/  DFMA R68, -R46, R94, R68 ;  /* 0x0000005e2e44722b */ /* 0x0002080000000144 */
[----:B------:R1:W0:-:S04]  /*1940*/  DFMA R96, -R50, R74, R96 ;  /* 0x0000004a3260722b */ /* 0x0002080000000160 */
[----:B------:R1:W0:-:S04]  /*1950*/  DFMA R22, -R48, R74, R22 ;  /* 0x0000004a3016722b */ /* 0x0002080000000116 */
[----:B------:R1:W0:-:S04]  /*1960*/  DFMA R34, -R46, R74, R34 ;  /* 0x0000004a2e22722b */ /* 0x0002080000000122 */
[----:B0-----:R1:W0:-:S04]  /*1970*/  DFMA R4, R14, R4, R14 ;  /* 0x000000040e04722b */ /* 0x001208000000000e */
        /* <DEDUP_REMOVED lines=10> */
[----:B------:R-:W-:Y:S01]  /*1a20*/  MOV R20, 32@lo((nvkernel__Z4bltsiiiiiiid_F1L179_4 + .L_x_123@srel)) ;  /* 0x0000000000147802 */ /* 0x000fe20000000f00 */
[----:B------:R-:W-:Y:S01]  /*1a30*/  IMAD.MOV.U32 R5, RZ, RZ, R17 ;  /* 0x000000ffff057224 */ /* 0x000fe200078e0011 */
[----:B------:R-:W-:Y:S02]  /*1a40*/  IADD3 R6, R6, -0x100000, RZ ;  /* 0xfff0000006067810 */ /* 0x000fe40007ffe0ff */
[----:B------:R-:W-:-:S04]  /*1a50*/  MOV R21, 32@hi((nvkernel__Z4bltsiiiiiiid_F1L179_4 + .L_x_123@srel)) ;  /* 0x0000000000157802 */ /* 0x000fc80000000f00 */
[----:B------:R-:W-:Y:S05]  /*1a60*/  CALL.ABS.NOINC `(__cuda_sm20_dblrcp_rn_slowpath_v3) ;  /* 0x0000000000007943 */ /* 0x000fea0003c00000 */
.L_x_123:
[----:B--234-:R-:W-:Y:S05]  /*1a70*/  BSYNC B6 ;  /* 0x0000000000067941 */ /* 0x01cfea0003800000 */
.L_x_470:
[----:B------:R-:W2:Y:S02]  /*1a80*/  LDG.E.64 R100, [R100.64] ;  /* 0x0000002464647981 */ /* 0x000ea4000c1e1b00 */
[----:B012---:R-:W0:-:S06]  /*1a90*/  DMUL R2, R100, R4 ;  /* 0x0000000464027228 */ /* 0x007e0c0000000000 */
[----:B0-----:R-:W0:-:S04]  /*1aa0*/  DFMA R18, -R60, R2, R18 ;  /* 0x000000023c12722b */ /* 0x001e080000000112 */
[----:B------:R-:W1:-:S03]  /*1ab0*/  DFMA R66, -R58, R2, R66 ;  /* 0x000000023a42722b */ /* 0x000e460000000142 */
[----:B0-----:R0:W-:Y:S01]  /*1ac0*/  STG.E.64 [R82.64], R18 ;  /* 0x0000001252007986 */ /* 0x0011e2000c101b24 */
[----:B------:R-:W2:-:S03]  /*1ad0*/  DFMA R68, -R56, R2, R68 ;  /* 0x000000023844722b */ /* 0x000e860000000144 */
[----:B-1----:R0:W-:Y:S04]  /*1ae0*/  STG.E.64 [R84.64], R66 ;  /* 0x0000004254007986 */ /* 0x0021e8000c101b24 */
[----:B--2---:R0:W-:Y:S04]  /*1af0*/  STG.E.64 [R86.64], R68 ;  /* 0x0000004456007986 */ /* 0x0041e8000c101b24 */
[----:B------:R-:W2:Y:S01]  /*1b00*/  LDG.E.64 R70, [R70.64] ;  /* 0x0000002446467981 */ /* 0x000ea2000c1e1b00 */
[----:B------:R-:W1:Y:S01]  /*1b10*/  MUFU.RCP64H R11, R19 ;  /* 0x00000013000b7308 */ /* 0x000e620000001800 */
[----:B--2---:R-:W2:-:S06]  /*1b20*/  DMUL R6, R70, R4 ;  /* 0x0000000446067228 */ /* 0x004e8c0000000000 */
[----:B--2---:R-:W2:-:S07]  /*1b30*/  DFMA R96, -R60, R6, R96 ;  /* 0x000000063c60722b */ /* 0x004e8e0000000160 */
[----:B--2---:R0:W-:Y:S04]  /*1b40*/  STG.E.64 [R92.64], R96 ;  /* 0x000000605c007986 */ /* 0x0041e8000c101b24 */
[----:B------:R-:W2:Y:S01]  /*1b50*/  LDG.E.64 R88, [R88.64] ;  /* 0x0000002458587981 */ /* 0x000ea2000c1e1b00 */
[----:B------:R-:W-:Y:S01]  /*1b60*/  IADD3 R10, R19, 0x300402, RZ ;  /* 0x00300402130a7810 */ /* 0x000fe20007ffe0ff */
[----:B------:R-:W-:Y:S01]  /*1b70*/  BSSY B6, `(.L_x_471) ;  /* 0x0000019000067945 */ /* 0x000fe20003800000 */
[----:B------:R-:W-:Y:S02]  /*1b80*/  DFMA R70, -R62, R2, R94 ;  /* 0x000000023e46722b */ /* 0x000fe4000000015e */
[----:B------:R-:W-:Y:S02]  /*1b90*/  FSETP.GEU.AND P0, PT, |R10|, 5.8789094863358348022e-39, PT ;  /* 0x004004020a00780b */ /* 0x000fe40003f0e200 */
[----:B-1----:R-:W1:-:S04]  /*1ba0*/  DFMA R8, -R18, R10, 1 ;  /* 0x3ff000001208742b */ /* 0x002e48000000010a */
[----:B------:R-:W-:-:S04]  /*1bb0*/  DFMA R22, -R58, R6, R22 ;  /* 0x000000063a16722b */ /* 0x000fc80000000116 */
[----:B-1----:R-:W1:-:S04]  /*1bc0*/  DFMA R12, R8, R8, R8 ;  /* 0x00000008080c722b */ /* 0x002e480000000008 */
[----:B------:R-:W-:-:S04]  /*1bd0*/  DFMA R34, -R56, R6, R34 ;  /* 0x000000063822722b */ /* 0x000fc80000000122 */
[----:B-1----:R-:W1:-:S04]  /*1be0*/  DFMA R12, R10, R12, R10 ;  /* 0x0000000c0a0c722b */ /* 0x002e48000000000a */
[----:B------:R-:W-:-:S04]  /*1bf0*/  DFMA R74, -R62, R6, R74 ;  /* 0x000000063e4a722b */ /* 0x000fc8000000014a */
[----:B--2---:R-:W2:-:S04]  /*1c00*/  DMUL R8, R88, R4 ;  /* 0x0000000458087228 */ /* 0x004e880000000000 */
[----:B-1----:R-:W1:-:S04]  /*1c10*/  DFMA R4, -R18, R12, 1 ;  /* 0x3ff000001204742b */ /* 0x002e48000000010c */
[----:B--2---:R-:W2:-:S04]  /*1c20*/  DFMA R98, -R60, R8, R98 ;  /* 0x000000083c62722b */ /* 0x004e880000000162 */
[----:B-1----:R0:W1:-:S03]  /*1c30*/  DFMA R4, R12, R4, R12 ;  /* 0x000000040c04722b */ /* 0x002046000000000c */
[----:B--2---:R0:W-:Y:S01]  /*1c40*/  STG.E.64 [R90.64], R98 ;  /* 0x000000625a007986 */ /* 0x0041e2000c101b24 */
[----:B------:R0:W2:-:S04]  /*1c50*/  DFMA R76, -R58, R8, R76 ;  /* 0x000000083a4c722b */ /* 0x000088000000014c */
[----:B------:R0:W3:-:S04]  /*1c60*/  DFMA R78, -R56, R8, R78 ;  /* 0x00000008384e722b */ /* 0x0000c8000000014e */
[----:B------:R0:W4:Y:S01]  /*1c70*/  DFMA R80, -R62, R8, R80 ;  /* 0x000000083e50722b */ /* 0x0001220000000150 */
[----:B------:R-:W-:Y:S05]  /*1c80*/  @P0 BRA `(.L_x_124) ;  /* 0x0000007000000947 */ /* 0x000fea0003800000 */
[----:B-123--:R-:W-:Y:S01]  /*1c90*/  LOP3.LUT R6, R19, 0x7fffffff, RZ, 0xc0, !PT ;  /* 0x7fffffff13067812 */ /* 0x00efe200078ec0ff */
[----:B------:R-:W-:Y:S01]  /*1ca0*/  IMAD.MOV.U32 R4, RZ, RZ, R18 ;  /* 0x000000ffff047224 */ /* 0x000fe200078e0012 */
[----:B------:R-:W-:Y:S01]  /*1cb0*/  MOV R20, 32@lo((nvkernel__Z4bltsiiiiiiid_F1L179_4 + .L_x_124@srel)) ;  /* 0x0000000000147802 */ /* 0x000fe20000000f00 */
[----:B------:R-:W-:Y:S01]  /*1cc0*/  IMAD.MOV.U32 R5, RZ, RZ, R19 ;  /* 0x000000ffff057224 */ /* 0x000fe200078e0013 */
[----:B------:R-:W-:Y:S02]  /*1cd0*/  IADD3 R6, R6, -0x100000, RZ ;  /* 0xfff0000006067810 */ /* 0x000fe40007ffe0ff */
[----:B------:R-:W-:-:S04]  /*1ce0*/  MOV R21, 32@hi((nvkernel__Z4bltsiiiiiiid_F1L179_4 + .L_x_124@srel)) ;  /* 0x0000000000157802 */ /* 0x000fc80000000f00 */
[----:B0---4-:R-:W-:Y:S05]  /*1cf0*/  CALL.ABS.NOINC `(__cuda_sm20_dblrcp_rn_slowpath_v3) ;  /* 0x0000000000007943 */ /* 0x011fea0003c00000 */
.L_x_124:
[----:B-123--:R-:W-:Y:S05]  /*1d00*/  BSYNC B6 ;  /* 0x0000000000067941 */ /* 0x00efea0003800000 */
.L_x_471:
[-C--:B0-----:R-:W0:Y:S01]  /*1d10*/  DMUL R96, R96, R4.reuse ;  /* 0x0000000460607228 */ /* 0x081e220000000000 */
        /* <DEDUP_REMOVED lines=12> */
[----:B----4-:R-:W-:-:S04]  /*1de0*/  DFMA R80, -R70, R4, R80 ;  /* 0x000000044650722b */ /* 0x010fc80000000150 */
        /* <DEDUP_REMOVED lines=9> */
[----:B------:R-:W-:Y:S01]  /*1e80*/  MOV R20, 32@lo((nvkernel__Z4bltsiiiiiiid_F1L179_4 + .L_x_125@srel)) ;  /* 0x0000000000147802 */ /* 0x000fe20000000f00 */
[----:B------:R-:W-:Y:S01]  /*1e90*/  IMAD.MOV.U32 R5, RZ, RZ, R23 ;  /* 0x000000ffff057224 */ /* 0x000fe200078e0017 */
[----:B------:R-:W-:Y:S02]  /*1ea0*/  IADD3 R6, R6, -0x100000, RZ ;  /* 0xfff0000006067810 */ /* 0x000fe40007ffe0ff */
[----:B------:R-:W-:-:S04]  /*1eb0*/  MOV R21, 32@hi((nvkernel__Z4bltsiiiiiiid_F1L179_4 + .L_x_125@srel)) ;  /* 0x0000000000157802 */ /* 0x000fc80000000f00 */
[----:B------:R-:W-:Y:S05]  /*1ec0*/  CALL.ABS.NOINC `(__cuda_sm20_dblrcp_rn_slowpath_v3) ;  /* 0x0000000000007943 */ /* 0x000fea0003c00000 */
.L_x_125:
[----:B------:R-:W-:Y:S05]  /*1ed0*/  BSYNC B6 ;  /* 0x0000000000067941 */ /* 0x000fea0003800000 */
.L_x_472:
[----:B0-----:R-:W0:Y:S01]  /*1ee0*/  DMUL R4, R76, R4 ;  /* 0x000000044c047228 */ /* 0x001e220000000000 */
[----:B------:R-:W-:Y:S01]  /*1ef0*/  MOV R2, 0x1 ;  /* 0x0000000100027802 */ /* 0x000fe20000000f00 */
[----:B------:R-:W-:Y:S04]  /*1f00*/  BSSY B6, `(.L_x_473) ;  /* 0x0000017000067945 */ /* 0x000fe80003800000 */
[----:B0-2---:R-:W0:-:S04]  /*1f10*/  DFMA R6, -R34, R4, R78 ;  /* 0x000000042206722b */ /* 0x005e08000000014e */
[----:B------:R-:W1:Y:S02]  /*1f20*/  DFMA R4, -R74, R4, R80 ;  /* 0x000000044a04722b */ /* 0x000e640000000150 */
[----:B0-----:R-:W0:Y:S01]  /*1f30*/  MUFU.RCP64H R3, R7 ;  /* 0x0000000700037308 */ /* 0x001e220000001800 */
[----:B------:R2:W-:Y:S04]  /*1f40*/  STG.E.64 [R24.64], R6 ;  /* 0x0000000618007986 */ /* 0x0005e8000c101b24 */
[----:B-1----:R2:W-:Y:S03]  /*1f50*/  STG.E.64 [R26.64], R4 ;  /* 0x000000041a007986 */ /* 0x0025e6000c101b24 */
[----:B------:R-:W-:Y:S01]  /*1f60*/  FSETP.GEU.AND P1, PT, |R5|, 6.5827683646048100446e-37, PT ;  /* 0x036000000500780b */ /* 0x000fe20003f2e200 */
        /* <DEDUP_REMOVED lines=11> */
[----:B--2---:R-:W-:Y:S02]  /*2020*/  MOV R20, 32@lo((nvkernel__Z4bltsiiiiiiid_F1L179_4 + .L_x_126@srel)) ;  /* 0x0000000000147802 */ /* 0x004fe40000000f00 */
[----:B------:R-:W-:-:S04]  /*2030*/  MOV R21, 32@hi((nvkernel__Z4bltsiiiiiiid_F1L179_4 + .L_x_126@srel)) ;  /* 0x0000000000157802 */ /* 0x000fc80000000f00 */
[----:B------:R-:W-:Y:S05]  /*2040*/  CALL.ABS.NOINC `(__cuda_sm20_div_rn_f64_full) ;  /* 0x0000000000007943 */ /* 0x000fea0003c00000 */
.L_x_126:
[----:B------:R-:W-:Y:S02]  /*2050*/  MOV R32, R4 ;  /* 0x0000000400207202 */ /* 0x000fe40000000f00 */
[----:B------:R-:W-:Y:S02]  /*2060*/  MOV R33, R5 ;  /* 0x0000000500217202 */ /* 0x000fe40000000f00 */
.L_x_474:
[----:B--2---:R-:W-:Y:S05]  /*2070*/  BSYNC B6 ;  /* 0x0000000000067941 */ /* 0x004fea0003800000 */
.L_x_473:
[----:B------:R-:W0:Y:S01]  /*2080*/  MUFU.RCP64H R3, R23 ;  /* 0x0000001700037308 */ /* 0x000e220000001800 */
[----:B------:R-:W-:Y:S01]  /*2090*/  IMAD.MOV.U32 R2, RZ, RZ, 0x1 ;  /* 0x00000001ff027424 */ /* 0x000fe200078e00ff */
[----:B------:R-:W-:Y:S01]  /*20a0*/  IADD3 R8, P0, R36, 0x2000000, RZ ;  /* 0x0200000024087810 */ /* 0x000fe20007f1e0ff */
[----:B------:R-:W-:Y:S04]  /*20b0*/  BSSY B6, `(.L_x_475) ;  /* 0x0000018000067945 */ /* 0x000fe80003800000 */
[----:B------:R-:W-:-:S05]  /*20c0*/  IMAD.X R9, RZ, RZ, R37, P0 ;  /* 0x000000ffff097224 */ /* 0x000fca00000e0625 */
[----:B------:R1:W-:Y:S01]  /*20d0*/  STG.E.64 [R8.64+0x1060c0], R32 ;  /* 0x1060c02008007986 */ /* 0x0003e2000c101b24 */
[----:B0-----:R-:W0:-:S06]  /*20e0*/  DFMA R4, -R22, R2, 1 ;  /* 0x3ff000001604742b */ /* 0x001e0c0000000102 */
[----:B0-----:R-:W0:-:S06]  /*20f0*/  DFMA R4, R4, R4, R4 ;  /* 0x000000040404722b */ /* 0x001e0c0000000004 */
[----:B0-----:R-:W0:-:S04]  /*2100*/  DFMA R2, R2, R4, R2 ;  /* 0x000000040202722b */ /* 0x001e080000000002 */
[----:B------:R-:W2:-:S04]  /*2110*/  DFMA R4, R34, -R32, R74 ;  /* 0x800000202204722b */ /* 0x000e88000000004a */
[----:B0-----:R-:W0:-:S03]  /*2120*/  DFMA R6, -R22, R2, 1 ;  /* 0x3ff000001606742b */ /* 0x001e060000000102 */
[----:B--2---:R1:W-:Y:S03]  /*2130*/  STG.E.64 [R64.64], R4 ;  /* 0x0000000440007986 */ /* 0x0043e6000c101b24 */
        /* <DEDUP_REMOVED lines=9> */
[----:B------:R-:W-:Y:S01]  /*21d0*/  MOV R20, 32@lo((nvkernel__Z4bltsiiiiiiid_F1L179_4 + .L_x_127@srel)) ;  /* 0x0000000000147802 */ /* 0x000fe20000000f00 */
[----:B------:R-:W-:Y:S01]  /*21e0*/  IMAD.MOV.U32 R7, RZ, RZ, R23 ;  /* 0x000000ffff077224 */ /* 0x000fe200078e0017 */
[----:B------:R-:W-:-:S04]  /*21f0*/  MOV R21, 32@hi((nvkernel__Z4bltsiiiiiiid_F1L179_4 + .L_x_127@srel)) ;  /* 0x0000000000157802 */ /* 0x000fc80000000f00 */
[----:B------:R-:W-:Y:S05]  /*2200*/  CALL.ABS.NOINC `(__cuda_sm20_div_rn_f64_full) ;  /* 0x0000000000007943 */ /* 0x000fea0003c00000 */
.L_x_127:
[----:B------:R-:W-:Y:S02]  /*2210*/  MOV R34, R4 ;  /* 0x0000000400227202 */ /* 0x000fe40000000f00 */
[----:B------:R-:W-:Y:S02]  /*2220*/  MOV R35, R5 ;  /* 0x0000000500237202 */ /* 0x000fe40000000f00 */
.L_x_476:
[----:B-1----:R-:W-:Y:S05]  /*2230*/  BSYNC B6 ;  /* 0x0000000000067941 */ /* 0x002fea0003800000 */
.L_x_475:
[----:B------:R-:W0:Y:S01]  /*2240*/  MUFU.RCP64H R3, R19 ;  /* 0x0000001300037308 */ /* 0x000e220000001800 */
[----:B------:R-:W-:Y:S01]  /*2250*/  IMAD.MOV.U32 R2, RZ, RZ, 0x1 ;  /* 0x00000001ff027424 */ /* 0x000fe200078e00ff */
[----:B------:R-:W-:Y:S01]  /*2260*/  IADD3 R10, P0, R36, 0x2000000, RZ ;  /* 0x02000000240a7810 */ /* 0x000fe20007f1e0ff */
[----:B------:R-:W-:Y:S04]  /*2270*/  BSSY B6, `(.L_x_477) ;  /* 0x0000019000067945 */ /* 0x000fe80003800000 */
[----:B------:R-:W-:-:S05]  /*2280*/  IMAD.X R11, RZ, RZ, R37, P0 ;  /* 0x000000ffff0b7224 */ /* 0x000fca00000e0625 */
[----:B------:R1:W-:Y:S01]  /*2290*/  STG.E.64 [R10.64+-0x73b770], R34 ;  /* 0x8c4890220a007986 */ /* 0x0003e2000c101b24 */
[----:B0-----:R-:W0:-:S06]  /*22a0*/  DFMA R4, -R18, R2, 1 ;  /* 0x3ff000001204742b */ /* 0x001e0c0000000102 */
[----:B0-----:R-:W0:-:S06]  /*22b0*/  DFMA R4, R4, R4, R4 ;  /* 0x000000040404722b */ /* 0x001e0c0000000004 */
[----:B0-----:R-:W0:-:S04]  /*22c0*/  DFMA R4, R2, R4, R2 ;  /* 0x000000040204722b */ /* 0x001e080000000002 */
[----:B------:R-:W2:-:S04]  /*22d0*/  DFMA R2, R66, -R34, R70 ;  /* 0x800000224202722b */ /* 0x000e880000000046 */
[----:B0-----:R-:W0:-:S04]  /*22e0*/  DFMA R6, -R18, R4, 1 ;  /* 0x3ff000001206742b */ /* 0x001e080000000104 */
[----:B--2---:R-:W2:-:S04]  /*22f0*/  DFMA R2, R68, -R32, R2 ;  /* 0x800000204402722b */ /* 0x004e880000000002 */
[----:B0-----:R-:W0:-:S03]  /*2300*/  DFMA R4, R4, R6, R4 ;  /* 0x000000060404722b */ /* 0x001e060000000004 */
[----:B--2---:R1:W-:Y:S03]  /*2310*/  STG.E.64 [R54.64], R2 ;  /* 0x0000000236007986 */ /* 0x0043e6000c101b24 */
        /* <DEDUP_REMOVED lines=8> */
[----:B------:R-:W-:Y:S01]  /*23a0*/  MOV R6, R18 ;  /* 0x0000001200067202 */ /* 0x000fe20000000f00 */
[----:B------:R-:W-:Y:S01]  /*23b0*/  IMAD.MOV.U32 R5, RZ, RZ, R3 ;  /* 0x000000ffff057224 */ /* 0x000fe200078e0003 */
[----:B------:R-:W-:Y:S01]  /*23c0*/  MOV R20, 32@lo((nvkernel__Z4bltsiiiiiiid_F1L179_4 + .L_x_128@srel)) ;  /* 0x0000000000147802 */ /* 0x000fe20000000f00 */
[----:B------:R-:W-:Y:S01]  /*23d0*/  IMAD.MOV.U32 R7, RZ, RZ, R19 ;  /* 0x000000ffff077224 */ /* 0x000fe200078e0013 */
[----:B------:R-:W-:-:S04]  /*23e0*/  MOV R21, 32@hi((nvkernel__Z4bltsiiiiiiid_F1L179_4 + .L_x_128@srel)) ;  /* 0x0000000000157802 */ /* 0x000fc80000000f00 */
[----:B------:R-:W-:Y:S05]  /*23f0*/  CALL.ABS.NOINC `(__cuda_sm20_div_rn_f64_full) ;  /* 0x0000000000007943 */ /* 0x000fea0003c00000 */
.L_x_128:
[----:B-1----:R-:W-:Y:S05]  /*2400*/  BSYNC B6 ;  /* 0x0000000000067941 */ /* 0x002fea0003800000 */
.L_x_477:
[----:B------:R-:W0:Y:S01]  /*2410*/  MUFU.RCP64H R3, R17 ;  /* 0x0000001100037308 */ /* 0x000e220000001800 */
[----:B------:R-:W-:Y:S01]  /*2420*/  IMAD.MOV.U32 R2, RZ, RZ, 0x1 ;  /* 0x00000001ff027424 */ /* 0x000fe200078e00ff */
[----:B------:R-:W-:Y:S01]  /*2430*/  DFMA R60, R60, -R4, R62 ;  /* 0x800000043c3c722b */ /* 0x000fe2000000003e */
        /* <DEDUP_REMOVED lines=26> */
.L_x_129:
[----:B------:R-:W-:Y:S02]  /*25e0*/  MOV R2, R4 ;  /* 0x0000000400027202 */ /* 0x000fe40000000f00 */
[----:B------:R-:W-:Y:S02]  /*25f0*/  MOV R3, R5 ;  /* 0x0000000500037202 */ /* 0x000fe40000000f00 */
.L_x_479:
[----:B-1----:R-:W-:Y:S05]  /*2600*/  BSYNC B6 ;  /* 0x0000000000067941 */ /* 0x002fea0003800000 */
.L_x_478:
[----:B------:R-:W-:-:S05]  /*2610*/  IADD3 R10, P0, R36, 0x1000000, RZ ;  /* 0x01000000240a7810 */ /* 0x000fca0007f1e0ff */
[----:B------:R-:W-:-:S05]  /*2620*/  IMAD.X R11, RZ, RZ, R37, P0 ;  /* 0x000000ffff0b7224 */ /* 0x000fca00000e0625 */
[----:B------:R-:W2:Y:S01]  /*2630*/  LDG.E.64 R4, [R10.64+0x83060] ;  /* 0x083060240a047981 */ /* 0x000ea2000c1e1b00 */
[----:B------:R-:W2:-:S03]  /*2640*/  DFMA R42, R52, -R2, R42 ;  /* 0x80000002342a722b */ /* 0x000e86000000002a */
[----:B------:R0:W-:Y:S03]  /*2650*/  STG.E.64 [R10.64+-0x7be7d0], R2 ;  /* 0x841830020a007986 */ /* 0x0001e6000c101b24 */
[----:B--2---:R-:W1:-:S06]  /*2660*/  DFMA R4, R50, -R4, R42 ;  /* 0x800000043204722b */ /* 0x004e4c000000002a */
[----:B-1----:R-:W1:-:S06]  /*2670*/  DFMA R4, R48, -R34, R4 ;  /* 0x800000223004722b */ /* 0x002e4c0000000004 */
[----:B-1----:R-:W1:-:S07]  /*2680*/  DFMA R32, R46, -R32, R4 ;  /* 0x800000202e20722b */ /* 0x002e4e0000000004 */
[----:B-1----:R1:W-:Y:S04]  /*2690*/  STG.E.64 [R40.64], R32 ;  /* 0x0000002028007986 */ /* 0x0023e8000c101b24 */
[----:B------:R-:W2:Y:S01]  /*26a0*/  LDG.E.64 R6, [R38.64] ;  /* 0x0000002426067981 */ /* 0x000ea2000c1e1b00 */
[----:B------:R-:W-:Y:S01]  /*26b0*/  IMAD.MOV.U32 R4, RZ, RZ, 0x1 ;  /* 0x00000001ff047424 */ /* 0x000fe200078e00ff */
[----:B------:R-:W-:Y:S01]  /*26c0*/  FSETP.GEU.AND P1, PT, |R33|, 6.5827683646048100446e-37, PT ;  /* 0x036000002100780b */ /* 0x000fe20003f2e200 */
[----:B------:R-:W-:Y:S01]  /*26d0*/  BSSY B6, `(.L_x_480) ;  /* 0x0000012000067945 */ /* 0x000fe20003800000 */
[----:B--2---:R-:W2:Y:S03]  /*26e0*/  MUFU.RCP64H R5, R7 ;  /* 0x0000000700057308 */ /* 0x004ea60000001800 */
[----:B--2---:R-:W2:-:S06]  /*26f0*/  DFMA R8, -R6, R4, 1 ;  /* 0x3ff000000608742b */ /* 0x004e8c0000000104 */
[----:B--2---:R-:W2:-:S06]  /*2700*/  DFMA R8, R8, R8, R8 ;  /* 0x000000080808722b */ /* 0x004e8c0000000008 */
[----:B--2---:R-:W2:-:S06]  /*2710*/  DFMA R8, R4, R8, R4 ;  /* 0x000000080408722b */ /* 0x004e8c0000000004 */
[----:B--2---:R-:W2:-:S06]  /*2720*/  DFMA R4, -R6, R8, 1 ;  /* 0x3ff000000604742b */ /* 0x004e8c0000000108 */
[----:B--2---:R-:W2:-:S06]  /*2730*/  DFMA R4, R8, R4, R8 ;  /* 0x000000040804722b */ /* 0x004e8c0000000008 */
[----:B--2---:R-:W0:-:S06]  /*2740*/  DMUL R8, R32, R4 ;  /* 0x0000000420087228 */ /* 0x004e0c0000000000 */
        /* <DEDUP_REMOVED lines=8> */
[----:B------:R-:W-:-:S05]  /*27d0*/  MOV R21, 32@hi((nvkernel__Z4bltsiiiiiiid_F1L179_4 + .L_x_130@srel)) ;  /* 0x0000000000157802 */ /* 0x000fca0000000f00 */
[----:B------:R-:W-:Y:S05]  /*27e0*/  CALL.ABS.NOINC `(__cuda_sm20_div_rn_f64_full) ;  /* 0x0000000000007943 */ /* 0x000fea0003c00000 */
.L_x_130:
[----:B-1----:R-:W-:Y:S05]  /*27f0*/  BSYNC B6 ;  /* 0x0000000000067941 */ /* 0x002fea0003800000 */
.L_x_480:
[----:B------:R0:W-:Y:S02]  /*2800*/  STG.E.64 [R36.64], R4 ;  /* 0x0000000424007986 */ /* 0x0001e4000c101b24 */
.L_x_468:
[----:B------:R-:W-:Y:S05]  /*2810*/  BSYNC B7 ;  /* 0x0000000000077941 */ /* 0x000fea0003800000 */
.L_x_467:
[----:B------:R-:W-:Y:S02]  /*2820*/  ULDC UR4, c[0x0][0xc] ;  /* 0x0000030000047ab9 */ /* 0x000fe40000000800 */
[----:B------:R-:W-:-:S06]  /*2830*/  USHF.L.U32 UR4, UR4, 0x7, URZ ;  /* 0x0000000704047899 */ /* 0x000fcc000800063f */
[----:B------:R-:W-:Y:S02]  /*2840*/  IADD3 R73, R73, -UR4, RZ ;  /* 0x8000000449497c10 */ /* 0x000fe4000fffe0ff */
[----:B------:R-:W-:Y:S02]  /*2850*/  IADD3 R72, R72, UR4, RZ ;  /* 0x0000000448487c10 */ /* 0x000fe4000fffe0ff */
[----:B------:R-:W-:-:S13]  /*2860*/  ISETP.GT.AND P0, PT, R73, RZ, PT ;  /* 0x000000ff4900720c */ /* 0x000fda0003f04270 */
[----:B------:R-:W-:Y:S01]  /*2870*/  @!P0 CALL.REL.NOINC `(.L_x_481) ;  /* 0x0000001000008944 */ /* 0x000fe20003c00000 */
[----:B------:R-:W-:Y:S05]  /*2880*/  BRA `(.L_x_482) ;  /* 0xffffd7d000007947 */ /* 0x000fea000383ffff */
.L_x_481:
[----:B------:R-:W-:Y:S05]  /*2890*/  EXIT ;  /* 0x000000000000794d */ /* 0x000fea0003800000 */
.L_x_483:
        /* <DEDUP_REMOVED lines=14> */
.L_x_523:


//--------------------- .text.nvkernel__Z4bltsiiiiiiid_F1L163_2 --------------------------
	.section	.text.nvkernel__Z4bltsiiiiiiid_F1L163_2,"ax",@progbits
	.sectioninfo	@"SHI_REGISTERS=36"
	.align	128
        .global         nvkernel__Z4bltsiiiiiiid_F1L163_2
        .type           nvkernel__Z4bltsiiiiiiid_F1L163_2,@function
        .size           nvkernel__Z4bltsiiiiiiid_F1L163_2,(.L_x_524 - nvkernel__Z4bltsiiiiiiid_F1L163_2)
        .other          nvkernel__Z4bltsiiiiiiid_F1L163_2,@"STO_CUDA_ENTRY STV_DEFAULT"
nvkernel__Z4bltsiiiiiiid_F1L163_2:
.text.nvkernel__Z4bltsiiiiiiid_F1L163_2:
[----:B------:R-:W-:Y:S02]  /*0000*/  MOV R1, c[0x0][0x28] ;  /* 0x00000a0000017a02 */ /* 0x000fe40000000f00 */
[----:B------:R-:W0:Y:S01]  /*0010*/  S2R R0, SR_CTAID.X ;  /* 0x0000000000007919 */ /* 0x000e220000002500 */
[----:B------:R-:W-:Y:S02]  /*0020*/  ULDC UR4, c[0x0][0xc] ;  /* 0x0000030000047ab9 */ /* 0x000fe40000000800 */
[----:B------:R-:W-:Y:S01]  /*0030*/  USHF.L.U32 UR4, UR4, 0x7, URZ ;  /* 0x0000000704047899 */ /* 0x000fe2000800063f */
[----:B------:R-:W0:Y:S01]  /*0040*/  S2R R3, SR_TID.X ;  /* 0x0000000000037919 */ /* 0x000e220000002100 */
[----:B------:R-:W-:Y:S02]  /*0050*/  ULDC.64 UR6, c[0x0][0x118] ;  /* 0x0000460000067ab9 */ /* 0x000fe40000000a00 */
[----:B------:R-:W-:Y:S01]  /*0060*/  ULDC UR5, c[0x0][0x160] ;  /* 0x0000580000057ab9 */ /* 0x000fe20000000800 */
[----:B0-----:R-:W-:-:S05]  /*0070*/  IMAD R0, R0, 0x80, R3 ;  /* 0x0000008000007824 */ /* 0x001fca00078e0203 */
.L_x_486:
[----:B------:R-:W-:Y:S01]  /*0080*/  ISETP.GE.AND P1, PT, R0, c[0x0][0x160], PT ;  /* 0x0000580000007a0c */ /* 0x000fe20003f26270 */
[----:B------:R-:W-:Y:S01]  /*0090*/  UIADD3 UR5, -UR4, UR5, URZ ;  /* 0x0000000504057290 */ /* 0x000fe2000fffe13f */
[----:B------:R-:W-:Y:S05]  /*00a0*/  BSSY B0, `(.L_x_484) ;  /* 0x0000063000007945 */ /* 0x000fea0003800000 */
[----:B------:R-:W-:-:S06]  /*00b0*/  ISETP.LT.AND P0, PT, RZ, UR5, PT ;  /* 0x00000005ff007c0c */ /* 0x000fcc000bf01270 */
        /* <DEDUP_REMOVED lines=14> */
[----:B------:R-:W-:Y:S01]  /*01a0*/  SHF.R.S64 R7, R13, 0x1d, R6 ;  /* 0x0000001d0d077819 */ /* 0x000fe20000001006 */
[----:B--2---:R-:W-:Y:S01]  /*01b0*/  IMAD.WIDE R2, R8, 0x338, RZ ;  /* 0x0000033808027825 */ /* 0x004fe200078e02ff */
[----:B---3--:R-:W-:-:S05]  /*01c0*/  IADD3 R5, -R11, c[0x0][0x188], -R8 ;  /* 0x000062000b057a10 */ /* 0x008fca0007ffe908 */
[----:B------:R-:W-:-:S06]  /*01d0*/  IMAD.WIDE R2, R11, 0x8, R2 ;  /* 0x000000080b027825 */ /* 0x000fcc00078e0202 */
[----:B------:R-:W-:Y:S01]  /*01e0*/  IMAD.WIDE R4, R5, 0x14b88, R2 ;  /* 0x00014b8805047825 */ /* 0x000fe200078e0202 */
[----:B------:R-:W-:-:S04]  /*01f0*/  IADD3 R2, P2, R7, c[0x0][0x180], RZ ;  /* 0x0000600007027a10 */ /* 0x000fc80007f5e0ff */
[----:B------:R-:W-:Y:S02]  /*0200*/  IADD3 R18, P1, R4, c[0x0][0x178], RZ ;  /* 0x00005e0004127a10 */ /* 0x000fe40007f3e0ff */
[----:B------:R-:W-:Y:S02]  /*0210*/  LEA.HI.X.SX32 R3, R6, c[0x0][0x184], 0x3, P2 ;  /* 0x0000610006037a11 */ /* 0x000fe400010f1eff */
[----:B------:R-:W-:Y:S02]  /*0220*/  IADD3.X R19, R5, c[0x0][0x17c], RZ, P1, !PT ;  /* 0x00005f0005137a10 */ /* 0x000fe40000ffe4ff */
[C---:B------:R-:W-:Y:S01]  /*0230*/  IADD3 R16, P1, R18.reuse, 0x1000000, RZ ;  /* 0x0100000012107810 */ /* 0x040fe20007f3e0ff */
[----:B------:R-:W2:Y:S04]  /*0240*/  LDG.E.64 R26, [R2.64] ;  /* 0x00000006021a7981 */ /* 0x000ea8000c1e1b00 */
[----:B------:R-:W2:Y:S01]  /*0250*/  LDG.E.64 R4, [R18.64+-0x14b88] ;  /* 0xfeb4780612047981 */ /* 0x000ea2000c1e1b00 */
[----:B------:R-:W-:Y:S01]  /*0260*/  IMAD.X R17, RZ, RZ, R19, P1 ;  /* 0x000000ffff117224 */ /* 0x000fe200008e0613 */
[----:B------:R-:W-:-:S02]  /*0270*/  IADD3 R8, P1, R18, 0x2000000, RZ ;  /* 0x0200000012087810 */ /* 0x000fc40007f3e0ff */
[----:B------:R-:W3:Y:S04]  /*0280*/  LDG.E.64 R28, [R2.64+0x659a0] ;  /* 0x0659a006021c7981 */ /* 0x000ee8000c1e1b00 */
[----:B------:R-:W3:Y:S01]  /*0290*/  LDG.E.64 R6, [R16.64+-0x7d3358] ;  /* 0x82cca80610067981 */ /* 0x000ee2000c1e1b00 */
[----:B------:R-:W-:-:S03]  /*02a0*/  IMAD.X R9, RZ, RZ, R19, P1 ;  /* 0x000000ffff097224 */ /* 0x000fc600008e0613 */
[----:B------:R-:W4:Y:S04]  /*02b0*/  LDG.E.64 R30, [R2.64+0xcb340] ;  /* 0x0cb34006021e7981 */ /* 0x000f28000c1e1b00 */
[----:B------:R-:W4:Y:S04]  /*02c0*/  LDG.E.64 R10, [R16.64+0x6e4d8] ;  /* 0x06e4d806100a7981 */ /* 0x000f28000c1e1b00 */
[----:B------:R-:W5:Y:S04]  /*02d0*/  LDG.E.64 R24, [R2.64+0x130ce0] ;  /* 0x130ce00602187981 */ /* 0x000f68000c1e1b00 */
[----:B------:R-:W5:Y:S04]  /*02e0*/  LDG.E.64 R12, [R8.64+-0x7502f8] ;  /* 0x8afd0806080c7981 */ /* 0x000f68000c1e1b00 */
[----:B------:R-:W5:Y:S04]  /*02f0*/  LDG.E.64 R22, [R2.64+0x196680] ;  /* 0x1966800602167981 */ /* 0x000f68000c1e1b00 */
[----:B------:R-:W5:Y:S04]  /*0300*/  LDG.E.64 R14, [R8.64+0xf1538] ;  /* 0x0f153806080e7981 */ /* 0x000f68000c1e1b00 */
[----:B------:R-:W5:Y:S01]  /*0310*/  LDG.E.64 R20, [R18.64] ;  /* 0x0000000612147981 */ /* 0x000f62000c1e1b00 */
[----:B--2---:R-:W3:-:S06]  /*0320*/  DMUL R26, R26, R4 ;  /* 0x000000041a1a7228 */ /* 0x004ecc0000000000 */
[----:B---3--:R-:W4:-:S06]  /*0330*/  DFMA R26, R28, R6, R26 ;  /* 0x000000061c1a722b */ /* 0x008f0c000000001a */
[----:B----4-:R-:W5:-:S06]  /*0340*/  DFMA R26, R30, R10, R26 ;  /* 0x0000000a1e1a722b */ /* 0x010f4c000000001a */
[----:B-----5:R-:W0:-:S06]  /*0350*/  DFMA R24, R24, R12, R26 ;  /* 0x0000000c1818722b */ /* 0x020e0c000000001a */
[----:B0-----:R-:W0:-:S06]  /*0360*/  DFMA R22, R22, R14, R24 ;  /* 0x0000000e1616722b */ /* 0x001e0c0000000018 */
[----:B0-----:R-:W0:-:S07]  /*0370*/  DFMA R24, R22, -c[0x0][0x190], R20 ;  /* 0x8000640016187a2b */ /* 0x001e0e0000000014 */
[----:B0-----:R0:W-:Y:S04]  /*0380*/  STG.E.64 [R18.64], R24 ;  /* 0x0000001812007986 */ /* 0x0011e8000c101b06 */
[----:B------:R-:W2:Y:S04]  /*0390*/  LDG.E.64 R26, [R2.64+0x14520] ;  /* 0x01452006021a7981 */ /* 0x000ea8000c1e1b00 */
[----:B------:R-:W3:Y:S04]  /*03a0*/  LDG.E.64 R28, [R2.64+0x79ec0] ;  /* 0x079ec006021c7981 */ /* 0x000ee8000c1e1b00 */
[----:B------:R-:W4:Y:S04]  /*03b0*/  LDG.E.64 R30, [R2.64+0xdf860] ;  /* 0x0df86006021e7981 */ /* 0x000f28000c1e1b00 */
[----:B------:R-:W5:Y:S04]  /*03c0*/  LDG.E.64 R32, [R2.64+0x145200] ;  /* 0x1452000602207981 */ /* 0x000f68000c1e1b00 */
[----:B------:R-:W5:Y:S04]  /*03d0*/  LDG.E.64 R22, [R2.64+0x1aaba0] ;  /* 0x1aaba00602167981 */ /* 0x000f68000c1e1b00 */
[----:B------:R-:W5:Y:S04]  /*03e0*/  LDG.E.64 R20, [R16.64+-0x7be7d0] ;  /* 0x8418300610147981 */ /* 0x000f68000c1e1b00 */
[----:B0-----:R-:W5:Y:S01]  /*03f0*/  LDG.E.64 R18, [R16.64+0x83060] ;  /* 0x0830600610127981 */ /* 0x001f62000c1e1b00 */
[----:B--2---:R-:W3:-:S06]  /*0400*/  DMUL R26, R4, R26 ;  /* 0x0000001a041a7228 */ /* 0x004ecc0000000000 */
[----:B---3--:R-:W4:-:S06]  /*0410*/  DFMA R26, R6, R28, R26 ;  /* 0x0000001c061a722b */ /* 0x008f0c000000001a */
[----:B----4-:R-:W5:-:S06]  /*0420*/  DFMA R26, R10, R30, R26 ;  /* 0x0000001e0a1a722b */ /* 0x010f4c000000001a */
[----:B-----5:R-:W0:-:S06]  /*0430*/  DFMA R26, R12, R32, R26 ;  /* 0x000000200c1a722b */ /* 0x020e0c000000001a */
[----:B0-----:R-:W0:-:S06]  /*0440*/  DFMA R22, R14, R22, R26 ;  /* 0x000000160e16722b */ /* 0x001e0c000000001a */
[----:B0-----:R-:W0:-:S07]  /*0450*/  DFMA R22, R22, -c[0x0][0x190], R20 ;  /* 0x8000640016167a2b */ /* 0x001e0e0000000014 */
[----:B0-----:R0:W-:Y:S04]  /*0460*/  STG.E.64 [R16.64+-0x7be7d0], R22 ;  /* 0x8418301610007986 */ /* 0x0011e8000c101b06 */
        /* <DEDUP_REMOVED lines=10> */
[----:B-1----:R-:W1:-:S07]  /*0510*/  DFMA R20, R20, -c[0x0][0x190], R18 ;  /* 0x8000640014147a2b */ /* 0x002e4e0000000012 */
[----:B-1----:R1:W-:Y:S04]  /*0520*/  STG.E.64 [R16.64+0x83060], R20 ;  /* 0x0830601410007986 */ /* 0x0023e8000c101b06 */
[----:B0-----:R-:W2:Y:S04]  /*0530*/  LDG.E.64 R22, [R2.64+0x3cf60] ;  /* 0x03cf600602167981 */ /* 0x001ea8000c1e1b00 */
[----:B------:R-:W3:Y:S04]  /*0540*/  LDG.E.64 R24, [R2.64+0xa2900] ;  /* 0x0a29000602187981 */ /* 0x000ee8000c1e1b00 */
[----:B------:R-:W4:Y:S04]  /*0550*/  LDG.E.64 R26, [R2.64+0x1082a0] ;  /* 0x1082a006021a7981 */ /* 0x000f28000c1e1b00 */
[----:B------:R-:W5:Y:S04]  /*0560*/  LDG.E.64 R28, [R2.64+0x16dc40] ;  /* 0x16dc4006021c7981 */ /* 0x000f68000c1e1b00 */
[----:B------:R-:W5:Y:S04]  /*0570*/  LDG.E.64 R30, [R2.64+0x1d35e0] ;  /* 0x1d35e006021e7981 */ /* 0x000f68000c1e1b00 */
[----:B------:R-:W5:Y:S01]  /*0580*/  LDG.E.64 R18, [R8.64+-0x73b770] ;  /* 0x8c48900608127981 */ /* 0x000f62000c1e1b00 */
[----:B--2---:R-:W3:-:S06]  /*0590*/  DMUL R22, R4, R22 ;  /* 0x0000001604167228 */ /* 0x004ecc0000000000 */
[----:B---3--:R-:W4:-:S06]  /*05a0*/  DFMA R22, R6, R24, R22 ;  /* 0x000000180616722b */ /* 0x008f0c0000000016 */
[----:B----4-:R-:W5:-:S06]  /*05b0*/  DFMA R22, R10, R26, R22 ;  /* 0x0000001a0a16722b */ /* 0x010f4c0000000016 */
[----:B-----5:R0:W2:Y:S02]  /*05c0*/  DFMA R22, R12, R28, R22 ;  /* 0x0000001c0c16722b */ /* 0x0200a40000000016 */
[----:B0-----:R-:W3:Y:S04]  /*05d0*/  LDG.E.64 R28, [R8.64+0x1060c0] ;  /* 0x1060c006081c7981 */ /* 0x001ee8000c1e1b00 */
[----:B--2---:R-:W0:-:S06]  /*05e0*/  DFMA R22, R14, R30, R22 ;  /* 0x0000001e0e16722b */ /* 0x004e0c0000000016 */
[----:B0-----:R-:W0:-:S07]  /*05f0*/  DFMA R18, R22, -c[0x0][0x190], R18 ;  /* 0x8000640016127a2b */ /* 0x001e0e0000000012 */
[----:B0-----:R0:W-:Y:S04]  /*0600*/  STG.E.64 [R8.64+-0x73b770], R18 ;  /* 0x8c48901208007986 */ /* 0x0011e8000c101b06 */
[----:B-1----:R-:W2:Y:S04]  /*0610*/  LDG.E.64 R16, [R2.64+0x51480] ;  /* 0x0514800602107981 */ /* 0x002ea8000c1e1b00 */
[----:B------:R-:W4:Y:S04]  /*0620*/  LDG.E.64 R20, [R2.64+0xb6e20] ;  /* 0x0b6e200602147981 */ /* 0x000f28000c1e1b00 */
[----:B------:R-:W5:Y:S04]  /*0630*/  LDG.E.64 R22, [R2.64+0x11c7c0] ;  /* 0x11c7c00602167981 */ /* 0x000f68000c1e1b00 */
[----:B------:R-:W3:Y:S04]  /*0640*/  LDG.E.64 R24, [R2.64+0x182160] ;  /* 0x1821600602187981 */ /* 0x000ee8000c1e1b00 */
[----:B------:R-:W3:Y:S01]  /*0650*/  LDG.E.64 R26, [R2.64+0x1e7b00] ;  /* 0x1e7b0006021a7981 */ /* 0x000ee2000c1e1b00 */
[----:B--2---:R-:W4:-:S06]  /*0660*/  DMUL R16, R4, R16 ;  /* 0x0000001004107228 */ /* 0x004f0c0000000000 */
[----:B----4-:R-:W5:-:S06]  /*0670*/  DFMA R16, R6, R20, R16 ;  /* 0x000000140610722b */ /* 0x010f4c0000000010 */
[----:B-----5:R-:W3:-:S06]  /*0680*/  DFMA R16, R10, R22, R16 ;  /* 0x000000160a10722b */ /* 0x020ecc0000000010 */
[----:B---3--:R-:W1:-:S06]  /*0690*/  DFMA R16, R12, R24, R16 ;  /* 0x000000180c10722b */ /* 0x008e4c0000000010 */
[----:B-1----:R-:W1:-:S06]  /*06a0*/  DFMA R16, R14, R26, R16 ;  /* 0x0000001a0e10722b */ /* 0x002e4c0000000010 */
[----:B-1----:R-:W1:-:S07]  /*06b0*/  DFMA R16, R16, -c[0x0][0x190], R28 ;  /* 0x8000640010107a2b */ /* 0x002e4e000000001c */
[----:B-1----:R0:W-:Y:S04]  /*06c0*/  STG.E.64 [R8.64+0x1060c0], R16 ;  /* 0x1060c01008007986 */ /* 0x0021e8000c101b06 */
.L_x_485:
[----:B------:R-:W-:Y:S05]  /*06d0*/  BSYNC B0 ;  /* 0x0000000000007941 */ /* 0x000fea0003800000 */
.L_x_484:
[----:B------:R-:W-:Y:S01]  /*06e0*/  IADD3 R0, R0, UR4, RZ ;  /* 0x0000000400007c10 */ /* 0x000fe2000fffe0ff */
[----:B------:R-:W-:Y:S05]  /*06f0*/  @P0 BRA `(.L_x_486) ;  /* 0xfffff98000000947 */ /* 0x000fea000383ffff */
[----:B------:R-:W-:Y:S05]  /*0700*/  EXIT ;  /* 0x000000000000794d */ /* 0x000fea0003800000 */
.L_x_487:
        /* <DEDUP_REMOVED lines=15> */
.L_x_524:


//--------------------- .nv.global.init           --------------------------
	.section	.nv.global.init,"aw",@"SHT_CUDA_GLOBAL_INIT"
	.align	8
.nv.global.init:
	.type		_ZZ27__kmpc_threadprivate_cachedE21TP_CACHE_INITIALIZING,@"STT_CUDA_OBJECT"
	.size		_ZZ27__kmpc_threadprivate_cachedE21TP_CACHE_INITIALIZING,(_ZZN4cuda3std3__48__detail21__stronger_order_cudaEiiE7__xform - _ZZ27__kmpc_threadprivate_cachedE21TP_CACHE_INITIALIZING)
	.other		_ZZ27__kmpc_threadprivate_cachedE21TP_CACHE_INITIALIZING,@"STO_CUDA_GLOBAL STV_DEFAULT"
_ZZ27__kmpc_threadprivate_cachedE21TP_CACHE_INITIALIZING:
        /*0000*/ 	.byte	0xff, 0xff, 0xff, 0xff, 0xff, 0xff, 0xff, 0xff
	.weak		_ZZN4cuda3std3__48__detail21__stronger_order_cudaEiiE7__xform
	.type		_ZZN4cuda3std3__48__detail21__stronger_order_cudaEiiE7__xform,@"STT_CUDA_OBJECT"
	.size		_ZZN4cuda3std3__48__detail21__stronger_order_cudaEiiE7__xform,(.L_0 - _ZZN4cuda3std3__48__detail21__stronger_order_cudaEiiE7__xform)
	.other		_ZZN4cuda3std3__48__detail21__stronger_order_cudaEiiE7__xform,@"STO_CUDA_GLOBAL STV_DEFAULT"
_ZZN4cuda3std3__48__detail21__stronger_order_cudaEiiE7__xform:
        /*0008*/ 	.byte	0x03, 0x00, 0x00, 0x00, 0x04, 0x00, 0x00, 0x00, 0x04, 0x00, 0x00, 0x00, 0x03, 0x00, 0x00, 0x00
.L_0:


//--------------------- SYMBOLS --------------------------

	.type		S51_7,@"STT_CUDA_OBJECT"
	.other		S51_7,@"STO_CUDA_SHARED STV_DEFAULT"
